// auto-generated by cutlass_sweep.fmha — config: {"arch": "sm_90", "direction": "fwd", "dtype": "fp16", "head_dim": 64, "mask": "causal", "schedule": "cooperative", "tile_kv": 256, "tile_q": 128}
#include "cutlass/cutlass.h"
#include "cute/tensor.hpp"
#include "cutlass/device_kernel.h"
#include "cutlass/kernel_hardware_info.h"
#include "88_hopper_fmha/collective/fmha_fusion.hpp"
#include "88_hopper_fmha/kernel/fmha_kernel_builder.hpp"

using namespace cute;
using Element = cutlass::half_t;
using TileShape = Shape<_128, _256, _64>;
using StrideQ = cute::tuple<int, _1, cute::tuple<int, int>>;
using StrideK = cute::tuple<int, _1, cute::tuple<int, int>>;
using StrideV = cute::tuple<int, cute::_1, cute::tuple<int, int>>;

using Kernel = typename cutlass::fmha::kernel::FmhaBuilder<
    Element, float, float,
    TileShape, StrideQ, StrideK, StrideV,
    cutlass::fmha::collective::CausalFusion,
    cutlass::gemm::KernelTmaWarpSpecializedCooperative
  >::Kernel;

auto* _anchor = &cutlass::device_kernel<Kernel>;


// ===== COMPILED SASS (sm_90a) =====

	.target	sm_90a

	.elftype	@"ET_EXEC"


//--------------------- .note.nv.tkinfo           --------------------------
	.section	.note.nv.tkinfo,"",@"SHT_NOTE"
	.sectionflags	@"SHF_NOTE_NV_TKINFO"
	.tkinfo
        /*0018*/ 	.word	0x00000002
        /*0030*/ 	.string	""
        /*0030*/ 	.string	"ptxas"
        /*0030*/ 	.string	"Cuda compilation tools, release 13.0, V13.0.88"
        /*0030*/ 	.string	"Build cuda_13.0.r13.0/compiler.36424714_0"
        /*0030*/ 	.string	"-arch sm_90a -m 64 "



//--------------------- .note.nv.cuinfo           --------------------------
	.section	.note.nv.cuinfo,"",@"SHT_NOTE"
	.sectionflags	@"SHF_NOTE_NV_CUINFO"
        /*0018*/ 	.short	0x0002
        /*001a*/ 	.short	0x005a
        /*001c*/ 	.short	0x0082
	.zero		2


//--------------------- .nv.info                  --------------------------
	.section	.nv.info,"",@"SHT_CUDA_INFO"
	.align	4


	//----- nvinfo : EIATTR_REGCOUNT
	.align		4
        /*0000*/ 	.byte	0x04, 0x2f
        /*0002*/ 	.short	(.L_15 - .L_14)
	.align		4
.L_14:
        /*0004*/ 	.word	index@(_ZN7cutlass13device_kernelINS_4fmha6kernel28FmhaKernelTmaWarpSpecializedINS1_10collective30FmhaMainloopTmaWarpSpecializedINS_6half_tEffN4cute5tupleIJNS7_1CILi128EEENS9_ILi256EEENS9_ILi64EEEEEENS8_IJiNS9_ILi1EEENS8_IJiiEEEEEESG_SG_NS4_12CausalFusionEJEEENS4_15FmhaFwdEpilogueIS6_fNS8_IJSC_SC_SB_EEEEENS2_23IndividualTileSchedulerEJEEEEEvNT_6ParamsE)
        /*0008*/ 	.word	0x000000a8


	//----- nvinfo : EIATTR_FRAME_SIZE
	.align		4
.L_15:
        /*000c*/ 	.byte	0x04, 0x11
        /*000e*/ 	.short	(.L_17 - .L_16)
	.align		4
.L_16:
        /*0010*/ 	.word	index@($__internal_0_$__cuda_sm20_rcp_rn_f32_slowpath)
        /*0014*/ 	.word	0x00000000


	//----- nvinfo : EIATTR_FRAME_SIZE
	.align		4
.L_17:
        /*0018*/ 	.byte	0x04, 0x11
        /*001a*/ 	.short	(.L_19 - .L_18)
	.align		4
.L_18:
        /*001c*/ 	.word	index@(_ZN7cutlass13device_kernelINS_4fmha6kernel28FmhaKernelTmaWarpSpecializedINS1_10collective30FmhaMainloopTmaWarpSpecializedINS_6half_tEffN4cute5tupleIJNS7_1CILi128EEENS9_ILi256EEENS9_ILi64EEEEEENS8_IJiNS9_ILi1EEENS8_IJiiEEEEEESG_SG_NS4_12CausalFusionEJEEENS4_15FmhaFwdEpilogueIS6_fNS8_IJSC_SC_SB_EEEEENS2_23IndividualTileSchedulerEJEEEEEvNT_6ParamsE)
        /*0020*/ 	.word	0x00000000


	//----- nvinfo : EIATTR_MIN_STACK_SIZE
	.align		4
.L_19:
        /*0024*/ 	.byte	0x04, 0x12
        /*0026*/ 	.short	(.L_21 - .L_20)
	.align		4
.L_20:
        /*0028*/ 	.word	index@(_ZN7cutlass13device_kernelINS_4fmha6kernel28FmhaKernelTmaWarpSpecializedINS1_10collective30FmhaMainloopTmaWarpSpecializedINS_6half_tEffN4cute5tupleIJNS7_1CILi128EEENS9_ILi256EEENS9_ILi64EEEEEENS8_IJiNS9_ILi1EEENS8_IJiiEEEEEESG_SG_NS4_12CausalFusionEJEEENS4_15FmhaFwdEpilogueIS6_fNS8_IJSC_SC_SB_EEEEENS2_23IndividualTileSchedulerEJEEEEEvNT_6ParamsE)
        /*002c*/ 	.word	0x00000000
.L_21:


//--------------------- .nv.compat                --------------------------
	.section	.nv.compat,"",@"SHT_CUDA_COMPAT_INFO"
	.align	4
        /*0000*/ 	.byte	0x02, 0x09, 0x01, 0x00, 0x02, 0x02, 0x04, 0x00, 0x02, 0x05, 0x05, 0x00, 0x03, 0x07, 0x01, 0x01
        /*0010*/ 	.byte	0x02, 0x03, 0x01, 0x00, 0x02, 0x06, 0x01, 0x00, 0x04, 0x0b, 0x08, 0x00, 0x00, 0x00, 0x00, 0x00
        /*0020*/ 	.byte	0x00, 0x00, 0x00, 0x00


//--------------------- .nv.info._ZN7cutlass13device_kernelINS_4fmha6kernel28FmhaKernelTmaWarpSpecializedINS1_10collective30FmhaMainloopTmaWarpSpecializedINS_6half_tEffN4cute5tupleIJNS7_1CILi128EEENS9_ILi256EEENS9_ILi64EEEEEENS8_IJiNS9_ILi1EEENS8_IJiiEEEEEESG_SG_NS4_12CausalFusionEJEEENS4_15FmhaFwdEpilogueIS6_fNS8_IJSC_SC_SB_EEEEENS2_23IndividualTileSchedulerEJEEEEEvNT_6ParamsE --------------------------
	.section	.nv.info._ZN7cutlass13device_kernelINS_4fmha6kernel28FmhaKernelTmaWarpSpecializedINS1_10collective30FmhaMainloopTmaWarpSpecializedINS_6half_tEffN4cute5tupleIJNS7_1CILi128EEENS9_ILi256EEENS9_ILi64EEEEEENS8_IJiNS9_ILi1EEENS8_IJiiEEEEEESG_SG_NS4_12CausalFusionEJEEENS4_15FmhaFwdEpilogueIS6_fNS8_IJSC_SC_SB_EEEEENS2_23IndividualTileSchedulerEJEEEEEvNT_6ParamsE,"",@"SHT_CUDA_INFO"
	.sectionflags	@""
	.align	4


	//----- nvinfo : EIATTR_CUDA_API_VERSION
	.align		4
        /*0000*/ 	.byte	0x04, 0x37
        /*0002*/ 	.short	(.L_23 - .L_22)
.L_22:
        /*0004*/ 	.word	0x00000082


	//----- nvinfo : EIATTR_KPARAM_INFO
	.align		4
.L_23:
        /*0008*/ 	.byte	0x04, 0x17
        /*000a*/ 	.short	(.L_25 - .L_24)
.L_24:
        /*000c*/ 	.word	0x00000000
        /*0010*/ 	.short	0x0000
        /*0012*/ 	.short	0x0070
        /*0014*/ 	.byte	0x00, 0xf0, 0x01, 0x20


	//----- nvinfo : EIATTR_SPARSE_MMA_MASK
	.align		4
.L_25:
        /*0018*/ 	.byte	0x03, 0x50
        /*001a*/ 	.short	0x0000


	//----- nvinfo : EIATTR_MAXREG_COUNT
	.align		4
        /*001c*/ 	.byte	0x03, 0x1b
        /*001e*/ 	.short	0x00a8


	//----- nvinfo : EIATTR_NUM_BARRIERS
	.align		4
        /*0020*/ 	.byte	0x02, 0x4c
        /*0022*/ 	.byte	0x02
	.zero		1


	//----- nvinfo : EIATTR_EXTERNS
	.align		4
        /*0024*/ 	.byte	0x04, 0x0f
        /*0026*/ 	.short	(.L_27 - .L_26)


	//   ....[0]....
	.align		4
.L_26:
        /*0028*/ 	.word	index@(__assertfail)


	//----- nvinfo : EIATTR_MERCURY_ISA_VERSION
	.align		4
.L_27:
        /*002c*/ 	.byte	0x03, 0x5f
        /*002e*/ 	.short	0x0101


	//----- nvinfo : EIATTR_INT_WARP_WIDE_INSTR_OFFSETS
	.align		4
        /*0030*/ 	.byte	0x04, 0x31
        /*0032*/ 	.short	(.L_29 - .L_28)


	//   ....[0]....
.L_28:
        /*0034*/ 	.word	0x000006f0


	//   ....[1]....
        /*0038*/ 	.word	0x00000700


	//   ....[2]....
        /*003c*/ 	.word	0x00000710


	//   ....[3]....
        /*0040*/ 	.word	0x00000720


	//   ....[4]....
        /*0044*/ 	.word	0x00000790


	//----- nvinfo : EIATTR_COOP_GROUP_MASK_REGIDS
	.align		4
.L_29:
        /*0048*/ 	.byte	0x04, 0x29
        /*004a*/ 	.short	(.L_31 - .L_30)


	//   ....[0]....
.L_30:
        /*004c*/ 	.word	0xffffffff


	//   ....[1]....
        /*0050*/ 	.word	0xffffffff


	//   ....[2]....
        /*0054*/ 	.word	0xffffffff


	//   ....[3]....
        /*0058*/ 	.word	0xffffffff


	//   ....[4]....
        /*005c*/ 	.word	0xffffffff


	//   ....[5]....
        /*0060*/ 	.word	0xffffffff


	//   ....[6]....
        /*0064*/ 	.word	0xffffffff


	//   ....[7]....
        /*0068*/ 	.word	0xffffffff


	//   ....[8]....
        /*006c*/ 	.word	0xffffffff


	//   ....[9]....
        /*0070*/ 	.word	0xffffffff


	//   ....[10]....
        /*0074*/ 	.word	0xffffffff


	//   ....[11]....
        /*0078*/ 	.word	0xffffffff


	//   ....[12]....
        /*007c*/ 	.word	0xffffffff


	//   ....[13]....
        /*0080*/ 	.word	0xffffffff


	//   ....[14]....
        /*0084*/ 	.word	0xffffffff


	//   ....[15]....
        /*0088*/ 	.word	0xffffffff


	//   ....[16]....
        /*008c*/ 	.word	0xffffffff


	//   ....[17]....
        /*0090*/ 	.word	0xffffffff


	//   ....[18]....
        /*0094*/ 	.word	0xffffffff


	//   ....[19]....
        /*0098*/ 	.word	0xffffffff


	//   ....[20]....
        /*009c*/ 	.word	0xffffffff


	//   ....[21]....
        /*00a0*/ 	.word	0xffffffff


	//----- nvinfo : EIATTR_COOP_GROUP_INSTR_OFFSETS
	.align		4
.L_31:
        /*00a4*/ 	.byte	0x04, 0x28
        /*00a6*/ 	.short	(.L_33 - .L_32)


	//   ....[0]....
.L_32:
        /*00a8*/ 	.word	0x00000050


	//   ....[1]....
        /*00ac*/ 	.word	0x00000080


	//   ....[2]....
        /*00b0*/ 	.word	0x000001b0


	//   ....[3]....
        /*00b4*/ 	.word	0x00000370


	//   ....[4]....
        /*00b8*/ 	.word	0x00000530


	//   ....[5]....
        /*00bc*/ 	.word	0x00000690


	//   ....[6]....
        /*00c0*/ 	.word	0x00002940


	//   ....[7]....
        /*00c4*/ 	.word	0x00002a20


	//   ....[8]....
        /*00c8*/ 	.word	0x00002b10


	//   ....[9]....
        /*00cc*/ 	.word	0x00002c70


	//   ....[10]....
        /*00d0*/ 	.word	0x00007450


	//   ....[11]....
        /*00d4*/ 	.word	0x00007470


	//   ....[12]....
        /*00d8*/ 	.word	0x00008990


	//   ....[13]....
        /*00dc*/ 	.word	0x00008aa0


	//   ....[14]....
        /*00e0*/ 	.word	0x0000cc50


	//   ....[15]....
        /*00e4*/ 	.word	0x0000cd50


	//   ....[16]....
        /*00e8*/ 	.word	0x0000e720


	//   ....[17]....
        /*00ec*/ 	.word	0x0000e860


	//   ....[18]....
        /*00f0*/ 	.word	0x00011510


	//   ....[19]....
        /*00f4*/ 	.word	0x00011540


	//   ....[20]....
        /*00f8*/ 	.word	0x00011590


	//   ....[21]....
        /*00fc*/ 	.word	0x000115b0


	//----- nvinfo : EIATTR_REG_RECONFIG
	.align		4
.L_33:
        /*0100*/ 	.byte	0x01, 0x54
	.zero		2


	//----- nvinfo : EIATTR_SYSCALL_OFFSETS
	.align		4
        /*0104*/ 	.byte	0x04, 0x46
        /*0106*/ 	.short	(.L_35 - .L_34)


	//   ....[0]....
.L_34:
        /*0108*/ 	.word	0x00011f70


	//   ....[1]....
        /*010c*/ 	.word	0x000120d0


	//----- nvinfo : EIATTR_MBARRIER_INSTR_OFFSETS
	.align		4
.L_35:
        /*0110*/ 	.byte	0x04, 0x39
        /*0112*/ 	.short	(.L_37 - .L_36)


	//   ....[0]....
.L_36:
        /*0114*/ 	.word	0x00000320
        /*0118*/ 	.word	0x000000ff
        /*011c*/ 	.word	0x0002c050
        /*0120*/ 	.short	0x0100
        /*0122*/ 	.byte	0x0b
	.zero		1


	//   ....[1]....
        /*0124*/ 	.word	0x00000330
        /*0128*/ 	.word	0x000000ff
        /*012c*/ 	.word	0x0002c060
        /*0130*/ 	.short	0x0100
        /*0132*/ 	.byte	0x0b
	.zero		1


	//   ....[2]....
        /*0134*/ 	.word	0x00000340
        /*0138*/ 	.word	0x000000ff
        /*013c*/ 	.word	0x0002c058
        /*0140*/ 	.short	0x0100
        /*0142*/ 	.byte	0x0b
	.zero		1


	//   ....[3]....
        /*0144*/ 	.word	0x00000350
        /*0148*/ 	.word	0x000000ff
        /*014c*/ 	.word	0x0002c068
        /*0150*/ 	.short	0x0100
        /*0152*/ 	.byte	0x0b
	.zero		1


	//   ....[4]....
        /*0154*/ 	.word	0x00000480
        /*0158*/ 	.word	0x000000ff
        /*015c*/ 	.word	0x0002c000
        /*0160*/ 	.short	0x0100
        /*0162*/ 	.byte	0x0b
	.zero		1


	//   ....[5]....
        /*0164*/ 	.word	0x00000490
        /*0168*/ 	.word	0x000000ff
        /*016c*/ 	.word	0x0002c028
        /*0170*/ 	.short	0x0100
        /*0172*/ 	.byte	0x0b
	.zero		1


	//   ....[6]....
        /*0174*/ 	.word	0x000004a0
        /*0178*/ 	.word	0x000000ff
        /*017c*/ 	.word	0x0002c008
        /*0180*/ 	.short	0x0100
        /*0182*/ 	.byte	0x0b
	.zero		1


	//   ....[7]....
        /*0184*/ 	.word	0x000004b0
        /*0188*/ 	.word	0x000000ff
        /*018c*/ 	.word	0x0002c030
        /*0190*/ 	.short	0x0100
        /*0192*/ 	.byte	0x0b
	.zero		1


	//   ....[8]....
        /*0194*/ 	.word	0x000004c0
        /*0198*/ 	.word	0x000000ff
        /*019c*/ 	.word	0x0002c010
        /*01a0*/ 	.short	0x0100
        /*01a2*/ 	.byte	0x0b
	.zero		1


	//   ....[9]....
        /*01a4*/ 	.word	0x000004d0
        /*01a8*/ 	.word	0x000000ff
        /*01ac*/ 	.word	0x0002c038
        /*01b0*/ 	.short	0x0100
        /*01b2*/ 	.byte	0x0b
	.zero		1


	//   ....[10]....
        /*01b4*/ 	.word	0x000004e0
        /*01b8*/ 	.word	0x000000ff
        /*01bc*/ 	.word	0x0002c018
        /*01c0*/ 	.short	0x0100
        /*01c2*/ 	.byte	0x0b
	.zero		1


	//   ....[11]....
        /*01c4*/ 	.word	0x000004f0
        /*01c8*/ 	.word	0x000000ff
        /*01cc*/ 	.word	0x0002c040
        /*01d0*/ 	.short	0x0100
        /*01d2*/ 	.byte	0x0b
	.zero		1


	//   ....[12]....
        /*01d4*/ 	.word	0x00000500
        /*01d8*/ 	.word	0x000000ff
        /*01dc*/ 	.word	0x0002c020
        /*01e0*/ 	.short	0x0100
        /*01e2*/ 	.byte	0x0b
	.zero		1


	//   ....[13]....
        /*01e4*/ 	.word	0x00000510
        /*01e8*/ 	.word	0x000000ff
        /*01ec*/ 	.word	0x0002c048
        /*01f0*/ 	.short	0x0100
        /*01f2*/ 	.byte	0x0b
	.zero		1


	//   ....[14]....
        /*01f4*/ 	.word	0x00000640
        /*01f8*/ 	.word	0x000000ff
        /*01fc*/ 	.word	0x0002c070
        /*0200*/ 	.short	0x0100
        /*0202*/ 	.byte	0x0b
	.zero		1


	//   ....[15]....
        /*0204*/ 	.word	0x00000650
        /*0208*/ 	.word	0x000000ff
        /*020c*/ 	.word	0x0002c080
        /*0210*/ 	.short	0x0100
        /*0212*/ 	.byte	0x0b
	.zero		1


	//   ....[16]....
        /*0214*/ 	.word	0x00000660
        /*0218*/ 	.word	0x000000ff
        /*021c*/ 	.word	0x0002c078
        /*0220*/ 	.short	0x0100
        /*0222*/ 	.byte	0x0b
	.zero		1


	//   ....[17]....
        /*0224*/ 	.word	0x00000670
        /*0228*/ 	.word	0x000000ff
        /*022c*/ 	.word	0x0002c088
        /*0230*/ 	.short	0x0100
        /*0232*/ 	.byte	0x0b
	.zero		1


	//   ....[18]....
        /*0234*/ 	.word	0x000007b0
        /*0238*/ 	.word	0x000000ff
        /*023c*/ 	.word	0x0002c090
        /*0240*/ 	.short	0x0100
        /*0242*/ 	.byte	0x08
	.zero		1


	//   ....[19]....
        /*0244*/ 	.word	0x000007c0
        /*0248*/ 	.word	0x000000ff
        /*024c*/ 	.word	0x0002c098
        /*0250*/ 	.short	0x0100
        /*0252*/ 	.byte	0x08
	.zero		1


	//   ....[20]....
        /*0254*/ 	.word	0x000007d0
        /*0258*/ 	.word	0x000000ff
        /*025c*/ 	.word	0x0002c0a0
        /*0260*/ 	.short	0x0100
        /*0262*/ 	.byte	0x08
	.zero		1


	//   ....[21]....
        /*0264*/ 	.word	0x000007e0
        /*0268*/ 	.word	0x000000ff
        /*026c*/ 	.word	0x0002c0a8
        /*0270*/ 	.short	0x0100
        /*0272*/ 	.byte	0x08
	.zero		1


	//   ....[22]....
        /*0274*/ 	.word	0x000008e0
        /*0278*/ 	.word	0x000000ff
        /*027c*/ 	.word	0x0002c0c0
        /*0280*/ 	.short	0x0100
        /*0282*/ 	.byte	0x0b
	.zero		1


	//   ....[23]....
        /*0284*/ 	.word	0x000008f0
        /*0288*/ 	.word	0x000000ff
        /*028c*/ 	.word	0x0002c0d0
        /*0290*/ 	.short	0x0100
        /*0292*/ 	.byte	0x0b
	.zero		1


	//   ....[24]....
        /*0294*/ 	.word	0x00000900
        /*0298*/ 	.word	0x000000ff
        /*029c*/ 	.word	0x0002c0c8
        /*02a0*/ 	.short	0x0100
        /*02a2*/ 	.byte	0x0b
	.zero		1


	//   ....[25]....
        /*02a4*/ 	.word	0x00000910
        /*02a8*/ 	.word	0x000000ff
        /*02ac*/ 	.word	0x0002c0d8
        /*02b0*/ 	.short	0x0100
        /*02b2*/ 	.byte	0x0b
	.zero		1


	//   ....[26]....
        /*02b4*/ 	.word	0x00000eb0
        /*02b8*/ 	.word	0x000000ff
        /*02bc*/ 	.word	0x0002c050
        /*02c0*/ 	.short	0x010a
        /*02c2*/ 	.byte	0x06
	.zero		1


	//   ....[27]....
        /*02c4*/ 	.word	0x00000f40
        /*02c8*/ 	.word	0x000000ff
        /*02cc*/ 	.word	0x0002c000
        /*02d0*/ 	.short	0x010a
        /*02d2*/ 	.byte	0x24
	.zero		1


	//   ....[28]....
        /*02d4*/ 	.word	0x00000f90
        /*02d8*/ 	.word	0x000000ff
        /*02dc*/ 	.word	0xfffffff8
        /*02e0*/ 	.short	0x010a
        /*02e2*/ 	.byte	0x17
	.zero		1


	//   ....[29]....
        /*02e4*/ 	.word	0x00006340
        /*02e8*/ 	.word	0x00000019
        /*02ec*/ 	.word	0x00000000
        /*02f0*/ 	.short	0x0101
        /*02f2*/ 	.byte	0x15
	.zero		1


	//   ....[30]....
        /*02f4*/ 	.word	0x00006740
        /*02f8*/ 	.word	0x000000ff
        /*02fc*/ 	.word	0x0002c008
        /*0300*/ 	.short	0x010a
        /*0302*/ 	.byte	0x24
	.zero		1


	//   ....[31]....
        /*0304*/ 	.word	0x00006d00
        /*0308*/ 	.word	0x000000ff
        /*030c*/ 	.word	0x00000000
        /*0310*/ 	.short	0x0101
        /*0312*/ 	.byte	0x06
	.zero		1


	//   ....[32]....
        /*0314*/ 	.word	0x00006e50
        /*0318*/ 	.word	0x000000ff
        /*031c*/ 	.word	0x0002c000
        /*0320*/ 	.short	0x010a
        /*0322*/ 	.byte	0x06
	.zero		1


	//   ....[33]....
        /*0324*/ 	.word	0x0000abb0
        /*0328*/ 	.word	0x000000ff
        /*032c*/ 	.word	0x0002c000
        /*0330*/ 	.short	0x010a
        /*0332*/ 	.byte	0x07
	.zero		1


	//   ....[34]....
        /*0334*/ 	.word	0x0000b030
        /*0338*/ 	.word	0x000000ff
        /*033c*/ 	.word	0x0002c000
        /*0340*/ 	.short	0x010a
        /*0342*/ 	.byte	0x07
	.zero		1


	//   ....[35]....
        /*0344*/ 	.word	0x0000b5b0
        /*0348*/ 	.word	0x000000ff
        /*034c*/ 	.word	0x00000000
        /*0350*/ 	.short	0x0101
        /*0352*/ 	.byte	0x07
	.zero		1


	//   ....[36]....
        /*0354*/ 	.word	0x0000b660
        /*0358*/ 	.word	0x000000ff
        /*035c*/ 	.word	0x00000000
        /*0360*/ 	.short	0x0101
        /*0362*/ 	.byte	0x07
	.zero		1


	//   ....[37]....
        /*0364*/ 	.word	0x0000b800
        /*0368*/ 	.word	0x000000ff
        /*036c*/ 	.word	0x0002c000
        /*0370*/ 	.short	0x010a
        /*0372*/ 	.byte	0x06
	.zero		1


	//   ....[38]....
        /*0374*/ 	.word	0x000109d0
        /*0378*/ 	.word	0x000000ff
        /*037c*/ 	.word	0x0002c000
        /*0380*/ 	.short	0x010a
        /*0382*/ 	.byte	0x07
	.zero		1


	//   ....[39]....
        /*0384*/ 	.word	0x00010dd0
        /*0388*/ 	.word	0x000000ff
        /*038c*/ 	.word	0x0002c000
        /*0390*/ 	.short	0x010a
        /*0392*/ 	.byte	0x07
	.zero		1


	//   ....[40]....
        /*0394*/ 	.word	0x00011350
        /*0398*/ 	.word	0x000000ff
        /*039c*/ 	.word	0x00000000
        /*03a0*/ 	.short	0x0101
        /*03a2*/ 	.byte	0x07
	.zero		1


	//   ....[41]....
        /*03a4*/ 	.word	0x00011400
        /*03a8*/ 	.word	0x000000ff
        /*03ac*/ 	.word	0x00000000
        /*03b0*/ 	.short	0x0101
        /*03b2*/ 	.byte	0x07
	.zero		1


	//   ....[42]....
        /*03b4*/ 	.word	0x00011a90
        /*03b8*/ 	.word	0x000000ff
        /*03bc*/ 	.word	0x00000008
        /*03c0*/ 	.short	0x010a
        /*03c2*/ 	.byte	0x17
	.zero		1


	//   ....[43]....
        /*03c4*/ 	.word	0x000128f0
        /*03c8*/ 	.word	0x00000000
        /*03cc*/ 	.word	0x0002c090
        /*03d0*/ 	.short	0x0101
        /*03d2*/ 	.byte	0x24
	.zero		1


	//   ....[44]....
        /*03d4*/ 	.word	0x00012ac0
        /*03d8*/ 	.word	0x00000004
        /*03dc*/ 	.word	0x0002c060
        /*03e0*/ 	.short	0x010a
        /*03e2*/ 	.byte	0x3f
	.zero		1


	//   ....[45]....
        /*03e4*/ 	.word	0x00012d10
        /*03e8*/ 	.word	0x00000005
        /*03ec*/ 	.word	0x0002c028
        /*03f0*/ 	.short	0x010a
        /*03f2*/ 	.byte	0x3f
	.zero		1


	//   ....[46]....
        /*03f4*/ 	.word	0x00012f50
        /*03f8*/ 	.word	0x00000004
        /*03fc*/ 	.word	0x0002c060
        /*0400*/ 	.short	0x010a
        /*0402*/ 	.byte	0x3f
	.zero		1


	//   ....[47]....
        /*0404*/ 	.word	0x000131c0
        /*0408*/ 	.word	0x00000003
        /*040c*/ 	.word	0x0002c028
        /*0410*/ 	.short	0x010a
        /*0412*/ 	.byte	0x3f
	.zero		1


	//   ....[48]....
        /*0414*/ 	.word	0x000134d0
        /*0418*/ 	.word	0x00000007
        /*041c*/ 	.word	0x0002c028
        /*0420*/ 	.short	0x010a
        /*0422*/ 	.byte	0x3f
	.zero		1


	//   ....[49]....
        /*0424*/ 	.word	0x00013740
        /*0428*/ 	.word	0x00000004
        /*042c*/ 	.word	0x0002c028
        /*0430*/ 	.short	0x010a
        /*0432*/ 	.byte	0x3f
	.zero		1


	//   ....[50]....
        /*0434*/ 	.word	0x000139a0
        /*0438*/ 	.word	0x00000005
        /*043c*/ 	.word	0x0002c050
        /*0440*/ 	.short	0x010a
        /*0442*/ 	.byte	0x3f
	.zero		1


	//   ....[51]....
        /*0444*/ 	.word	0x00013a00
        /*0448*/ 	.word	0x00000005
        /*044c*/ 	.word	0x0002c000
        /*0450*/ 	.short	0x010a
        /*0452*/ 	.byte	0x3f
	.zero		1


	//   ....[52]....
        /*0454*/ 	.word	0x00013a60
        /*0458*/ 	.word	0x00000005
        /*045c*/ 	.word	0xfffffff8
        /*0460*/ 	.short	0x010a
        /*0462*/ 	.byte	0x3f
	.zero		1


	//   ....[53]....
        /*0464*/ 	.word	0x00013ac0
        /*0468*/ 	.word	0x00000009
        /*046c*/ 	.word	0x0002c008
        /*0470*/ 	.short	0x010a
        /*0472*/ 	.byte	0x3f
	.zero		1


	//   ....[54]....
        /*0474*/ 	.word	0x00013b20
        /*0478*/ 	.word	0x00000008
        /*047c*/ 	.word	0x0002c000
        /*0480*/ 	.short	0x010a
        /*0482*/ 	.byte	0x3f
	.zero		1


	//   ....[55]....
        /*0484*/ 	.word	0x00013b80
        /*0488*/ 	.word	0x00000008
        /*048c*/ 	.word	0x0002c000
        /*0490*/ 	.short	0x010a
        /*0492*/ 	.byte	0x3f
	.zero		1


	//   ....[56]....
        /*0494*/ 	.word	0x00013be0
        /*0498*/ 	.word	0x0000000c
        /*049c*/ 	.word	0x0002c000
        /*04a0*/ 	.short	0x010a
        /*04a2*/ 	.byte	0x3f
	.zero		1


	//   ....[57]....
        /*04a4*/ 	.word	0x00013c40
        /*04a8*/ 	.word	0x00000008
        /*04ac*/ 	.word	0x0002c000
        /*04b0*/ 	.short	0x010a
        /*04b2*/ 	.byte	0x3f
	.zero		1


	//   ....[58]....
        /*04b4*/ 	.word	0x00013ca0
        /*04b8*/ 	.word	0x00000003
        /*04bc*/ 	.word	0x00000008
        /*04c0*/ 	.short	0x010a
        /*04c2*/ 	.byte	0x3f
	.zero		1


	//   ....[59]....
        /*04c4*/ 	.word	0x00013cf0
        /*04c8*/ 	.word	0x00000004
        /*04cc*/ 	.word	0x0002c060
        /*04d0*/ 	.short	0x010a
        /*04d2*/ 	.byte	0x3f
	.zero		1


	//   ....[60]....
        /*04d4*/ 	.word	0x00013d40
        /*04d8*/ 	.word	0x00000005
        /*04dc*/ 	.word	0x0002c028
        /*04e0*/ 	.short	0x010a
        /*04e2*/ 	.byte	0x3f
	.zero		1


	//   ....[61]....
        /*04e4*/ 	.word	0x00013d90
        /*04e8*/ 	.word	0x00000004
        /*04ec*/ 	.word	0x0002c060
        /*04f0*/ 	.short	0x010a
        /*04f2*/ 	.byte	0x3f
	.zero		1


	//   ....[62]....
        /*04f4*/ 	.word	0x00013de0
        /*04f8*/ 	.word	0x00000003
        /*04fc*/ 	.word	0x0002c028
        /*0500*/ 	.short	0x010a
        /*0502*/ 	.byte	0x3f
	.zero		1


	//   ....[63]....
        /*0504*/ 	.word	0x00013e30
        /*0508*/ 	.word	0x00000007
        /*050c*/ 	.word	0x0002c028
        /*0510*/ 	.short	0x010a
        /*0512*/ 	.byte	0x3f
	.zero		1


	//   ....[64]....
        /*0514*/ 	.word	0x00013e80
        /*0518*/ 	.word	0x00000004
        /*051c*/ 	.word	0x0002c028
        /*0520*/ 	.short	0x010a
        /*0522*/ 	.byte	0x3f
	.zero		1


	//----- nvinfo : EIATTR_NUM_MBARRIERS
	.align		4
.L_37:
        /*0524*/ 	.byte	0x03, 0x38
        /*0526*/ 	.short	0x001a


	//----- nvinfo : EIATTR_EXIT_INSTR_OFFSETS
	.align		4
        /*0528*/ 	.byte	0x04, 0x1c
        /*052a*/ 	.short	(.L_39 - .L_38)


	//   ....[0]....
.L_38:
        /*052c*/ 	.word	0x000009b0


	//   ....[1]....
        /*0530*/ 	.word	0x00012900


	//   ....[2]....
        /*0534*/ 	.word	0x00012940


	//   ....[3]....
        /*0538*/ 	.word	0x000133d0


	//   ....[4]....
        /*053c*/ 	.word	0x00013980


	//----- nvinfo : EIATTR_MAX_THREADS
	.align		4
.L_39:
        /*0540*/ 	.byte	0x04, 0x05
        /*0542*/ 	.short	(.L_41 - .L_40)
.L_40:
        /*0544*/ 	.word	0x00000180
        /*0548*/ 	.word	0x00000001
        /*054c*/ 	.word	0x00000001


	//----- nvinfo : EIATTR_CRS_STACK_SIZE
	.align		4
.L_41:
        /*0550*/ 	.byte	0x04, 0x1e
        /*0552*/ 	.short	(.L_43 - .L_42)
.L_42:
        /*0554*/ 	.word	0x00000000


	//----- nvinfo : EIATTR_CBANK_PARAM_SIZE
	.align		4
.L_43:
        /*0558*/ 	.byte	0x03, 0x19
        /*055a*/ 	.short	0x0870


	//----- nvinfo : EIATTR_PARAM_CBANK
	.align		4
        /*055c*/ 	.byte	0x04, 0x0a
        /*055e*/ 	.short	(.L_45 - .L_44)
	.align		4
.L_44:
        /*0560*/ 	.word	index@(.nv.constant0._ZN7cutlass13device_kernelINS_4fmha6kernel28FmhaKernelTmaWarpSpecializedINS1_10collective30FmhaMainloopTmaWarpSpecializedINS_6half_tEffN4cute5tupleIJNS7_1CILi128EEENS9_ILi256EEENS9_ILi64EEEEEENS8_IJiNS9_ILi1EEENS8_IJiiEEEEEESG_SG_NS4_12CausalFusionEJEEENS4_15FmhaFwdEpilogueIS6_fNS8_IJSC_SC_SB_EEEEENS2_23IndividualTileSchedulerEJEEEEEvNT_6ParamsE)
        /*0564*/ 	.short	0x0210
        /*0566*/ 	.short	0x0870


	//----- nvinfo : EIATTR_SW_WAR
	.align		4
.L_45:
        /*0568*/ 	.byte	0x04, 0x36
        /*056a*/ 	.short	(.L_47 - .L_46)
.L_46:
        /*056c*/ 	.word	0x00000008
.L_47:


//--------------------- .nv.callgraph             --------------------------
	.section	.nv.callgraph,"",@"SHT_CUDA_CALLGRAPH"
	.align	4
	.sectionentsize	8
	.align		4
        /*0000*/ 	.word	0x00000000
	.align		4
        /*0004*/ 	.word	0xffffffff
	.align		4
        /*0008*/ 	.word	index@(_ZN7cutlass13device_kernelINS_4fmha6kernel28FmhaKernelTmaWarpSpecializedINS1_10collective30FmhaMainloopTmaWarpSpecializedINS_6half_tEffN4cute5tupleIJNS7_1CILi128EEENS9_ILi256EEENS9_ILi64EEEEEENS8_IJiNS9_ILi1EEENS8_IJiiEEEEEESG_SG_NS4_12CausalFusionEJEEENS4_15FmhaFwdEpilogueIS6_fNS8_IJSC_SC_SB_EEEEENS2_23IndividualTileSchedulerEJEEEEEvNT_6ParamsE)
	.align		4
        /*000c*/ 	.word	index@(__assertfail)
	.align		4
        /*0010*/ 	.word	0x00000000
	.align		4
        /*0014*/ 	.word	0xfffffffe
	.align		4
        /*0018*/ 	.word	0x00000000
	.align		4
        /*001c*/ 	.word	0xfffffffd
	.align		4
        /*0020*/ 	.word	0x00000000
	.align		4
        /*0024*/ 	.word	0xfffffffc


//--------------------- .nv.constant4             --------------------------
	.section	.nv.constant4,"a",@progbits
	.align	8
	.align		8
.nv.constant4:
        /*0000*/ 	.dword	__assertfail
	.align		8
        /*0008*/ 	.dword	__unnamed_1
	.align		8
        /*0010*/ 	.dword	_ZN39_INTERNAL_84b012a7_4_k_cu_fe3c191b_29744cuda3std3__45__cpo5beginE
	.align		8
        /*0018*/ 	.dword	_ZN39_INTERNAL_84b012a7_4_k_cu_fe3c191b_29744cuda3std3__45__cpo3endE
	.align		8
        /*0020*/ 	.dword	_ZN39_INTERNAL_84b012a7_4_k_cu_fe3c191b_29744cuda3std3__45__cpo6cbeginE
	.align		8
        /*0028*/ 	.dword	_ZN39_INTERNAL_84b012a7_4_k_cu_fe3c191b_29744cuda3std3__45__cpo4cendE
	.align		8
        /*0030*/ 	.dword	_ZN39_INTERNAL_84b012a7_4_k_cu_fe3c191b_29744cuda3std3__441_GLOBAL__N__84b012a7_4_k_cu_fe3c191b_29746ignoreE
	.align		8
        /*0038*/ 	.dword	_ZN39_INTERNAL_84b012a7_4_k_cu_fe3c191b_29744cuda3std3__419piecewise_constructE
	.align		8
        /*0040*/ 	.dword	_ZN39_INTERNAL_84b012a7_4_k_cu_fe3c191b_29744cuda3std3__48in_placeE
	.align		8
        /*0048*/ 	.dword	_ZN39_INTERNAL_84b012a7_4_k_cu_fe3c191b_29744cuda3std6ranges3__45__cpo4swapE
	.align		8
        /*0050*/ 	.dword	_ZN39_INTERNAL_84b012a7_4_k_cu_fe3c191b_29744cuda3std6ranges3__45__cpo9iter_moveE
	.align		8
        /*0058*/ 	.dword	_ZN39_INTERNAL_84b012a7_4_k_cu_fe3c191b_29744cute7productE
	.align		8
        /*0060*/ 	.dword	_ZN39_INTERNAL_84b012a7_4_k_cu_fe3c191b_29744cute1_E
	.align		8
        /*0068*/ 	.dword	$str$24
	.align		8
        /*0070*/ 	.dword	$str$25


//--------------------- .text._ZN7cutlass13device_kernelINS_4fmha6kernel28FmhaKernelTmaWarpSpecializedINS1_10collective30FmhaMainloopTmaWarpSpecializedINS_6half_tEffN4cute5tupleIJNS7_1CILi128EEENS9_ILi256EEENS9_ILi64EEEEEENS8_IJiNS9_ILi1EEENS8_IJiiEEEEEESG_SG_NS4_12CausalFusionEJEEENS4_15FmhaFwdEpilogueIS6_fNS8_IJSC_SC_SB_EEEEENS2_23IndividualTileSchedulerEJEEEEEvNT_6ParamsE --------------------------
	.section	.text._ZN7cutlass13device_kernelINS_4fmha6kernel28FmhaKernelTmaWarpSpecializedINS1_10collective30FmhaMainloopTmaWarpSpecializedINS_6half_tEffN4cute5tupleIJNS7_1CILi128EEENS9_ILi256EEENS9_ILi64EEEEEENS8_IJiNS9_ILi1EEENS8_IJiiEEEEEESG_SG_NS4_12CausalFusionEJEEENS4_15FmhaFwdEpilogueIS6_fNS8_IJSC_SC_SB_EEEEENS2_23IndividualTileSchedulerEJEEEEEvNT_6ParamsE,"ax",@progbits
	.align	128
.text._ZN7cutlass13device_kernelINS_4fmha6kernel28FmhaKernelTmaWarpSpecializedINS1_10collective30FmhaMainloopTmaWarpSpecializedINS_6half_tEffN4cute5tupleIJNS7_1CILi128EEENS9_ILi256EEENS9_ILi64EEEEEENS8_IJiNS9_ILi1EEENS8_IJiiEEEEEESG_SG_NS4_12CausalFusionEJEEENS4_15FmhaFwdEpilogueIS6_fNS8_IJSC_SC_SB_EEEEENS2_23IndividualTileSchedulerEJEEEEEvNT_6ParamsE:
        .type           _ZN7cutlass13device_kernelINS_4fmha6kernel28FmhaKernelTmaWarpSpecializedINS1_10collective30FmhaMainloopTmaWarpSpecializedINS_6half_tEffN4cute5tupleIJNS7_1CILi128EEENS9_ILi256EEENS9_ILi64EEEEEENS8_IJiNS9_ILi1EEENS8_IJiiEEEEEESG_SG_NS4_12CausalFusionEJEEENS4_15FmhaFwdEpilogueIS6_fNS8_IJSC_SC_SB_EEEEENS2_23IndividualTileSchedulerEJEEEEEvNT_6ParamsE,@function
        .size           _ZN7cutlass13device_kernelINS_4fmha6kernel28FmhaKernelTmaWarpSpecializedINS1_10collective30FmhaMainloopTmaWarpSpecializedINS_6half_tEffN4cute5tupleIJNS7_1CILi128EEENS9_ILi256EEENS9_ILi64EEEEEENS8_IJiNS9_ILi1EEENS8_IJiiEEEEEESG_SG_NS4_12CausalFusionEJEEENS4_15FmhaFwdEpilogueIS6_fNS8_IJSC_SC_SB_EEEEENS2_23IndividualTileSchedulerEJEEEEEvNT_6ParamsE,(.L_x_119 - _ZN7cutlass13device_kernelINS_4fmha6kernel28FmhaKernelTmaWarpSpecializedINS1_10collective30FmhaMainloopTmaWarpSpecializedINS_6half_tEffN4cute5tupleIJNS7_1CILi128EEENS9_ILi256EEENS9_ILi64EEEEEENS8_IJiNS9_ILi1EEENS8_IJiiEEEEEESG_SG_NS4_12CausalFusionEJEEENS4_15FmhaFwdEpilogueIS6_fNS8_IJSC_SC_SB_EEEEENS2_23IndividualTileSchedulerEJEEEEEvNT_6ParamsE)
        .other          _ZN7cutlass13device_kernelINS_4fmha6kernel28FmhaKernelTmaWarpSpecializedINS1_10collective30FmhaMainloopTmaWarpSpecializedINS_6half_tEffN4cute5tupleIJNS7_1CILi128EEENS9_ILi256EEENS9_ILi64EEEEEENS8_IJiNS9_ILi1EEENS8_IJiiEEEEEESG_SG_NS4_12CausalFusionEJEEENS4_15FmhaFwdEpilogueIS6_fNS8_IJSC_SC_SB_EEEEENS2_23IndividualTileSchedulerEJEEEEEvNT_6ParamsE,@"STO_CUDA_ENTRY STV_DEFAULT"
_ZN7cutlass13device_kernelINS_4fmha6kernel28FmhaKernelTmaWarpSpecializedINS1_10collective30FmhaMainloopTmaWarpSpecializedINS_6half_tEffN4cute5tupleIJNS7_1CILi128EEENS9_ILi256EEENS9_ILi64EEEEEENS8_IJiNS9_ILi1EEENS8_IJiiEEEEEESG_SG_NS4_12CausalFusionEJEEENS4_15FmhaFwdEpilogueIS6_fNS8_IJSC_SC_SB_EEEEENS2_23IndividualTileSchedulerEJEEEEEvNT_6ParamsE:
[----:B------:R-:W1:Y:S01]  /*0000*/  LDC R1, c[0x0][0x28] ;  /* 0x00000a00ff017b82 */ /* 0x000e620000000800 */
[----:B------:R-:W2:Y:S01]  /*0010*/  S2R R0, SR_TID.X ;  /* 0x0000000000007919 */ /* 0x000ea20000002100 */
[----:B------:R-:W-:Y:S01]  /*0020*/  ELECT P1, URZ, PT ;  /* 0x00000000003f782f */ /* 0x000fe20003820000 */
[----:B------:R-:W-:Y:S01]  /*0030*/  BSSY B0, `(.L_x_0) ;  /* 0x0000017000007945 */ /* 0x000fe20003800000 */
[----:B--2---:R-:W-:-:S05]  /*0040*/  SHF.R.U32.HI R2, RZ, 0x5, R0 ;  /* 0x00000005ff027819 */ /* 0x004fca0000011600 */
[----:B------:R-:W2:Y:S02]  /*0050*/  SHFL.IDX PT, R3, R2, RZ, 0x1f ;  /* 0x00001fff02037589 */ /* 0x000ea400000e0000 */
[----:B--2---:R-:W-:Y:S02]  /*0060*/  R2UR UR4, R3 ;  /* 0x00000000030472ca */ /* 0x004fe400000e0000 */
[----:B------:R-:W-:-:S06]  /*0070*/  SHF.R.U32.HI R3, RZ, 0x7, R0 ;  /* 0x00000007ff037819 */ /* 0x000fcc0000011600 */
[----:B------:R-:W2:Y:S05]  /*0080*/  SHFL.IDX PT, R3, R3, RZ, 0x1f ;  /* 0x00001fff03037589 */ /* 0x000eaa00000e0000 */
[----:B------:R-:W-:Y:S02]  /*0090*/  USHF.R.S32.HI UR5, URZ, 0x1f, UR4 ;  /* 0x0000001f3f057899 */ /* 0x000fe40008011404 */
[----:B------:R-:W-:Y:S02]  /*00a0*/  ISETP.NE.OR P0, PT, RZ, UR4, !P1 ;  /* 0x00000004ff007c0c */ /* 0x000fe4000cf05670 */
[----:B------:R-:W-:-:S04]  /*00b0*/  ULEA.HI UR5, UR5, UR4, URZ, 0x2 ;  /* 0x0000000405057291 */ /* 0x000fc8000f8f103f */
[----:B------:R-:W-:-:S04]  /*00c0*/  ULOP3.LUT UR5, UR5, 0xfffffffc, URZ, 0xc0, !UPT ;  /* 0xfffffffc05057892 */ /* 0x000fc8000f8ec03f */
[----:B------:R-:W-:-:S03]  /*00d0*/  UIADD3 UR10, UR4, -UR5, URZ ;  /* 0x80000005040a7290 */ /* 0x000fc6000fffe03f */
[----:B-1----:R-:W-:Y:S09]  /*00e0*/  @P0 BRA `(.L_x_1) ;  /* 0x00000000002c0947 */ /* 0x002ff20003800000 */
[----:B------:R-:W-:Y:S02]  /*00f0*/  ULDC.64 UR4, c[0x0][0x198] ;  /* 0x0000660000047ab9 */ /* 0x000fe40000000a00 */
[----:B------:R-:W-:Y:S02]  /*0100*/  UIADD3 UR6, UP0, UR4, 0xf0, URZ ;  /* 0x000000f004067890 */ /* 0x000fe4000ff1e03f */
[----:B------:R-:W-:Y:S02]  /*0110*/  UIADD3 UR8, UP1, UR4, 0x1f0, URZ ;  /* 0x000001f004087890 */ /* 0x000fe4000ff3e03f */
[----:B------:R-:W-:Y:S02]  /*0120*/  UIADD3 UR4, UP2, UR4, 0x2f0, URZ ;  /* 0x000002f004047890 */ /* 0x000fe4000ff5e03f */
[----:B------:R-:W-:Y:S02]  /*0130*/  UIADD3.X UR7, URZ, UR5, URZ, UP0, !UPT ;  /* 0x000000053f077290 */ /* 0x000fe400087fe43f */
[----:B------:R-:W-:-:S02]  /*0140*/  UIADD3.X UR9, URZ, UR5, URZ, UP1, !UPT ;  /* 0x000000053f097290 */ /* 0x000fc40008ffe43f */
[----:B------:R-:W-:-:S05]  /*0150*/  UIADD3.X UR5, URZ, UR5, URZ, UP2, !UPT ;  /* 0x000000053f057290 */ /* 0x000fca00097fe43f */
[----:B------:R1:W-:Y:S02]  /*0160*/  UTMACCTL.PF [UR6] ;  /* 0x00000000060079b9 */ /* 0x0003e40008040000 */
[----:B------:R1:W-:Y:S02]  /*0170*/  UTMACCTL.PF [UR8] ;  /* 0x00000000080079b9 */ /* 0x0003e40008040000 */
[----:B------:R1:W-:Y:S02]  /*0180*/  UTMACCTL.PF [UR4] ;  /* 0x00000000040079b9 */ /* 0x0003e40008040000 */
[----:B-1----:R-:W-:Y:S01]  /*0190*/  NOP ;  /* 0x0000000000007918 */ /* 0x002fe20000000000 */
.L_x_1:
[----:B------:R-:W-:Y:S05]  /*01a0*/  BSYNC B0 ;  /* 0x0000000000007941 */ /* 0x000fea0003800000 */
.L_x_0:
[----:B------:R-:W1:Y:S01]  /*01b0*/  SHFL.IDX PT, R4, R2, RZ, 0x1f ;  /* 0x00001fff02047589 */ /* 0x000e6200000e0000 */
[----:B--2---:R-:W-:Y:S01]  /*01c0*/  R2UR UR38, R3 ;  /* 0x00000000032672ca */ /* 0x004fe200000e0000 */
[----:B------:R-:W-:-:S12]  /*01d0*/  UISETP.NE.AND UP0, UPT, UR10, 0x1, UPT ;  /* 0x000000010a00788c */ /* 0x000fd8000bf05270 */
[----:B------:R-:W-:Y:S02]  /*01e0*/  UIADD3 UR7, UR38, -0x1, URZ ;  /* 0xffffffff26077890 */ /* 0x000fe4000fffe03f */
[----:B------:R-:W-:Y:S02]  /*01f0*/  UISETP.EQ.AND UP2, UPT, UR38, URZ, !UP0 ;  /* 0x0000003f2600728c */ /* 0x000fe4000c742270 */
[----:B------:R-:W-:Y:S02]  /*0200*/  UISETP.GE.U32.AND UP1, UPT, UR7, 0x4, UPT ;  /* 0x000000040700788c */ /* 0x000fe4000bf26070 */
[----:B------:R-:W-:Y:S01]  /*0210*/  USEL UR6, URZ, 0x1, !UP2 ;  /* 0x000000013f067887 */ /* 0x000fe2000d000000 */
[----:B-1----:R-:W-:-:S03]  /*0220*/  ISETP.NE.AND P0, PT, R4, RZ, PT ;  /* 0x000000ff0400720c */ /* 0x002fc60003f05270 */
[----:B------:R-:W-:-:S10]  /*0230*/  USEL UR6, UR6, 0x2, UP1 ;  /* 0x0000000206067887 */ /* 0x000fd40008800000 */
[----:B------:R-:W-:Y:S05]  /*0240*/  @P0 BRA `(.L_x_2) ;  /* 0x0000000000480947 */ /* 0x000fea0003800000 */
[----:B------:R-:W1:Y:S01]  /*0250*/  S2UR UR11, SR_CgaCtaId ;  /* 0x00000000000b79c3 */ /* 0x000e620000008800 */
[----:B------:R-:W-:Y:S01]  /*0260*/  UMOV UR4, 0x400 ;  /* 0x0000040000047882 */ /* 0x000fe20000000000 */
[----:B------:R-:W-:Y:S01]  /*0270*/  UMOV UR5, 0x1 ;  /* 0x0000000100057882 */ /* 0x000fe20000000000 */
[----:B------:R-:W-:Y:S01]  /*0280*/  UMOV UR8, 0x80 ;  /* 0x0000008000087882 */ /* 0x000fe20000000000 */
[----:B------:R-:W-:Y:S01]  /*0290*/  ELECT P0, URZ, PT ;  /* 0x00000000003f782f */ /* 0x000fe20003800000 */
[----:B------:R-:W-:-:S04]  /*02a0*/  UIADD3 UR8, -UR8, 0x100000, URZ ;  /* 0x0010000008087890 */ /* 0x000fc8000fffe13f */
[----:B------:R-:W-:Y:S02]  /*02b0*/  USHF.L.U32 UR9, UR8, 0xb, URZ ;  /* 0x0000000b08097899 */ /* 0x000fe4000800063f */
[----:B------:R-:W-:Y:S02]  /*02c0*/  USHF.L.U32 UR8, UR8, 0x1, URZ ;  /* 0x0000000108087899 */ /* 0x000fe4000800063f */
[----:B-1----:R-:W-:Y:S02]  /*02d0*/  ULEA UR11, UR11, UR4, 0x18 ;  /* 0x000000040b0b7291 */ /* 0x002fe4000f8ec03f */
[----:B------:R-:W-:-:S04]  /*02e0*/  UIADD3 UR4, -UR5, 0x100000, URZ ;  /* 0x0010000005047890 */ /* 0x000fc8000fffe13f */
[----:B------:R-:W-:Y:S02]  /*02f0*/  USHF.L.U32 UR5, UR4, 0xb, URZ ;  /* 0x0000000b04057899 */ /* 0x000fe4000800063f */
[----:B------:R-:W-:Y:S01]  /*0300*/  USHF.L.U32 UR4, UR4, 0x1, URZ ;  /* 0x0000000104047899 */ /* 0x000fe2000800063f */
[----:B------:R-:W1:Y:S11]  /*0310*/  FENCE.VIEW.ASYNC.S ;  /* 0x00000000000073c6 */ /* 0x000e760000000000 */
[----:B-1----:R1:W2:Y:S01]  /*0320*/  SYNCS.EXCH.64 URZ, [UR11+0x2c050], UR4 ;  /* 0x02c050040b3f75b2 */ /* 0x0022a20008000100 */
[----:B------:R1:W3:Y:S01]  /*0330*/  SYNCS.EXCH.64 URZ, [UR11+0x2c060], UR8 ;  /* 0x02c060080b3f75b2 */ /* 0x0002e20008000100 */
[----:B------:R1:W4:Y:S01]  /*0340*/  SYNCS.EXCH.64 URZ, [UR11+0x2c058], UR4 ;  /* 0x02c058040b3f75b2 */ /* 0x0003220008000100 */
[----:B------:R1:W1:Y:S01]  /*0350*/  SYNCS.EXCH.64 URZ, [UR11+0x2c068], UR8 ;  /* 0x02c068080b3f75b2 */ /* 0x0002620008000100 */
[----:B------:R-:W-:Y:S01]  /*0360*/  NOP ;  /* 0x0000000000007918 */ /* 0x000fe20000000000 */
.L_x_2:
[----:B------:R-:W5:Y:S01]  /*0370*/  SHFL.IDX PT, R3, R2, RZ, 0x1f ;  /* 0x00001fff02037589 */ /* 0x000f6200000e0000 */
[----:B------:R-:W-:Y:S01]  /*0380*/  NOP ;  /* 0x0000000000007918 */ /* 0x000fe20000000000 */
[----:B-----5:R-:W-:-:S13]  /*0390*/  ISETP.NE.AND P0, PT, R3, RZ, PT ;  /* 0x000000ff0300720c */ /* 0x020fda0003f05270 */
[----:B------:R-:W-:Y:S05]  /*03a0*/  @P0 BRA `(.L_x_3) ;  /* 0x0000000000600947 */ /* 0x000fea0003800000 */
[----:B-1----:R-:W1:Y:S01]  /*03b0*/  S2UR UR5, SR_CgaCtaId ;  /* 0x00000000000579c3 */ /* 0x002e620000008800 */
[----:B------:R-:W-:Y:S01]  /*03c0*/  UMOV UR4, 0x400 ;  /* 0x0000040000047882 */ /* 0x000fe20000000000 */
[----:B------:R-:W-:Y:S01]  /*03d0*/  UMOV UR8, 0x1 ;  /* 0x0000000100087882 */ /* 0x000fe20000000000 */
[----:B------:R-:W-:Y:S01]  /*03e0*/  UMOV UR12, 0x100 ;  /* 0x00000100000c7882 */ /* 0x000fe20000000000 */
[----:B------:R-:W-:-:S04]  /*03f0*/  UIADD3 UR8, -UR8, 0x100000, URZ ;  /* 0x0010000008087890 */ /* 0x000fc8000fffe13f */
[----:B------:R-:W-:Y:S02]  /*0400*/  USHF.L.U32 UR9, UR8, 0xb, URZ ;  /* 0x0000000b08097899 */ /* 0x000fe4000800063f */
[----:B------:R-:W-:Y:S01]  /*0410*/  USHF.L.U32 UR8, UR8, 0x1, URZ ;  /* 0x0000000108087899 */ /* 0x000fe2000800063f */
[----:B------:R-:W-:Y:S01]  /*0420*/  ELECT P0, URZ, PT ;  /* 0x00000000003f782f */ /* 0x000fe20003800000 */
[----:B-1----:R-:W-:Y:S02]  /*0430*/  ULEA UR11, UR5, UR4, 0x18 ;  /* 0x00000004050b7291 */ /* 0x002fe4000f8ec03f */
[----:B------:R-:W-:-:S04]  /*0440*/  UIADD3 UR4, -UR12, 0x100000, URZ ;  /* 0x001000000c047890 */ /* 0x000fc8000fffe13f */
[----:B------:R-:W-:Y:S02]  /*0450*/  USHF.L.U32 UR5, UR4, 0xb, URZ ;  /* 0x0000000b04057899 */ /* 0x000fe4000800063f */
[----:B------:R-:W-:Y:S01]  /*0460*/  USHF.L.U32 UR4, UR4, 0x1, URZ ;  /* 0x0000000104047899 */ /* 0x000fe2000800063f */
[----:B------:R-:W1:Y:S03]  /*0470*/  FENCE.VIEW.ASYNC.S ;  /* 0x00000000000073c6 */ /* 0x000e660000000000 */
[----:B-1----:R1:W1:Y:S08]  /*0480*/  SYNCS.EXCH.64 URZ, [UR11+0x2c000], UR8 ;  /* 0x02c000080b3f75b2 */ /* 0x0022700008000100 */
[----:B------:R1:W1:Y:S01]  /*0490*/  SYNCS.EXCH.64 URZ, [UR11+0x2c028], UR4 ;  /* 0x02c028040b3f75b2 */ /* 0x0002620008000100 */
        /* <DEDUP_REMOVED lines=8> */
[----:B------:R-:W-:Y:S01]  /*0520*/  NOP ;  /* 0x0000000000007918 */ /* 0x000fe20000000000 */
.L_x_3:
        /* <DEDUP_REMOVED lines=21> */
[----:B------:R-:W-:Y:S01]  /*0680*/  NOP ;  /* 0x0000000000007918 */ /* 0x000fe20000000000 */
.L_x_4:
[----:B------:R-:W5:Y:S01]  /*0690*/  SHFL.IDX PT, R3, R2, RZ, 0x1f ;  /* 0x00001fff02037589 */ /* 0x000f6200000e0000 */
[----:B------:R-:W-:Y:S01]  /*06a0*/  ELECT P0, URZ, PT ;  /* 0x00000000003f782f */ /* 0x000fe20003800000 */
[----:B------:R-:W-:Y:S01]  /*06b0*/  NOP ;  /* 0x0000000000007918 */ /* 0x000fe20000000000 */
[----:B-1----:R-:W-:Y:S02]  /*06c0*/  UMOV UR4, 0x80 ;  /* 0x0000008000047882 */ /* 0x002fe40000000000 */
[C---:B-----5:R-:W-:Y:S02]  /*06d0*/  ISETP.NE.OR P0, PT, R3.reuse, RZ, !P0 ;  /* 0x000000ff0300720c */ /* 0x060fe40004705670 */
[----:B------:R-:W-:-:S11]  /*06e0*/  ISETP.NE.AND P2, PT, R3, RZ, PT ;  /* 0x000000ff0300720c */ /* 0x000fd60003f45270 */
[----:B------:R-:W-:Y:S01]  /*06f0*/  VOTEU.ALL UP2, P0 ;  /* 0x00000000003f7886 */ /* 0x000fe20000040000 */
[----:B------:R-:W-:Y:S01]  /*0700*/  VOTEU.ALL UP3, P0 ;  /* 0x00000000003f7886 */ /* 0x000fe20000060000 */
[----:B------:R-:W-:Y:S01]  /*0710*/  VOTEU.ALL UP4, P0 ;  /* 0x00000000003f7886 */ /* 0x000fe20000080000 */
[----:B------:R-:W-:Y:S02]  /*0720*/  VOTEU.ALL UP5, P0 ;  /* 0x00000000003f7886 */ /* 0x000fe400000a0000 */
[----:B------:R-:W1:Y:S01]  /*0730*/  @!UP2 S2UR UR9, SR_CgaCtaId ;  /* 0x000000000009a9c3 */ /* 0x000e620000008800 */
[----:B------:R-:W-:Y:S01]  /*0740*/  @!UP2 UMOV UR8, 0x400 ;  /* 0x000004000008a882 */ /* 0x000fe20000000000 */
[----:B------:R-:W-:-:S04]  /*0750*/  @!UP2 UIADD3 UR4, -UR4, 0x100000, URZ ;  /* 0x001000000404a890 */ /* 0x000fc8000fffe13f */
[----:B------:R-:W-:Y:S02]  /*0760*/  @!UP2 USHF.L.U32 UR5, UR4, 0xb, URZ ;  /* 0x0000000b0405a899 */ /* 0x000fe4000800063f */
[----:B------:R-:W-:Y:S02]  /*0770*/  @!UP2 USHF.L.U32 UR4, UR4, 0x1, URZ ;  /* 0x000000010404a899 */ /* 0x000fe4000800063f */
[----:B-1----:R-:W-:Y:S01]  /*0780*/  @!UP2 ULEA UR8, UR9, UR8, 0x18 ;  /* 0x000000080908a291 */ /* 0x002fe2000f8ec03f */
[----:B------:R-:W-:Y:S01]  /*0790*/  VOTEU.ALL UP2, P0 ;  /* 0x00000000003f7886 */ /* 0x000fe20000040000 */
[----:B------:R-:W1:Y:S10]  /*07a0*/  FENCE.VIEW.ASYNC.S ;  /* 0x00000000000073c6 */ /* 0x000e740000000000 */
[----:B-1----:R1:W1:Y:S01]  /*07b0*/  @!UP2 SYNCS.EXCH.64 URZ, [UR8+0x2c090], UR4 ;  /* 0x02c09004083fa5b2 */ /* 0x0022620008000100 */
[----:B------:R1:W1:Y:S01]  /*07c0*/  @!UP3 SYNCS.EXCH.64 URZ, [UR8+0x2c098], UR4 ;  /* 0x02c09804083fb5b2 */ /* 0x0002620008000100 */
[----:B------:R1:W1:Y:S01]  /*07d0*/  @!UP4 SYNCS.EXCH.64 URZ, [UR8+0x2c0a0], UR4 ;  /* 0x02c0a004083fc5b2 */ /* 0x0002620008000100 */
[----:B------:R1:W1:Y:S01]  /*07e0*/  @!UP5 SYNCS.EXCH.64 URZ, [UR8+0x2c0a8], UR4 ;  /* 0x02c0a804083fd5b2 */ /* 0x0002620008000100 */
[----:B------:R-:W-:Y:S01]  /*07f0*/  NOP ;  /* 0x0000000000007918 */ /* 0x000fe20000000000 */
[----:B------:R-:W-:Y:S05]  /*0800*/  @P2 BRA `(.L_x_5) ;  /* 0x0000000000482947 */ /* 0x000fea0003800000 */
[----:B-1----:R-:W1:Y:S01]  /*0810*/  S2UR UR5, SR_CgaCtaId ;  /* 0x00000000000579c3 */ /* 0x002e620000008800 */
[----:B------:R-:W-:Y:S01]  /*0820*/  UMOV UR4, 0x400 ;  /* 0x0000040000047882 */ /* 0x000fe20000000000 */
[----:B------:R-:W-:Y:S01]  /*0830*/  UMOV UR8, 0x20 ;  /* 0x0000002000087882 */ /* 0x000fe20000000000 */
[----:B------:R-:W-:Y:S01]  /*0840*/  UMOV UR9, 0x80 ;  /* 0x0000008000097882 */ /* 0x000fe20000000000 */
[----:B------:R-:W-:Y:S01]  /*0850*/  ELECT P0, URZ, PT ;  /* 0x00000000003f782f */ /* 0x000fe20003800000 */
[----:B-1----:R-:W-:Y:S02]  /*0860*/  ULEA UR11, UR5, UR4, 0x18 ;  /* 0x00000004050b7291 */ /* 0x002fe4000f8ec03f */
[----:B------:R-:W-:-:S04]  /*0870*/  UIADD3 UR4, -UR8, 0x100000, URZ ;  /* 0x0010000008047890 */ /* 0x000fc8000fffe13f */
[----:B------:R-:W-:Y:S02]  /*0880*/  USHF.L.U32 UR5, UR4, 0xb, URZ ;  /* 0x0000000b04057899 */ /* 0x000fe4000800063f */
[----:B------:R-:W-:Y:S02]  /*0890*/  USHF.L.U32 UR4, UR4, 0x1, URZ ;  /* 0x0000000104047899 */ /* 0x000fe4000800063f */
        /* <DEDUP_REMOVED lines=9> */
.L_x_5:
[----:B------:R-:W-:Y:S01]  /*0930*/  ISETP.NE.AND P0, PT, RZ, UR38, PT ;  /* 0x00000026ff007c0c */ /* 0x000fe2000bf05270 */
[----:B------:R-:W-:Y:S01]  /*0940*/  NOP ;  /* 0x0000000000007918 */ /* 0x000fe20000000000 */
[----:B------:R-:W-:Y:S01]  /*0950*/  MOV R2, UR10 ;  /* 0x0000000a00027c02 */ /* 0x000fe20008000f00 */
[----:B-1234-:R-:W-:Y:S03]  /*0960*/  BAR.SYNC.DEFER_BLOCKING 0x0 ;  /* 0x0000000000007b1d */ /* 0x01efe60000010000 */
[----:B------:R-:W-:-:S07]  /*0970*/  ISETP.EQ.AND P2, PT, R2, 0x1, P1 ;  /* 0x000000010200780c */ /* 0x000fce0000f42270 */
[----:B------:R-:W-:Y:S06]  /*0980*/  @!P0 BRA `(.L_x_6) ;  /* 0x0000011c00e08947 */ /* 0x000fec0003800000 */
[----:B------:R-:W-:-:S06]  /*0990*/  UISETP.GT.U32.AND UP2, UPT, UR7, 0x3, UPT ;  /* 0x000000030700788c */ /* 0x000fcc000bf44070 */
[----:B------:R-:W-:-:S13]  /*09a0*/  PLOP3.LUT P0, PT, PT, PT, UP2, 0x80, 0x0 ;  /* 0x000000000000781c */ /* 0x000fda0003f0f028 */
[----:B------:R-:W-:Y:S05]  /*09b0*/  @P0 EXIT ;  /* 0x000000000000094d */ /* 0x000fea0003800000 */
.L_x_7:
[----:B------:R-:W-:-:S08]  /*09c0*/  NOP ;  /* 0x0000000000007918 */ /* 0x000fd00000000000 */
[----:B------:R-:W1:Y:S02]  /*09d0*/  USETMAXREG.TRY_ALLOC.CTAPOOL UP2, 0xf0 ;  /* 0x000000f0000079c8 */ /* 0x000e640008040600 */
[----:B-1----:R-:W-:-:S13]  /*09e0*/  PLOP3.LUT P0, PT, PT, PT, UP2, 0x80, 0x0 ;  /* 0x000000000000781c */ /* 0x002fda0003f0f028 */
[----:B------:R-:W-:Y:S05]  /*09f0*/  @!P0 BRA `(.L_x_7) ;  /* 0xfffffffc00f08947 */ /* 0x000fea000383ffff */
[----:B------:R-:W-:Y:S01]  /*0a00*/  UISETP.NE.AND UP2, UPT, UR38, 0x1, UPT ;  /* 0x000000012600788c */ /* 0x000fe2000bf45270 */
[----:B------:R-:W1:Y:S01]  /*0a10*/  S2UR UR8, SR_CTAID.X ;  /* 0x00000000000879c3 */ /* 0x000e620000002500 */
[----:B------:R-:W-:Y:S01]  /*0a20*/  UMOV UR4, URZ ;  /* 0x0000003f00047c82 */ /* 0x000fe20008000000 */
[----:B------:R-:W-:-:S03]  /*0a30*/  UMOV UR5, URZ ;  /* 0x0000003f00057c82 */ /* 0x000fc60008000000 */
[----:B------:R-:W-:-:S13]  /*0a40*/  PLOP3.LUT P0, PT, PT, PT, UP2, 0x80, 0x0 ;  /* 0x000000000000781c */ /* 0x000fda0003f0f028 */
[----:B------:R-:W-:Y:S05]  /*0a50*/  @!P0 BRA `(.L_x_8) ;  /* 0x00000000003c8947 */ /* 0x000fea0003800000 */
[----:B------:R-:W-:Y:S01]  /*0a60*/  UISETP.NE.AND UP2, UPT, UR38, 0x2, UPT ;  /* 0x000000022600788c */ /* 0x000fe2000bf45270 */
[----:B------:R-:W-:-:S05]  /*0a70*/  UMOV UR5, 0x1 ;  /* 0x0000000100057882 */ /* 0x000fca0000000000 */
[----:B------:R-:W-:-:S13]  /*0a80*/  PLOP3.LUT P1, PT, PT, PT, UP2, 0x80, 0x0 ;  /* 0x000000000000781c */ /* 0x000fda0003f2f028 */
[----:B------:R-:W-:Y:S05]  /*0a90*/  @!P1 BRA `(.L_x_8) ;  /* 0x00000000002c9947 */ /* 0x000fea0003800000 */
[----:B------:R-:W-:-:S06]  /*0aa0*/  UISETP.NE.AND UP2, UPT, UR38, 0x3, UPT ;  /* 0x000000032600788c */ /* 0x000fcc000bf45270 */
[----:B------:R-:W-:-:S13]  /*0ab0*/  PLOP3.LUT P1, PT, PT, PT, UP2, 0x80, 0x0 ;  /* 0x000000000000781c */ /* 0x000fda0003f2f028 */
[----:B------:R-:W-:Y:S05]  /*0ac0*/  @!P1 BRA `(.L_x_9) ;  /* 0x0000000000189947 */ /* 0x000fea0003800000 */
[----:B------:R-:W-:-:S11]  /*0ad0*/  UISETP.NE.AND UP2, UPT, UR38, 0x4, UPT ;  /* 0x000000042600788c */ /* 0x000fd6000bf45270 */
[----:B------:R-:W-:Y:S01]  /*0ae0*/  @!UP2 UMOV UR4, 0x1 ;  /* 0x000000010004a882 */ /* 0x000fe20000000000 */
[----:B------:R-:W-:Y:S01]  /*0af0*/  @!UP2 UMOV UR5, 0x1 ;  /* 0x000000010005a882 */ /* 0x000fe20000000000 */
[----:B------:R-:W-:Y:S01]  /*0b00*/  @UP2 UMOV UR4, URZ ;  /* 0x0000003f00042c82 */ /* 0x000fe20008000000 */
[----:B------:R-:W-:Y:S01]  /*0b10*/  @UP2 UMOV UR5, URZ ;  /* 0x0000003f00052c82 */ /* 0x000fe20008000000 */
[----:B------:R-:W-:Y:S05]  /*0b20*/  BRA `(.L_x_8) ;  /* 0x0000000000087947 */ /* 0x000fea0003800000 */
.L_x_9:
[----:B------:R-:W-:Y:S01]  /*0b30*/  UMOV UR4, 0x1 ;  /* 0x0000000100047882 */ /* 0x000fe20000000000 */
[----:B------:R-:W-:-:S05]  /*0b40*/  UMOV UR5, URZ ;  /* 0x0000003f00057c82 */ /* 0x000fca0008000000 */
.L_x_8:
[----:B------:R-:W-:Y:S05]  /*0b50*/  @!P0 BRA `(.L_x_10) ;  /* 0x0000000000408947 */ /* 0x000fea0003800000 */
[----:B------:R-:W-:-:S06]  /*0b60*/  UISETP.NE.AND UP2, UPT, UR38, 0x2, UPT ;  /* 0x000000022600788c */ /* 0x000fcc000bf45270 */
[----:B------:R-:W-:-:S13]  /*0b70*/  PLOP3.LUT P0, PT, PT, PT, UP2, 0x80, 0x0 ;  /* 0x000000000000781c */ /* 0x000fda0003f0f028 */
[----:B------:R-:W-:Y:S05]  /*0b80*/  @!P0 BRA `(.L_x_11) ;  /* 0x00000000002c8947 */ /* 0x000fea0003800000 */
[----:B------:R-:W-:-:S06]  /*0b90*/  UISETP.NE.AND UP2, UPT, UR38, 0x3, UPT ;  /* 0x000000032600788c */ /* 0x000fcc000bf45270 */
[----:B------:R-:W-:-:S13]  /*0ba0*/  PLOP3.LUT P0, PT, PT, PT, UP2, 0x80, 0x0 ;  /* 0x000000000000781c */ /* 0x000fda0003f0f028 */
[----:B------:R-:W-:Y:S05]  /*0bb0*/  @!P0 BRA `(.L_x_12) ;  /* 0x0000000000188947 */ /* 0x000fea0003800000 */
[----:B------:R-:W-:Y:S01]  /*0bc0*/  UISETP.NE.AND UP2, UPT, UR38, 0x4, UPT ;  /* 0x000000042600788c */ /* 0x000fe2000bf45270 */
[----:B-1----:R-:W-:-:S05]  /*0bd0*/  UMOV UR37, UR8 ;  /* 0x0000000800257c82 */ /* 0x002fca0008000000 */
[----:B------:R-:W-:-:S13]  /*0be0*/  PLOP3.LUT P0, PT, PT, PT, UP2, 0x80, 0x0 ;  /* 0x000000000000781c */ /* 0x000fda0003f0f028 */
[----:B------:R-:W-:Y:S05]  /*0bf0*/  @P0 BRA `(.L_x_13) ;  /* 0x00000000001c0947 */ /* 0x000fea0003800000 */
[----:B------:R-:W-:Y:S01]  /*0c00*/  ULEA UR37, UR8, 0x3, 0x1 ;  /* 0x0000000308257891 */ /* 0x000fe2000f8e083f */
[----:B------:R-:W-:Y:S11]  /*0c10*/  BRA `(.L_x_13) ;  /* 0x0000000000147947 */ /* 0x000ff60003800000 */
.L_x_12:
[----:B-1----:R-:W-:Y:S01]  /*0c20*/  ULEA UR37, UR8, 0x2, 0x1 ;  /* 0x0000000208257891 */ /* 0x002fe2000f8e083f */
[----:B------:R-:W-:Y:S11]  /*0c30*/  BRA `(.L_x_13) ;  /* 0x00000000000c7947 */ /* 0x000ff60003800000 */
.L_x_11:
[----:B-1----:R-:W-:Y:S01]  /*0c40*/  ULEA UR37, UR8, 0x1, 0x1 ;  /* 0x0000000108257891 */ /* 0x002fe2000f8e083f */
[----:B------:R-:W-:Y:S11]  /*0c50*/  BRA `(.L_x_13) ;  /* 0x0000000000047947 */ /* 0x000ff60003800000 */
.L_x_10:
[----:B-1----:R-:W-:-:S12]  /*0c60*/  USHF.L.U32 UR37, UR8, 0x1, URZ ;  /* 0x0000000108257899 */ /* 0x002fd8000800063f */
.L_x_13:
[----:B------:R-:W1:Y:S01]  /*0c70*/  LDC R2, c[0x0][0x28c] ;  /* 0x0000a300ff027b82 */ /* 0x000e620000000800 */
[----:B------:R-:W-:Y:S01]  /*0c80*/  ULOP3.LUT UR6, UR6, 0x1, URZ, 0xfc, !UPT ;  /* 0x0000000106067892 */ /* 0x000fe2000f8efc3f */
[----:B------:R-:W-:-:S03]  /*0c90*/  SHF.R.S32.HI R3, RZ, 0x1f, R0 ;  /* 0x0000001fff037819 */ /* 0x000fc60000011400 */
[----:B------:R-:W-:Y:S01]  /*0ca0*/  UISETP.NE.AND UP2, UPT, UR6, 0x3, UPT ;  /* 0x000000030600788c */ /* 0x000fe2000bf45270 */
[----:B------:R-:W-:Y:S01]  /*0cb0*/  LEA.HI R3, R3, R0, RZ, 0x7 ;  /* 0x0000000003037211 */ /* 0x000fe200078f38ff */
[----:B------:R-:W-:-:S03]  /*0cc0*/  ULEA UR6, UR8, 0x17f, 0x7 ;  /* 0x0000017f08067891 */ /* 0x000fc6000f8e383f */
[----:B------:R-:W-:Y:S01]  /*0cd0*/  LOP3.LUT R3, R3, 0xffffff80, RZ, 0xc0, !PT ;  /* 0xffffff8003037812 */ /* 0x000fe200078ec0ff */
[----:B------:R-:W-:Y:S01]  /*0ce0*/  USHF.R.U32.HI UR6, URZ, 0x8, UR6 ;  /* 0x000000083f067899 */ /* 0x000fe20008011606 */
[----:B------:R-:W-:Y:S02]  /*0cf0*/  PLOP3.LUT P0, PT, PT, PT, UP2, 0x80, 0x0 ;  /* 0x000000000000781c */ /* 0x000fe40003f0f028 */
[----:B------:R-:W-:Y:S01]  /*0d00*/  IADD3 R3, -R3, R0, RZ ;  /* 0x0000000003037210 */ /* 0x000fe20007ffe1ff */
[----:B-1----:R-:W-:-:S05]  /*0d10*/  VIADD R2, R2, 0xff ;  /* 0x000000ff02027836 */ /* 0x002fca0000000000 */
[----:B------:R-:W-:-:S04]  /*0d20*/  SHF.R.S32.HI R5, RZ, 0x1f, R2 ;  /* 0x0000001fff057819 */ /* 0x000fc80000011402 */
[----:B------:R-:W-:-:S04]  /*0d30*/  LEA.HI R5, R5, R2, RZ, 0x8 ;  /* 0x0000000205057211 */ /* 0x000fc800078f40ff */
[----:B------:R-:W-:-:S04]  /*0d40*/  SHF.R.S32.HI R5, RZ, 0x8, R5 ;  /* 0x00000008ff057819 */ /* 0x000fc80000011405 */
[----:B------:R-:W-:Y:S01]  /*0d50*/  VIMNMX R10, R5, UR6, PT ;  /* 0x00000006050a7c48 */ /* 0x000fe2000bfe0100 */
[----:B------:R-:W-:Y:S06]  /*0d60*/  @!P0 BRA `(.L_x_14) ;  /* 0x0000000000048947 */ /* 0x000fec0003800000 */
[----:B------:R-:W-:Y:S01]  /*0d70*/  BPT.TRAP 0x1 ;  /* 0x000000040000795c */ /* 0x000fe20000300000 */
.L_x_14:
[----:B------:R-:W1:Y:S01]  /*0d80*/  S2UR UR6, SR_CgaCtaId ;  /* 0x00000000000679c3 */ /* 0x000e620000008800 */
[----:B------:R-:W-:Y:S01]  /*0d90*/  UMOV UR36, 0x400 ;  /* 0x0000040000247882 */ /* 0x000fe20000000000 */
[----:B------:R-:W-:Y:S01]  /*0da0*/  IMAD.U32 R6, RZ, RZ, UR4 ;  /* 0x00000004ff067e24 */ /* 0x000fe2000f8e00ff */
[----:B------:R-:W-:Y:S01]  /*0db0*/  SHF.R.S32.HI R0, RZ, 0x1f, R3 ;  /* 0x0000001fff007819 */ /* 0x000fe20000011403 */
[----:B------:R-:W-:-:S03]  /*0dc0*/  IMAD.U32 R7, RZ, RZ, UR37 ;  /* 0x00000025ff077e24 */ /* 0x000fc6000f8e00ff */
[----:B------:R-:W-:Y:S02]  /*0dd0*/  SHF.L.U32 R6, R6, 0x1f, RZ ;  /* 0x0000001f06067819 */ /* 0x000fe400000006ff */
[CC--:B------:R-:W-:Y:S02]  /*0de0*/  LEA.HI R2, R0.reuse, R3.reuse, RZ, 0x2 ;  /* 0x0000000300027211 */ /* 0x0c0fe400078f10ff */
[----:B------:R-:W-:Y:S02]  /*0df0*/  LEA.HI R0, R0, R3, RZ, 0x5 ;  /* 0x0000000300007211 */ /* 0x000fe400078f28ff */
[--C-:B------:R-:W-:Y:S02]  /*0e00*/  SHF.R.S32.HI R4, RZ, 0x2, R2.reuse ;  /* 0x00000002ff047819 */ /* 0x100fe40000011402 */
[----:B------:R-:W-:Y:S02]  /*0e10*/  SHF.R.S32.HI R5, RZ, 0x1f, R2 ;  /* 0x0000001fff057819 */ /* 0x000fe40000011402 */
[----:B------:R-:W-:-:S02]  /*0e20*/  LOP3.LUT R2, R2, 0x7ffffffc, RZ, 0xc0, !PT ;  /* 0x7ffffffc02027812 */ /* 0x000fc400078ec0ff */
[----:B------:R-:W-:Y:S02]  /*0e30*/  LEA.HI R5, R5, R4, RZ, 0x3 ;  /* 0x0000000405057211 */ /* 0x000fe400078f18ff */
[----:B------:R-:W-:Y:S01]  /*0e40*/  SHF.R.S32.HI R0, RZ, 0x5, R0 ;  /* 0x00000005ff007819 */ /* 0x000fe20000011400 */
[----:B------:R-:W-:Y:S01]  /*0e50*/  IMAD.IADD R3, R3, 0x1, -R2 ;  /* 0x0000000103037824 */ /* 0x000fe200078e0a02 */
[----:B------:R-:W-:Y:S01]  /*0e60*/  LOP3.LUT R5, R5, 0xfffffff8, RZ, 0xc0, !PT ;  /* 0xfffffff805057812 */ /* 0x000fe200078ec0ff */
[----:B-1----:R-:W-:-:S03]  /*0e70*/  ULEA UR36, UR6, UR36, 0x18 ;  /* 0x0000002406247291 */ /* 0x002fc6000f8ec03f */
[----:B------:R-:W-:Y:S01]  /*0e80*/  IADD3 R5, R4, -R5, RZ ;  /* 0x8000000504057210 */ /* 0x000fe20007ffe0ff */
[----:B------:R-:W-:-:S03]  /*0e90*/  ULEA UR6, UR5, UR36, 0x3 ;  /* 0x0000002405067291 */ /* 0x000fc6000f8e183f */
[----:B------:R-:W-:-:S06]  /*0ea0*/  LEA R0, R0, R5, 0x4 ;  /* 0x0000000500007211 */ /* 0x000fcc00078e20ff */
[----:B------:R-:W1:Y:S02]  /*0eb0*/  SYNCS.PHASECHK.TRANS64.TRYWAIT P1, [UR6+0x2c050], R6 ;  /* 0x02c05006ff0075a7 */ /* 0x000e640008020146 */
[----:B-1----:R-:W-:Y:S05]  /*0ec0*/  @!P1 BRA `(.L_x_15) ;  /* 0x0000012800b09947 */ /* 0x002fea0003800000 */
.L_x_101:
[----:B------:R-:W-:Y:S01]  /*0ed0*/  SHF.L.U32 R3, R3, 0x1, RZ ;  /* 0x0000000103037819 */ /* 0x000fe200000006ff */
[----:B------:R-:W-:Y:S01]  /*0ee0*/  IMAD R0, R7, 0x40, R0 ;  /* 0x0000004007007824 */ /* 0x000fe200078e0200 */
[----:B------:R-:W-:Y:S06]  /*0ef0*/  @!P0 BRA `(.L_x_16) ;  /* 0x0000000000048947 */ /* 0x000fec0003800000 */
[----:B------:R-:W-:Y:S01]  /*0f00*/  BPT.TRAP 0x1 ;  /* 0x000000040000795c */ /* 0x000fe20000300000 */
.L_x_16:
[----:B------:R-:W-:Y:S01]  /*0f10*/  SHF.L.U32 R4, RZ, 0x1f, RZ ;  /* 0x0000001fff047819 */ /* 0x000fe200000006ff */
[----:B------:R-:W-:Y:S01]  /*0f20*/  UIADD3 UR21, UR36, 0x2c090, URZ ;  /* 0x0002c09024157890 */ /* 0x000fe2000fffe03f */
[----:B------:R-:W-:Y:S02]  /*0f30*/  ISETP.NE.AND P2, PT, RZ, UR7, PT ;  /* 0x00000007ff007c0c */ /* 0x000fe4000bf45270 */
[----:B------:R-:W2:Y:S02]  /*0f40*/  SYNCS.PHASECHK.TRANS64.TRYWAIT P1, [UR36+0x2c000], R4 ;  /* 0x02c00004ff0075a7 */ /* 0x000ea40008020164 */
[----:B--2---:R-:W-:Y:S09]  /*0f50*/  @!P1 BRA `(.L_x_17) ;  /* 0x0000012800a49947 */ /* 0x004ff20003800000 */
.L_x_102:
[----:B------:R-:W-:Y:S01]  /*0f60*/  ULEA UR23, UR38, UR21, 0x3 ;  /* 0x0000001526177291 */ /* 0x000fe2000f8e183f */
[----:B------:R-:W-:-:S04]  /*0f70*/  SEL R2, RZ, 0x1, P2 ;  /* 0x00000001ff027807 */ /* 0x000fc80001000000 */
[----:B------:R-:W-:-:S04]  /*0f80*/  SHF.L.U32 R2, R2, 0x1f, RZ ;  /* 0x0000001f02027819 */ /* 0x000fc800000006ff */
[----:B------:R-:W2:Y:S02]  /*0f90*/  SYNCS.PHASECHK.TRANS64.TRYWAIT P1, [UR23+-0x8], R2 ;  /* 0xfffff802ff0075a7 */ /* 0x000ea40008020157 */
[----:B--2---:R-:W-:Y:S05]  /*0fa0*/  @!P1 BRA `(.L_x_18) ;  /* 0x0000012800a89947 */ /* 0x004fea0003800000 */
.L_x_103:
[----:B------:R-:W-:Y:S01]  /*0fb0*/  USHF.R.U32.HI UR4, URZ, 0x4, UR36 ;  /* 0x000000043f047899 */ /* 0x000fe20008011624 */
[----:B------:R-:W-:Y:S01]  /*0fc0*/  WARPGROUP.ARRIVE ;  /* 0x00000000000079c5 */ /* 0x000fe20000000000 */
[----:B------:R-:W-:Y:S01]  /*0fd0*/  UIADD3 UR6, UR36, 0x4000, URZ ;  /* 0x0000400024067890 */ /* 0x000fe2000fffe03f */
[C---:B------:R-:W-:Y:S01]  /*0fe0*/  VIADD R7, R3.reuse, 0x9 ;  /* 0x0000000903077836 */ /* 0x040fe20000000000 */
[----:B------:R-:W-:Y:S01]  /*0ff0*/  ULOP3.LUT UR4, UR4, 0x3fff, URZ, 0xc0, !UPT ;  /* 0x00003fff04047892 */ /* 0x000fe2000f8ec03f */
[C---:B------:R-:W-:Y:S01]  /*1000*/  ISETP.GT.AND P1, PT, R0.reuse, R3, PT ;  /* 0x000000030000720c */ /* 0x040fe20003f24270 */
[----:B------:R-:W-:Y:S01]  /*1010*/  USHF.R.U32.HI UR6, URZ, 0x4, UR6 ;  /* 0x000000043f067899 */ /* 0x000fe20008011606 */
[C---:B------:R-:W-:Y:S01]  /*1020*/  VIADD R11, R3.reuse, 0x11 ;  /* 0x00000011030b7836 */ /* 0x040fe20000000000 */
[----:B------:R-:W-:Y:S01]  /*1030*/  ULOP3.LUT UR4, UR4, 0x10000, URZ, 0xfc, !UPT ;  /* 0x0001000004047892 */ /* 0x000fe2000f8efc3f */
[C---:B------:R-:W-:Y:S01]  /*1040*/  ISETP.GE.AND P6, PT, R0.reuse, R7, PT ;  /* 0x000000070000720c */ /* 0x040fe20003fc6270 */
[----:B------:R-:W-:Y:S01]  /*1050*/  ULOP3.LUT UR20, UR6, 0x3fff, URZ, 0xc0, !UPT ;  /* 0x00003fff06147892 */ /* 0x000fe2000f8ec03f */
[C---:B------:R-:W-:Y:S01]  /*1060*/  VIADD R7, R3.reuse, 0x19 ;  /* 0x0000001903077836 */ /* 0x040fe20000000000 */
[----:B------:R-:W-:Y:S01]  /*1070*/  ULEA UR4, UR5, UR4, 0x9 ;  /* 0x0000000405047291 */ /* 0x000fe2000f8e483f */
[C---:B-1----:R-:W-:Y:S01]  /*1080*/  IADD3 R5, R3.reuse, 0x8, RZ ;  /* 0x0000000803057810 */ /* 0x042fe20007ffe0ff */
[----:B------:R-:W-:Y:S01]  /*1090*/  ULOP3.LUT UR22, UR20, 0x10000, URZ, 0xfc, !UPT ;  /* 0x0001000014167892 */ /* 0x000fe2000f8efc3f */
[C---:B------:R-:W-:Y:S01]  /*10a0*/  ISETP.GE.AND P3, PT, R0.reuse, R11, PT ;  /* 0x0000000b0000720c */ /* 0x040fe20003f66270 */
[----:B------:R-:W-:Y:S01]  /*10b0*/  UMOV UR5, 0x40000040 ;  /* 0x4000004000057882 */ /* 0x000fe20000000000 */
[----:B------:R-:W-:Y:S01]  /*10c0*/  UMOV UR11, 0x40000040 ;  /* 0x40000040000b7882 */ /* 0x000fe20000000000 */
[----:B------:R-:W-:Y:S01]  /*10d0*/  UMOV UR9, UR5 ;  /* 0x0000000500097c82 */ /* 0x000fe20008000000 */
[----:B------:R-:W-:Y:S01]  /*10e0*/  UMOV UR8, UR4 ;  /* 0x0000000400087c82 */ /* 0x000fe20008000000 */
[----:B------:R-:W-:Y:S01]  /*10f0*/  UIADD3 UR16, UR4, 0x2, URZ ;  /* 0x0000000204107890 */ /* 0x000fe2000fffe03f */
[C---:B------:R-:W-:Y:S01]  /*1100*/  ISETP.GE.AND P4, PT, R0.reuse, R5, PT ;  /* 0x000000050000720c */ /* 0x040fe20003f86270 */
[----:B------:R-:W-:Y:S01]  /*1110*/  UMOV UR10, UR22 ;  /* 0x00000016000a7c82 */ /* 0x000fe20008000000 */
[----:B------:R-:W-:Y:S01]  /*1120*/  UIADD3 UR18, UR22, 0x2, URZ ;  /* 0x0000000216127890 */ /* 0x000fe2000fffe03f */
[----:B------:R-:W-:Y:S01]  /*1130*/  HGMMA.64x256x16.F32 R24, gdesc[UR8], RZ, !UPT, gsb0 ;  /* 0x03e00000081879f0 */ /* 0x000fe2000c0008ff */
[----:B------:R-:W-:Y:S01]  /*1140*/  UMOV UR17, 0x40000040 ;  /* 0x4000004000117882 */ /* 0x000fe20000000000 */
[----:B------:R-:W-:Y:S01]  /*1150*/  UMOV UR19, 0x40000040 ;  /* 0x4000004000137882 */ /* 0x000fe20000000000 */
[----:B------:R-:W-:Y:S01]  /*1160*/  UIADD3 UR12, UR4, 0x4, URZ ;  /* 0x00000004040c7890 */ /* 0x000fe2000fffe03f */
[C---:B------:R-:W-:Y:S01]  /*1170*/  ISETP.GE.AND P2, PT, R0.reuse, R3, PT ;  /* 0x000000030000720c */ /* 0x040fe20003f46270 */
[----:B------:R-:W-:Y:S01]  /*1180*/  UIADD3 UR14, UR22, 0x4, URZ ;  /* 0x00000004160e7890 */ /* 0x000fe2000fffe03f */
[C---:B------:R-:W-:Y:S01]  /*1190*/  IADD3 R5, R3.reuse, 0x18, RZ ;  /* 0x0000001803057810 */ /* 0x040fe20007ffe0ff */
[----:B------:R-:W-:Y:S01]  /*11a0*/  UMOV UR13, 0x40000040 ;  /* 0x40000040000d7882 */ /* 0x000fe20000000000 */
[----:B------:R-:W-:Y:S01]  /*11b0*/  UMOV UR15, 0x40000040 ;  /* 0x40000040000f7882 */ /* 0x000fe20000000000 */
[----:B------:R-:W-:Y:S01]  /*11c0*/  UIADD3 UR8, UR4, 0x6, URZ ;  /* 0x0000000604087890 */ /* 0x000fe2000fffe03f */
[----:B------:R-:W-:Y:S01]  /*11d0*/  IADD3 R9, R3, 0x10, RZ ;  /* 0x0000001003097810 */ /* 0x000fe20007ffe0ff */
[----:B------:R-:W-:Y:S01]  /*11e0*/  UIADD3 UR10, UR22, 0x6, URZ ;  /* 0x00000006160a7890 */ /* 0x000fe2000fffe03f */
[C---:B------:R-:W-:Y:S01]  /*11f0*/  IADD3 R2, R0.reuse, 0x8, RZ ;  /* 0x0000000800027810 */ /* 0x040fe20007ffe0ff */
[----:B------:R-:W-:Y:S01]  /*1200*/  UMOV UR9, 0x40000040 ;  /* 0x4000004000097882 */ /* 0x000fe20000000000 */
[----:B------:R-:W-:Y:S01]  /*1210*/  UMOV UR11, 0x40000040 ;  /* 0x40000040000b7882 */ /* 0x000fe20000000000 */
[----:B------:R-:W-:Y:S01]  /*1220*/  ISETP.GE.AND P5, PT, R0, R9, PT ;  /* 0x000000090000720c */ /* 0x000fe20003fa6270 */
[----:B------:R-:W-:Y:S01]  /*1230*/  ULDC UR6, c[0x0][0x604] ;  /* 0x0001810000067ab9 */ /* 0x000fe20000000800 */
[----:B------:R-:W-:Y:S01]  /*1240*/  ULDC UR24, c[0x0][0x604] ;  /* 0x0001810000187ab9 */ /* 0x000fe20000000800 */
[----:B------:R-:W-:Y:S01]  /*1250*/  ULDC UR25, c[0x0][0x604] ;  /* 0x0001810000197ab9 */ /* 0x000fe20000000800 */
[----:B------:R-:W-:-:S04]  /*1260*/  USHF.L.U32 UR7, UR7, 0x3, URZ ;  /* 0x0000000307077899 */ /* 0x000fc8000800063f */
[----:B------:R-:W-:Y:S01]  /*1270*/  ULOP3.LUT UR7, UR7, 0x8, URZ, 0xc, !UPT ;  /* 0x0000000807077892 */ /* 0x000fe2000f8e0c3f */
[----:B------:R-:W-:Y:S02]  /*1280*/  WARPGROUP.DEPBAR.LE gsb0, 0x0 ;  /* 0x00008000000079c5 */ /* 0x000fe40000010000 */
[----:B------:R-:W-:-:S06]  /*1290*/  WARPGROUP.ARRIVE ;  /* 0x00000000000079c5 */ /* 0x000fcc0000000000 */
[----:B------:R-:W-:Y:S01]  /*12a0*/  HGMMA.64x256x16.F32 R24, gdesc[UR16], R24, gsb0 ;  /* 0x03e00000101879f0 */ /* 0x000fe20008000818 */
[----:B------:R-:W-:Y:S01]  /*12b0*/  ULDC UR19, c[0x0][0x604] ;  /* 0x0001810000137ab9 */ /* 0x000fe20000000800 */
[----:B------:R-:W-:Y:S01]  /*12c0*/  ULDC UR18, c[0x0][0x604] ;  /* 0x0001810000127ab9 */ /* 0x000fe20000000800 */
[----:B------:R-:W-:Y:S02]  /*12d0*/  WARPGROUP.DEPBAR.LE gsb0, 0x0 ;  /* 0x00008000000079c5 */ /* 0x000fe40000010000 */
[----:B------:R-:W-:-:S15]  /*12e0*/  WARPGROUP.ARRIVE ;  /* 0x00000000000079c5 */ /* 0x000fde0000000000 */
[----:B------:R-:W-:-:S08]  /*12f0*/  NOP ;  /* 0x0000000000007918 */ /* 0x000fd00000000000 */
        /* <DEDUP_REMOVED lines=10> */
[----:B------:R-:W-:Y:S02]  /*13a0*/  FSEL R25, R25, -INF , P1 ;  /* 0xff80000019197808 */ /* 0x000fe40000800000 */
[----:B------:R-:W-:Y:S02]  /*13b0*/  FSEL R31, R31, -INF , P1 ;  /* 0xff8000001f1f7808 */ /* 0x000fe40000800000 */
[----:B------:R-:W-:Y:S01]  /*13c0*/  ISETP.GE.AND P1, PT, R0, R7, PT ;  /* 0x000000070000720c */ /* 0x000fe20003f26270 */
[----:B------:R-:W-:Y:S01]  /*13d0*/  VIADD R7, R3, 0x21 ;  /* 0x0000002103077836 */ /* 0x000fe20000000000 */
[----:B------:R-:W-:-:S02]  /*13e0*/  FSEL R29, R29, -INF , P6 ;  /* 0xff8000001d1d7808 */ /* 0x000fc40003000000 */
[----:B------:R-:W-:Y:S02]  /*13f0*/  FSEL R35, R35, -INF , P6 ;  /* 0xff80000023237808 */ /* 0x000fe40003000000 */
[----:B------:R-:W-:Y:S01]  /*1400*/  ISETP.GE.AND P6, PT, R0, R7, PT ;  /* 0x000000070000720c */ /* 0x000fe20003fc6270 */
[----:B------:R-:W-:Y:S01]  /*1410*/  VIADD R7, R3, 0x29 ;  /* 0x0000002903077836 */ /* 0x000fe20000000000 */
[----:B------:R-:W-:Y:S02]  /*1420*/  FSEL R33, R33, -INF , P3 ;  /* 0xff80000021217808 */ /* 0x000fe40001800000 */
[----:B------:R-:W-:Y:S02]  /*1430*/  FSEL R39, R39, -INF , P3 ;  /* 0xff80000027277808 */ /* 0x000fe40001800000 */
[----:B------:R-:W-:Y:S02]  /*1440*/  FSEL R24, R24, -INF , P2 ;  /* 0xff80000018187808 */ /* 0x000fe40001000000 */
[----:B------:R-:W-:-:S02]  /*1450*/  FSEL R30, R30, -INF , P2 ;  /* 0xff8000001e1e7808 */ /* 0x000fc40001000000 */
[C---:B------:R-:W-:Y:S01]  /*1460*/  ISETP.GE.AND P3, PT, R0.reuse, R7, PT ;  /* 0x000000070000720c */ /* 0x040fe20003f66270 */
[C---:B------:R-:W-:Y:S01]  /*1470*/  VIADD R7, R3.reuse, 0x31 ;  /* 0x0000003103077836 */ /* 0x040fe20000000000 */
[----:B------:R-:W-:Y:S02]  /*1480*/  ISETP.GE.AND P2, PT, R0, R5, PT ;  /* 0x000000050000720c */ /* 0x000fe40003f46270 */
[----:B------:R-:W-:Y:S02]  /*1490*/  IADD3 R5, R3, 0x20, RZ ;  /* 0x0000002003057810 */ /* 0x000fe40007ffe0ff */
[----:B------:R-:W-:Y:S02]  /*14a0*/  FSEL R28, R28, -INF , P4 ;  /* 0xff8000001c1c7808 */ /* 0x000fe40002000000 */
[----:B------:R-:W-:Y:S02]  /*14b0*/  FSEL R34, R34, -INF , P4 ;  /* 0xff80000022227808 */ /* 0x000fe40002000000 */
[----:B------:R-:W-:-:S02]  /*14c0*/  FSEL R37, R37, -INF , P1 ;  /* 0xff80000025257808 */ /* 0x000fc40000800000 */
[----:B------:R-:W-:Y:S02]  /*14d0*/  FSEL R43, R43, -INF , P1 ;  /* 0xff8000002b2b7808 */ /* 0x000fe40000800000 */
[C---:B------:R-:W-:Y:S02]  /*14e0*/  ISETP.GE.AND P4, PT, R0.reuse, R5, PT ;  /* 0x000000050000720c */ /* 0x040fe40003f86270 */
[----:B------:R-:W-:Y:S01]  /*14f0*/  ISETP.GE.AND P1, PT, R0, R7, PT ;  /* 0x000000070000720c */ /* 0x000fe20003f26270 */
[C---:B------:R-:W-:Y:S01]  /*1500*/  VIADD R7, R3.reuse, 0x39 ;  /* 0x0000003903077836 */ /* 0x040fe20000000000 */
[----:B------:R-:W-:Y:S02]  /*1510*/  IADD3 R5, R3, 0x28, RZ ;  /* 0x0000002803057810 */ /* 0x000fe40007ffe0ff */
[----:B------:R-:W-:Y:S02]  /*1520*/  FSEL R32, R32, -INF , P5 ;  /* 0xff80000020207808 */ /* 0x000fe40002800000 */
[----:B------:R-:W-:-:S02]  /*1530*/  FSEL R38, R38, -INF , P5 ;  /* 0xff80000026267808 */ /* 0x000fc40002800000 */
[C---:B------:R-:W-:Y:S02]  /*1540*/  ISETP.GE.AND P5, PT, R0.reuse, R5, PT ;  /* 0x000000050000720c */ /* 0x040fe40003fa6270 */
[----:B------:R-:W-:Y:S02]  /*1550*/  FSEL R41, R41, -INF , P6 ;  /* 0xff80000029297808 */ /* 0x000fe40003000000 */
[----:B------:R-:W-:Y:S02]  /*1560*/  FSEL R47, R47, -INF , P6 ;  /* 0xff8000002f2f7808 */ /* 0x000fe40003000000 */
[C---:B------:R-:W-:Y:S02]  /*1570*/  IADD3 R5, R3.reuse, 0x30, RZ ;  /* 0x0000003003057810 */ /* 0x040fe40007ffe0ff */
[----:B------:R-:W-:Y:S01]  /*1580*/  ISETP.GE.AND P6, PT, R0, R7, PT ;  /* 0x000000070000720c */ /* 0x000fe20003fc6270 */
[----:B------:R-:W-:Y:S01]  /*1590*/  VIADD R7, R3, 0x41 ;  /* 0x0000004103077836 */ /* 0x000fe20000000000 */
[----:B------:R-:W-:-:S02]  /*15a0*/  FSEL R36, R36, -INF , P2 ;  /* 0xff80000024247808 */ /* 0x000fc40001000000 */
[----:B------:R-:W-:Y:S02]  /*15b0*/  FSEL R42, R42, -INF , P2 ;  /* 0xff8000002a2a7808 */ /* 0x000fe40001000000 */
[C---:B------:R-:W-:Y:S02]  /*15c0*/  ISETP.GE.AND P2, PT, R0.reuse, R5, PT ;  /* 0x000000050000720c */ /* 0x040fe40003f46270 */
[----:B------:R-:W-:Y:S02]  /*15d0*/  IADD3 R5, R3, 0x38, RZ ;  /* 0x0000003803057810 */ /* 0x000fe40007ffe0ff */
[----:B------:R-:W-:Y:S02]  /*15e0*/  FSEL R45, R45, -INF , P3 ;  /* 0xff8000002d2d7808 */ /* 0x000fe40001800000 */
[----:B------:R-:W-:Y:S02]  /*15f0*/  FSEL R51, R51, -INF , P3 ;  /* 0xff80000033337808 */ /* 0x000fe40001800000 */
        /* <DEDUP_REMOVED lines=12> */
[----:B------:R-:W-:Y:S02]  /*16c0*/  ISETP.GE.AND P5, PT, R0, R5, PT ;  /* 0x000000050000720c */ /* 0x000fe40003fa6270 */
[----:B------:R-:W-:Y:S02]  /*16d0*/  IADD3 R5, R3, 0x48, RZ ;  /* 0x0000004803057810 */ /* 0x000fe40007ffe0ff */
[----:B------:R-:W-:Y:S02]  /*16e0*/  FSEL R53, R53, -INF , P6 ;  /* 0xff80000035357808 */ /* 0x000fe40003000000 */
[----:B------:R-:W-:Y:S02]  /*16f0*/  FSEL R59, R59, -INF , P6 ;  /* 0xff8000003b3b7808 */ /* 0x000fe40003000000 */
[----:B------:R-:W-:-:S02]  /*1700*/  FSEL R48, R48, -INF , P2 ;  /* 0xff80000030307808 */ /* 0x000fc40001000000 */
[----:B------:R-:W-:Y:S02]  /*1710*/  FSEL R54, R54, -INF , P2 ;  /* 0xff80000036367808 */ /* 0x000fe40001000000 */
[C---:B------:R-:W-:Y:S01]  /*1720*/  ISETP.GE.AND P6, PT, R0.reuse, R7, PT ;  /* 0x000000070000720c */ /* 0x040fe20003fc6270 */
[C---:B------:R-:W-:Y:S01]  /*1730*/  VIADD R7, R3.reuse, 0x59 ;  /* 0x0000005903077836 */ /* 0x040fe20000000000 */
[----:B------:R-:W-:Y:S02]  /*1740*/  ISETP.GE.AND P2, PT, R0, R5, PT ;  /* 0x000000050000720c */ /* 0x000fe40003f46270 */
[----:B------:R-:W-:Y:S02]  /*1750*/  IADD3 R5, R3, 0x50, RZ ;  /* 0x0000005003057810 */ /* 0x000fe40007ffe0ff */
[----:B------:R-:W-:Y:S02]  /*1760*/  FSEL R52, R52, -INF , P4 ;  /* 0xff80000034347808 */ /* 0x000fe40002000000 */
[----:B------:R-:W-:-:S02]  /*1770*/  FSEL R58, R58, -INF , P4 ;  /* 0xff8000003a3a7808 */ /* 0x000fc40002000000 */
[----:B------:R-:W-:Y:S02]  /*1780*/  FSEL R57, R57, -INF , P3 ;  /* 0xff80000039397808 */ /* 0x000fe40001800000 */
[----:B------:R-:W-:Y:S02]  /*1790*/  FSEL R63, R63, -INF , P3 ;  /* 0xff8000003f3f7808 */ /* 0x000fe40001800000 */
[C---:B------:R-:W-:Y:S02]  /*17a0*/  ISETP.GE.AND P4, PT, R0.reuse, R5, PT ;  /* 0x000000050000720c */ /* 0x040fe40003f86270 */
[----:B------:R-:W-:Y:S01]  /*17b0*/  ISETP.GE.AND P3, PT, R0, R7, PT ;  /* 0x000000070000720c */ /* 0x000fe20003f66270 */
[C---:B------:R-:W-:Y:S01]  /*17c0*/  VIADD R7, R3.reuse, 0x61 ;  /* 0x0000006103077836 */ /* 0x040fe20000000000 */
[----:B------:R-:W-:Y:S02]  /*17d0*/  IADD3 R5, R3, 0x58, RZ ;  /* 0x0000005803057810 */ /* 0x000fe40007ffe0ff */
[----:B------:R-:W-:-:S02]  /*17e0*/  FSEL R56, R56, -INF , P5 ;  /* 0xff80000038387808 */ /* 0x000fc40002800000 */
[----:B------:R-:W-:Y:S02]  /*17f0*/  FSEL R62, R62, -INF , P5 ;  /* 0xff8000003e3e7808 */ /* 0x000fe40002800000 */
[C---:B------:R-:W-:Y:S02]  /*1800*/  ISETP.GE.AND P5, PT, R0.reuse, R5, PT ;  /* 0x000000050000720c */ /* 0x040fe40003fa6270 */
[----:B------:R-:W-:Y:S02]  /*1810*/  FSEL R61, R61, -INF , P1 ;  /* 0xff8000003d3d7808 */ /* 0x000fe40000800000 */
[----:B------:R-:W-:Y:S02]  /*1820*/  FSEL R67, R67, -INF , P1 ;  /* 0xff80000043437808 */ /* 0x000fe40000800000 */
[----:B------:R-:W-:Y:S01]  /*1830*/  ISETP.GE.AND P1, PT, R0, R7, PT ;  /* 0x000000070000720c */ /* 0x000fe20003f26270 */
[----:B------:R-:W-:Y:S01]  /*1840*/  VIADD R7, R3, 0x69 ;  /* 0x0000006903077836 */ /* 0x000fe20000000000 */
[----:B------:R-:W-:-:S02]  /*1850*/  FSEL R68, R68, -INF , P5 ;  /* 0xff80000044447808 */ /* 0x000fc40002800000 */
[----:B------:R-:W-:Y:S02]  /*1860*/  FSEL R74, R74, -INF , P5 ;  /* 0xff8000004a4a7808 */ /* 0x000fe40002800000 */
[----:B------:R-:W-:Y:S02]  /*1870*/  FSEL R69, R69, -INF , P3 ;  /* 0xff80000045457808 */ /* 0x000fe40001800000 */
[----:B------:R-:W-:Y:S02]  /*1880*/  FSEL R75, R75, -INF , P3 ;  /* 0xff8000004b4b7808 */ /* 0x000fe40001800000 */
[CC--:B------:R-:W-:Y:S02]  /*1890*/  ISETP.GE.AND P5, PT, R2.reuse, R3.reuse, PT ;  /* 0x000000030200720c */ /* 0x0c0fe40003fa6270 */
[----:B------:R-:W-:Y:S02]  /*18a0*/  ISETP.GT.AND P3, PT, R2, R3, PT ;  /* 0x000000030200720c */ /* 0x000fe40003f64270 */
[----:B------:R-:W-:-:S02]  /*18b0*/  FSEL R65, R65, -INF , P6 ;  /* 0xff80000041417808 */ /* 0x000fc40003000000 */
[----:B------:R-:W-:Y:S02]  /*18c0*/  FSEL R71, R71, -INF , P6 ;  /* 0xff80000047477808 */ /* 0x000fe40003000000 */
[----:B------:R-:W-:Y:S02]  /*18d0*/  ISETP.GE.AND P6, PT, R0, R7, PT ;  /* 0x000000070000720c */ /* 0x000fe40003fc6270 */
[----:B------:R-:W-:Y:S02]  /*18e0*/  IADD3 R7, R3, 0x71, RZ ;  /* 0x0000007103077810 */ /* 0x000fe40007ffe0ff */
[----:B------:R-:W-:Y:S02]  /*18f0*/  FSEL R26, R26, -INF , P5 ;  /* 0xff8000001a1a7808 */ /* 0x000fe40002800000 */
[----:B------:R-:W-:Y:S02]  /*1900*/  FSEL R27, R27, -INF , P3 ;  /* 0xff8000001b1b7808 */ /* 0x000fe40001800000 */
[----:B------:R-:W-:-:S02]  /*1910*/  ISETP.GE.AND P3, PT, R0, R7, PT ;  /* 0x000000070000720c */ /* 0x000fc40003f66270 */
[----:B------:R-:W-:Y:S02]  /*1920*/  FMNMX R7, R26, R27, !PT ;  /* 0x0000001b1a077209 */ /* 0x000fe40007800000 */
[----:B------:R-:W-:Y:S02]  /*1930*/  IADD3 R5, R3, 0x60, RZ ;  /* 0x0000006003057810 */ /* 0x000fe40007ffe0ff */
[----:B------:R-:W-:Y:S02]  /*1940*/  FMNMX R6, R30, R7, !PT ;  /* 0x000000071e067209 */ /* 0x000fe40007800000 */
[----:B------:R-:W-:Y:S02]  /*1950*/  FSEL R60, R60, -INF , P2 ;  /* 0xff8000003c3c7808 */ /* 0x000fe40001000000 */
[----:B------:R-:W-:Y:S02]  /*1960*/  FMNMX R7, R31, R6, !PT ;  /* 0x000000061f077209 */ /* 0x000fe40007800000 */
[----:B------:R-:W-:-:S02]  /*1970*/  FSEL R66, R66, -INF , P2 ;  /* 0xff80000042427808 */ /* 0x000fc40001000000 */
[----:B------:R-:W-:Y:S02]  /*1980*/  FMNMX R6, R34, R7, !PT ;  /* 0x0000000722067209 */ /* 0x000fe40007800000 */
[----:B------:R-:W-:Y:S02]  /*1990*/  ISETP.GE.AND P2, PT, R0, R5, PT ;  /* 0x000000050000720c */ /* 0x000fe40003f46270 */
[----:B------:R-:W-:Y:S02]  /*19a0*/  FMNMX R7, R35, R6, !PT ;  /* 0x0000000623077209 */ /* 0x000fe40007800000 */
[----:B------:R-:W-:Y:S02]  /*19b0*/  IADD3 R5, R3, 0x68, RZ ;  /* 0x0000006803057810 */ /* 0x000fe40007ffe0ff */
[----:B------:R-:W-:Y:S02]  /*19c0*/  FMNMX R6, R38, R7, !PT ;  /* 0x0000000726067209 */ /* 0x000fe40007800000 */
[----:B------:R-:W-:-:S02]  /*19d0*/  FSEL R64, R64, -INF , P4 ;  /* 0xff80000040407808 */ /* 0x000fc40002000000 */
[----:B------:R-:W-:Y:S02]  /*19e0*/  FMNMX R7, R39, R6, !PT ;  /* 0x0000000627077209 */ /* 0x000fe40007800000 */
[----:B------:R-:W-:Y:S02]  /*19f0*/  FSEL R70, R70, -INF , P4 ;  /* 0xff80000046467808 */ /* 0x000fe40002000000 */
[----:B------:R-:W-:Y:S02]  /*1a00*/  FMNMX R6, R42, R7, !PT ;  /* 0x000000072a067209 */ /* 0x000fe40007800000 */
[----:B------:R-:W-:Y:S01]  /*1a10*/  ISETP.GE.AND P4, PT, R0, R5, PT ;  /* 0x000000050000720c */ /* 0x000fe20003f86270 */
[----:B------:R-:W-:Y:S01]  /*1a20*/  VIADD R5, R3, 0x70 ;  /* 0x0000007003057836 */ /* 0x000fe20000000000 */
[----:B------:R-:W-:Y:S02]  /*1a30*/  FMNMX R7, R43, R6, !PT ;  /* 0x000000062b077209 */ /* 0x000fe40007800000 */
[----:B------:R-:W-:-:S02]  /*1a40*/  FSEL R72, R72, -INF , P2 ;  /* 0xff80000048487808 */ /* 0x000fc40001000000 */
[----:B------:R-:W-:Y:S02]  /*1a50*/  FMNMX R6, R46, R7, !PT ;  /* 0x000000072e067209 */ /* 0x000fe40007800000 */
[----:B------:R-:W-:Y:S01]  /*1a60*/  ISETP.GE.AND P5, PT, R0, R5, PT ;  /* 0x000000050000720c */ /* 0x000fe20003fa6270 */
[----:B------:R-:W-:Y:S01]  /*1a70*/  VIADD R5, R3, 0x78 ;  /* 0x0000007803057836 */ /* 0x000fe20000000000 */
[----:B------:R-:W-:Y:S02]  /*1a80*/  FMNMX R7, R47, R6, !PT ;  /* 0x000000062f077209 */ /* 0x000fe40007800000 */
[----:B------:R-:W-:Y:S02]  /*1a90*/  FSEL R78, R78, -INF , P2 ;  /* 0xff8000004e4e7808 */ /* 0x000fe40001000000 */
[----:B------:R-:W-:Y:S02]  /*1aa0*/  FMNMX R6, R50, R7, !PT ;  /* 0x0000000732067209 */ /* 0x000fe40007800000 */
[----:B------:R-:W-:-:S02]  /*1ab0*/  FMNMX R7, R24, R25, !PT ;  /* 0x0000001918077209 */ /* 0x000fc40007800000 */
[----:B------:R-:W-:Y:S02]  /*1ac0*/  FMNMX R9, R51, R6, !PT ;  /* 0x0000000633097209 */ /* 0x000fe40007800000 */
[----:B------:R-:W-:Y:S02]  /*1ad0*/  FMNMX R6, R28, R7, !PT ;  /* 0x000000071c067209 */ /* 0x000fe40007800000 */
[----:B------:R-:W-:Y:S02]  /*1ae0*/  FMNMX R8, R54, R9, !PT ;  /* 0x0000000936087209 */ /* 0x000fe40007800000 */
[----:B------:R-:W-:Y:S02]  /*1af0*/  FMNMX R7, R29, R6, !PT ;  /* 0x000000061d077209 */ /* 0x000fe40007800000 */
[----:B------:R-:W-:Y:S02]  /*1b00*/  FMNMX R9, R55, R8, !PT ;  /* 0x0000000837097209 */ /* 0x000fe40007800000 */
[----:B------:R-:W-:-:S02]  /*1b10*/  FMNMX R6, R32, R7, !PT ;  /* 0x0000000720067209 */ /* 0x000fc40007800000 */
[----:B------:R-:W-:Y:S02]  /*1b20*/  FMNMX R8, R58, R9, !PT ;  /* 0x000000093a087209 */ /* 0x000fe40007800000 */
[----:B------:R-:W-:Y:S02]  /*1b30*/  FMNMX R7, R33, R6, !PT ;  /* 0x0000000621077209 */ /* 0x000fe40007800000 */
[----:B------:R-:W-:Y:S02]  /*1b40*/  FMNMX R9, R59, R8, !PT ;  /* 0x000000083b097209 */ /* 0x000fe40007800000 */
[----:B------:R-:W-:Y:S02]  /*1b50*/  FMNMX R6, R36, R7, !PT ;  /* 0x0000000724067209 */ /* 0x000fe40007800000 */
[----:B------:R-:W-:Y:S02]  /*1b60*/  FMNMX R8, R62, R9, !PT ;  /* 0x000000093e087209 */ /* 0x000fe40007800000 */
[----:B------:R-:W-:-:S02]  /*1b70*/  ISETP.GE.AND P2, PT, R0, R5, PT ;  /* 0x000000050000720c */ /* 0x000fc40003f46270 */
[----:B------:R-:W-:Y:S02]  /*1b80*/  FMNMX R9, R63, R8, !PT ;  /* 0x000000083f097209 */ /* 0x000fe40007800000 */
[----:B------:R-:W-:Y:S02]  /*1b90*/  IADD3 R5, R3, 0x79, RZ ;  /* 0x0000007903057810 */ /* 0x000fe40007ffe0ff */
[----:B------:R-:W-:Y:S02]  /*1ba0*/  FMNMX R7, R37, R6, !PT ;  /* 0x0000000625077209 */ /* 0x000fe40007800000 */
[----:B------:R-:W-:Y:S02]  /*1bb0*/  FSEL R73, R73, -INF , P1 ;  /* 0xff80000049497808 */ /* 0x000fe40000800000 */
[----:B------:R-:W-:Y:S02]  /*1bc0*/  FSEL R79, R79, -INF , P1 ;  /* 0xff8000004f4f7808 */ /* 0x000fe40000800000 */
[----:B------:R-:W-:-:S02]  /*1bd0*/  FMNMX R8, R66, R9, !PT ;  /* 0x0000000942087209 */ /* 0x000fc40007800000 */
[----:B------:R-:W-:Y:S01]  /*1be0*/  ISETP.GE.AND P1, PT, R0, R5, PT ;  /* 0x000000050000720c */ /* 0x000fe20003f26270 */
[----:B------:R-:W-:Y:S01]  /*1bf0*/  VIADD R5, R3, 0x80 ;  /* 0x0000008003057836 */ /* 0x000fe20000000000 */
[----:B------:R-:W-:Y:S02]  /*1c00*/  FMNMX R6, R40, R7, !PT ;  /* 0x0000000728067209 */ /* 0x000fe40007800000 */
[----:B------:R-:W-:Y:S02]  /*1c10*/  FMNMX R9, R67, R8, !PT ;  /* 0x0000000843097209 */ /* 0x000fe40007800000 */
[----:B------:R-:W-:Y:S02]  /*1c20*/  FSEL R76, R76, -INF , P4 ;  /* 0xff8000004c4c7808 */ /* 0x000fe40002000000 */
[----:B------:R-:W-:Y:S02]  /*1c30*/  FSEL R82, R82, -INF , P4 ;  /* 0xff80000052527808 */ /* 0x000fe40002000000 */
        /* <DEDUP_REMOVED lines=11> */
[----:B------:R-:W-:Y:S02]  /*1cf0*/  FMNMX R8, R74, R9, !PT ;  /* 0x000000094a087209 */ /* 0x000fe40007800000 */
[----:B------:R-:W-:Y:S02]  /*1d00*/  FSEL R80, R80, -INF , P5 ;  /* 0xff80000050507808 */ /* 0x000fe40002800000 */
[----:B------:R-:W-:-:S02]  /*1d10*/  FSEL R86, R86, -INF , P5 ;  /* 0xff80000056567808 */ /* 0x000fc40002800000 */
[----:B------:R-:W-:Y:S02]  /*1d20*/  ISETP.GE.AND P5, PT, R0, R5, PT ;  /* 0x000000050000720c */ /* 0x000fe40003fa6270 */
[----:B------:R-:W-:Y:S02]  /*1d30*/  IADD3 R5, R3, 0x89, RZ ;  /* 0x0000008903057810 */ /* 0x000fe40007ffe0ff */
[----:B------:R-:W-:Y:S02]  /*1d40*/  FMNMX R6, R48, R7, !PT ;  /* 0x0000000730067209 */ /* 0x000fe40007800000 */
[----:B------:R-:W-:Y:S02]  /*1d50*/  FMNMX R9, R75, R8, !PT ;  /* 0x000000084b097209 */ /* 0x000fe40007800000 */
[----:B------:R-:W-:Y:S02]  /*1d60*/  FSEL R81, R81, -INF , P3 ;  /* 0xff80000051517808 */ /* 0x000fe40001800000 */
[----:B------:R-:W-:-:S02]  /*1d70*/  FSEL R87, R87, -INF , P3 ;  /* 0xff80000057577808 */ /* 0x000fc40001800000 */
[----:B------:R-:W-:Y:S01]  /*1d80*/  ISETP.GE.AND P3, PT, R0, R5, PT ;  /* 0x000000050000720c */ /* 0x000fe20003f66270 */
[----:B------:R-:W-:Y:S01]  /*1d90*/  VIADD R5, R3, 0x90 ;  /* 0x0000009003057836 */ /* 0x000fe20000000000 */
[----:B------:R-:W-:Y:S02]  /*1da0*/  FMNMX R7, R49, R6, !PT ;  /* 0x0000000631077209 */ /* 0x000fe40007800000 */
[----:B------:R-:W-:Y:S02]  /*1db0*/  FMNMX R8, R78, R9, !PT ;  /* 0x000000094e087209 */ /* 0x000fe40007800000 */
[----:B------:R-:W-:Y:S02]  /*1dc0*/  FMNMX R6, R52, R7, !PT ;  /* 0x0000000734067209 */ /* 0x000fe40007800000 */
[----:B------:R-:W-:Y:S02]  /*1dd0*/  FSEL R84, R84, -INF , P2 ;  /* 0xff80000054547808 */ /* 0x000fe40001000000 */
[----:B------:R-:W-:-:S02]  /*1de0*/  FSEL R90, R90, -INF , P2 ;  /* 0xff8000005a5a7808 */ /* 0x000fc40001000000 */
[----:B------:R-:W-:Y:S02]  /*1df0*/  FMNMX R9, R79, R8, !PT ;  /* 0x000000084f097209 */ /* 0x000fe40007800000 */
[----:B------:R-:W-:Y:S02]  /*1e00*/  ISETP.GE.AND P2, PT, R0, R5, PT ;  /* 0x000000050000720c */ /* 0x000fe40003f46270 */
[----:B------:R-:W-:Y:S02]  /*1e10*/  IADD3 R5, R3, 0x91, RZ ;  /* 0x0000009103057810 */ /* 0x000fe40007ffe0ff */
[----:B------:R-:W-:Y:S02]  /*1e20*/  FMNMX R7, R53, R6, !PT ;  /* 0x0000000635077209 */ /* 0x000fe40007800000 */
[----:B------:R-:W-:Y:S02]  /*1e30*/  FMNMX R8, R82, R9, !PT ;  /* 0x0000000952087209 */ /* 0x000fe40007800000 */
[----:B------:R-:W-:-:S02]  /*1e40*/  FSEL R85, R85, -INF , P1 ;  /* 0xff80000055557808 */ /* 0x000fc40000800000 */
[----:B------:R-:W-:Y:S02]  /*1e50*/  FSEL R91, R91, -INF , P1 ;  /* 0xff8000005b5b7808 */ /* 0x000fe40000800000 */
[----:B------:R-:W-:Y:S01]  /*1e60*/  ISETP.GE.AND P1, PT, R0, R5, PT ;  /* 0x000000050000720c */ /* 0x000fe20003f26270 */
[----:B------:R-:W-:Y:S01]  /*1e70*/  VIADD R5, R3, 0x98 ;  /* 0x0000009803057836 */ /* 0x000fe20000000000 */
[----:B------:R-:W-:Y:S02]  /*1e80*/  FMNMX R6, R56, R7, !PT ;  /* 0x0000000738067209 */ /* 0x000fe40007800000 */
[----:B------:R-:W-:Y:S02]  /*1e90*/  FMNMX R9, R83, R8, !PT ;  /* 0x0000000853097209 */ /* 0x000fe40007800000 */
[----:B------:R-:W-:Y:S02]  /*1ea0*/  FSEL R88, R88, -INF , P4 ;  /* 0xff80000058587808 */ /* 0x000fe40002000000 */
[----:B------:R-:W-:-:S02]  /*1eb0*/  FSEL R94, R94, -INF , P4 ;  /* 0xff8000005e5e7808 */ /* 0x000fc40002000000 */
[----:B------:R-:W-:Y:S02]  /*1ec0*/  FMNMX R7, R57, R6, !PT ;  /* 0x0000000639077209 */ /* 0x000fe40007800000 */
[----:B------:R-:W-:Y:S02]  /*1ed0*/  ISETP.GE.AND P4, PT, R0, R5, PT ;  /* 0x000000050000720c */ /* 0x000fe40003f86270 */
[----:B------:R-:W-:Y:S02]  /*1ee0*/  FMNMX R8, R86, R9, !PT ;  /* 0x0000000956087209 */ /* 0x000fe40007800000 */
[----:B------:R-:W-:Y:S02]  /*1ef0*/  IADD3 R5, R3, 0x99, RZ ;  /* 0x0000009903057810 */ /* 0x000fe40007ffe0ff */
[----:B------:R-:W-:Y:S02]  /*1f00*/  FMNMX R6, R60, R7, !PT ;  /* 0x000000073c067209 */ /* 0x000fe40007800000 */
[----:B------:R-:W-:-:S02]  /*1f10*/  FSEL R89, R89, -INF , P6 ;  /* 0xff80000059597808 */ /* 0x000fc40003000000 */
[----:B------:R-:W-:Y:S02]  /*1f20*/  FSEL R95, R95, -INF , P6 ;  /* 0xff8000005f5f7808 */ /* 0x000fe40003000000 */
[----:B------:R-:W-:Y:S02]  /*1f30*/  FMNMX R9, R87, R8, !PT ;  /* 0x0000000857097209 */ /* 0x000fe40007800000 */
[----:B------:R-:W-:Y:S01]  /*1f40*/  ISETP.GE.AND P6, PT, R0, R5, PT ;  /* 0x000000050000720c */ /* 0x000fe20003fc6270 */
[----:B------:R-:W-:Y:S01]  /*1f50*/  VIADD R5, R3, 0xa0 ;  /* 0x000000a003057836 */ /* 0x000fe20000000000 */
[----:B------:R-:W-:Y:S02]  /*1f60*/  FMNMX R7, R61, R6, !PT ;  /* 0x000000063d077209 */ /* 0x000fe40007800000 */
[----:B------:R-:W-:Y:S02]  /*1f70*/  FMNMX R8, R90, R9, !PT ;  /* 0x000000095a087209 */ /* 0x000fe40007800000 */
[----:B------:R-:W-:-:S02]  /*1f80*/  FSEL R92, R92, -INF , P5 ;  /* 0xff8000005c5c7808 */ /* 0x000fc40002800000 */
[----:B------:R-:W-:Y:S02]  /*1f90*/  FSEL R98, R98, -INF , P5 ;  /* 0xff80000062627808 */ /* 0x000fe40002800000 */
        /* <DEDUP_REMOVED lines=11> */
[----:B------:R-:W-:-:S02]  /*2050*/  FMNMX R9, R95, R8, !PT ;  /* 0x000000085f097209 */ /* 0x000fc40007800000 */
[----:B------:R-:W-:Y:S02]  /*2060*/  FSEL R96, R96, -INF , P2 ;  /* 0xff80000060607808 */ /* 0x000fe40001000000 */
[----:B------:R-:W-:Y:S02]  /*2070*/  FSEL R102, R102, -INF , P2 ;  /* 0xff80000066667808 */ /* 0x000fe40001000000 */
[----:B------:R-:W-:Y:S02]  /*2080*/  ISETP.GE.AND P2, PT, R0, R5, PT ;  /* 0x000000050000720c */ /* 0x000fe40003f46270 */
[----:B------:R-:W-:Y:S02]  /*2090*/  IADD3 R5, R3, 0xa9, RZ ;  /* 0x000000a903057810 */ /* 0x000fe40007ffe0ff */
[----:B------:R-:W-:Y:S02]  /*20a0*/  FMNMX R7, R69, R6, !PT ;  /* 0x0000000645077209 */ /* 0x000fe40007800000 */
[----:B------:R-:W-:-:S02]  /*20b0*/  FMNMX R8, R98, R9, !PT ;  /* 0x0000000962087209 */ /* 0x000fc40007800000 */
[----:B------:R-:W-:Y:S02]  /*20c0*/  FSEL R97, R97, -INF , P1 ;  /* 0xff80000061617808 */ /* 0x000fe40000800000 */
[----:B------:R-:W-:Y:S02]  /*20d0*/  FSEL R103, R103, -INF , P1 ;  /* 0xff80000067677808 */ /* 0x000fe40000800000 */
[----:B------:R-:W-:Y:S01]  /*20e0*/  ISETP.GE.AND P1, PT, R0, R5, PT ;  /* 0x000000050000720c */ /* 0x000fe20003f26270 */
[----:B------:R-:W-:Y:S01]  /*20f0*/  VIADD R5, R3, 0xb0 ;  /* 0x000000b003057836 */ /* 0x000fe20000000000 */
[----:B------:R-:W-:Y:S02]  /*2100*/  FMNMX R6, R72, R7, !PT ;  /* 0x0000000748067209 */ /* 0x000fe40007800000 */
[----:B------:R-:W-:Y:S02]  /*2110*/  FMNMX R9, R99, R8, !PT ;  /* 0x0000000863097209 */ /* 0x000fe40007800000 */
[----:B------:R-:W-:-:S02]  /*2120*/  FMNMX R7, R73, R6, !PT ;  /* 0x0000000649077209 */ /* 0x000fc40007800000 */
[----:B------:R-:W-:Y:S02]  /*2130*/  FSEL R100, R100, -INF , P4 ;  /* 0xff80000064647808 */ /* 0x000fe40002000000 */
[----:B------:R-:W-:Y:S02]  /*2140*/  FSEL R106, R106, -INF , P4 ;  /* 0xff8000006a6a7808 */ /* 0x000fe40002000000 */
[----:B------:R-:W-:Y:S02]  /*2150*/  FMNMX R8, R102, R9, !PT ;  /* 0x0000000966087209 */ /* 0x000fe40007800000 */
[----:B------:R-:W-:Y:S02]  /*2160*/  ISETP.GE.AND P4, PT, R0, R5, PT ;  /* 0x000000050000720c */ /* 0x000fe40003f86270 */
[----:B------:R-:W-:Y:S02]  /*2170*/  IADD3 R5, R3, 0xb1, RZ ;  /* 0x000000b103057810 */ /* 0x000fe40007ffe0ff */
[----:B------:R-:W-:-:S02]  /*2180*/  FMNMX R6, R76, R7, !PT ;  /* 0x000000074c067209 */ /* 0x000fc40007800000 */
[----:B------:R-:W-:Y:S02]  /*2190*/  FMNMX R9, R103, R8, !PT ;  /* 0x0000000867097209 */ /* 0x000fe40007800000 */
[----:B------:R-:W-:Y:S02]  /*21a0*/  FSEL R101, R101, -INF , P6 ;  /* 0xff80000065657808 */ /* 0x000fe40003000000 */
[----:B------:R-:W-:Y:S02]  /*21b0*/  FSEL R107, R107, -INF , P6 ;  /* 0xff8000006b6b7808 */ /* 0x000fe40003000000 */
[----:B------:R-:W-:Y:S01]  /*21c0*/  ISETP.GE.AND P6, PT, R0, R5, PT ;  /* 0x000000050000720c */ /* 0x000fe20003fc6270 */
[----:B------:R-:W-:Y:S01]  /*21d0*/  VIADD R5, R3, 0xb8 ;  /* 0x000000b803057836 */ /* 0x000fe20000000000 */
[----:B------:R-:W-:Y:S02]  /*21e0*/  FMNMX R7, R77, R6, !PT ;  /* 0x000000064d077209 */ /* 0x000fe40007800000 */
[----:B------:R-:W-:-:S02]  /*21f0*/  FMNMX R8, R106, R9, !PT ;  /* 0x000000096a087209 */ /* 0x000fc40007800000 */
[----:B------:R-:W-:Y:S02]  /*2200*/  FSEL R104, R104, -INF , P5 ;  /* 0xff80000068687808 */ /* 0x000fe40002800000 */
[----:B------:R-:W-:Y:S02]  /*2210*/  FSEL R110, R110, -INF , P5 ;  /* 0xff8000006e6e7808 */ /* 0x000fe40002800000 */
[----:B------:R-:W-:Y:S02]  /*2220*/  FMNMX R6, R80, R7, !PT ;  /* 0x0000000750067209 */ /* 0x000fe40007800000 */
[----:B------:R-:W-:Y:S02]  /*2230*/  ISETP.GE.AND P5, PT, R0, R5, PT ;  /* 0x000000050000720c */ /* 0x000fe40003fa6270 */
[----:B------:R-:W-:Y:S02]  /*2240*/  FMNMX R9, R107, R8, !PT ;  /* 0x000000086b097209 */ /* 0x000fe40007800000 */
[----:B------:R-:W-:-:S02]  /*2250*/  IADD3 R5, R3, 0xb9, RZ ;  /* 0x000000b903057810 */ /* 0x000fc40007ffe0ff */
[----:B------:R-:W-:Y:S02]  /*2260*/  FMNMX R7, R81, R6, !PT ;  /* 0x0000000651077209 */ /* 0x000fe40007800000 */
[----:B------:R-:W-:Y:S02]  /*2270*/  FSEL R105, R105, -INF , P3 ;  /* 0xff80000069697808 */ /* 0x000fe40001800000 */
[----:B------:R-:W-:Y:S02]  /*2280*/  FSEL R111, R111, -INF , P3 ;  /* 0xff8000006f6f7808 */ /* 0x000fe40001800000 */
[----:B------:R-:W-:Y:S02]  /*2290*/  FMNMX R8, R110, R9, !PT ;  /* 0x000000096e087209 */ /* 0x000fe40007800000 */
[----:B------:R-:W-:Y:S01]  /*22a0*/  ISETP.GE.AND P3, PT, R0, R5, PT ;  /* 0x000000050000720c */ /* 0x000fe20003f66270 */
[----:B------:R-:W-:Y:S01]  /*22b0*/  VIADD R5, R3, 0xc0 ;  /* 0x000000c003057836 */ /* 0x000fe20000000000 */
[----:B------:R-:W-:-:S02]  /*22c0*/  FMNMX R6, R84, R7, !PT ;  /* 0x0000000754067209 */ /* 0x000fc40007800000 */
[----:B------:R-:W-:Y:S02]  /*22d0*/  FSEL R114, R114, -INF , P2 ;  /* 0xff80000072727808 */ /* 0x000fe40001000000 */
[----:B------:R-:W-:Y:S02]  /*22e0*/  FMNMX R9, R111, R8, !PT ;  /* 0x000000086f097209 */ /* 0x000fe40007800000 */
[----:B------:R-:W-:Y:S02]  /*22f0*/  FSEL R108, R108, -INF , P2 ;  /* 0xff8000006c6c7808 */ /* 0x000fe40001000000 */
[----:B------:R-:W-:Y:S02]  /*2300*/  ISETP.GE.AND P2, PT, R0, R5, PT ;  /* 0x000000050000720c */ /* 0x000fe40003f46270 */
[----:B------:R-:W-:Y:S02]  /*2310*/  FMNMX R7, R85, R6, !PT ;  /* 0x0000000655077209 */ /* 0x000fe40007800000 */
[----:B------:R-:W-:-:S02]  /*2320*/  IADD3 R5, R3, 0xc1, RZ ;  /* 0x000000c103057810 */ /* 0x000fc40007ffe0ff */
[----:B------:R-:W-:Y:S02]  /*2330*/  FSEL R115, R115, -INF , P1 ;  /* 0xff80000073737808 */ /* 0x000fe40000800000 */
[----:B------:R-:W-:Y:S02]  /*2340*/  FMNMX R8, R114, R9, !PT ;  /* 0x0000000972087209 */ /* 0x000fe40007800000 */
[----:B------:R-:W-:Y:S02]  /*2350*/  FSEL R109, R109, -INF , P1 ;  /* 0xff8000006d6d7808 */ /* 0x000fe40000800000 */
[----:B------:R-:W-:Y:S02]  /*2360*/  FMNMX R6, R88, R7, !PT ;  /* 0x0000000758067209 */ /* 0x000fe40007800000 */
[----:B------:R-:W-:Y:S01]  /*2370*/  ISETP.GE.AND P1, PT, R0, R5, PT ;  /* 0x000000050000720c */ /* 0x000fe20003f26270 */
[----:B------:R-:W-:Y:S01]  /*2380*/  VIADD R5, R3, 0xc8 ;  /* 0x000000c803057836 */ /* 0x000fe20000000000 */
[----:B------:R-:W-:-:S02]  /*2390*/  FSEL R118, R118, -INF , P4 ;  /* 0xff80000076767808 */ /* 0x000fc40002000000 */
[----:B------:R-:W-:Y:S02]  /*23a0*/  FMNMX R9, R115, R8, !PT ;  /* 0x0000000873097209 */ /* 0x000fe40007800000 */
[----:B------:R-:W-:Y:S02]  /*23b0*/  FMNMX R7, R89, R6, !PT ;  /* 0x0000000659077209 */ /* 0x000fe40007800000 */
[----:B------:R-:W-:Y:S02]  /*23c0*/  FSEL R119, R119, -INF , P6 ;  /* 0xff80000077777808 */ /* 0x000fe40003000000 */
[----:B------:R-:W-:Y:S02]  /*23d0*/  FMNMX R8, R118, R9, !PT ;  /* 0x0000000976087209 */ /* 0x000fe40007800000 */
[----:B------:R-:W-:Y:S02]  /*23e0*/  FSEL R112, R112, -INF , P4 ;  /* 0xff80000070707808 */ /* 0x000fe40002000000 */
[----:B------:R-:W-:-:S02]  /*23f0*/  ISETP.GE.AND P4, PT, R0, R5, PT ;  /* 0x000000050000720c */ /* 0x000fc40003f86270 */
[----:B------:R-:W-:Y:S02]  /*2400*/  IADD3 R5, R3, 0xc9, RZ ;  /* 0x000000c903057810 */ /* 0x000fe40007ffe0ff */
[----:B------:R-:W-:Y:S02]  /*2410*/  FMNMX R6, R92, R7, !PT ;  /* 0x000000075c067209 */ /* 0x000fe40007800000 */
[----:B------:R-:W-:Y:S02]  /*2420*/  FSEL R122, R122, -INF , P5 ;  /* 0xff8000007a7a7808 */ /* 0x000fe40002800000 */
[----:B------:R-:W-:Y:S02]  /*2430*/  FMNMX R9, R119, R8, !PT ;  /* 0x0000000877097209 */ /* 0x000fe40007800000 */
[----:B------:R-:W-:Y:S02]  /*2440*/  FSEL R113, R113, -INF , P6 ;  /* 0xff80000071717808 */ /* 0x000fe40003000000 */
[----:B------:R-:W-:-:S02]  /*2450*/  ISETP.GE.AND P6, PT, R0, R5, PT ;  /* 0x000000050000720c */ /* 0x000fc40003fc6270 */
[----:B------:R-:W-:Y:S02]  /*2460*/  FMNMX R7, R93, R6, !PT ;  /* 0x000000065d077209 */ /* 0x000fe40007800000 */
[----:B------:R-:W-:Y:S02]  /*2470*/  IADD3 R5, R3, 0xd0, RZ ;  /* 0x000000d003057810 */ /* 0x000fe40007ffe0ff */
[----:B------:R-:W-:Y:S02]  /*2480*/  FSEL R123, R123, -INF , P3 ;  /* 0xff8000007b7b7808 */ /* 0x000fe40001800000 */
[----:B------:R-:W-:Y:S02]  /*2490*/  FMNMX R8, R122, R9, !PT ;  /* 0x000000097a087209 */ /* 0x000fe40007800000 */
[----:B------:R-:W-:Y:S02]  /*24a0*/  FSEL R116, R116, -INF , P5 ;  /* 0xff80000074747808 */ /* 0x000fe40002800000 */
[----:B------:R-:W-:-:S02]  /*24b0*/  FMNMX R6, R96, R7, !PT ;  /* 0x0000000760067209 */ /* 0x000fc40007800000 */
[----:B------:R-:W-:Y:S01]  /*24c0*/  ISETP.GE.AND P5, PT, R0, R5, PT ;  /* 0x000000050000720c */ /* 0x000fe20003fa6270 */
[----:B------:R-:W-:Y:S01]  /*24d0*/  VIADD R5, R3, 0xd1 ;  /* 0x000000d103057836 */ /* 0x000fe20000000000 */
[----:B------:R-:W-:Y:S02]  /*24e0*/  FSEL R126, R126, -INF , P2 ;  /* 0xff8000007e7e7808 */ /* 0x000fe40001000000 */
[----:B------:R-:W-:Y:S02]  /*24f0*/  FMNMX R9, R123, R8, !PT ;  /* 0x000000087b097209 */ /* 0x000fe40007800000 */
[----:B------:R-:W-:Y:S02]  /*2500*/  FMNMX R7, R97, R6, !PT ;  /* 0x0000000661077209 */ /* 0x000fe40007800000 */
[----:B------:R-:W-:Y:S02]  /*2510*/  FSEL R127, R127, -INF , P1 ;  /* 0xff8000007f7f7808 */ /* 0x000fe40000800000 */
[----:B------:R-:W-:-:S02]  /*2520*/  FMNMX R8, R126, R9, !PT ;  /* 0x000000097e087209 */ /* 0x000fc40007800000 */
[----:B------:R-:W-:Y:S02]  /*2530*/  FSEL R117, R117, -INF , P3 ;  /* 0xff80000075757808 */ /* 0x000fe40001800000 */
[----:B------:R-:W-:Y:S02]  /*2540*/  ISETP.GE.AND P3, PT, R0, R5, PT ;  /* 0x000000050000720c */ /* 0x000fe40003f66270 */
[----:B------:R-:W-:Y:S02]  /*2550*/  IADD3 R5, R3, 0xd8, RZ ;  /* 0x000000d803057810 */ /* 0x000fe40007ffe0ff */
[----:B------:R-:W-:Y:S02]  /*2560*/  FMNMX R6, R100, R7, !PT ;  /* 0x0000000764067209 */ /* 0x000fe40007800000 */
[----:B------:R-:W-:Y:S02]  /*2570*/  FSEL R130, R130, -INF , P4 ;  /* 0xff80000082827808 */ /* 0x000fe40002000000 */
[----:B------:R-:W-:-:S02]  /*2580*/  FMNMX R9, R127, R8, !PT ;  /* 0x000000087f097209 */ /* 0x000fc40007800000 */
[----:B------:R-:W-:Y:S02]  /*2590*/  FSEL R120, R120, -INF , P2 ;  /* 0xff80000078787808 */ /* 0x000fe40001000000 */
[----:B------:R-:W-:Y:S02]  /*25a0*/  ISETP.GE.AND P2, PT, R0, R5, PT ;  /* 0x000000050000720c */ /* 0x000fe40003f46270 */
[----:B------:R-:W-:Y:S02]  /*25b0*/  FMNMX R7, R101, R6, !PT ;  /* 0x0000000665077209 */ /* 0x000fe40007800000 */
[----:B------:R-:W-:Y:S02]  /*25c0*/  IADD3 R5, R3, 0xd9, RZ ;  /* 0x000000d903057810 */ /* 0x000fe40007ffe0ff */
[----:B------:R-:W-:Y:S02]  /*25d0*/  FSEL R131, R131, -INF , P6 ;  /* 0xff80000083837808 */ /* 0x000fe40003000000 */
[----:B------:R-:W-:-:S02]  /*25e0*/  FMNMX R8, R130, R9, !PT ;  /* 0x0000000982087209 */ /* 0x000fc40007800000 */
[----:B------:R-:W-:Y:S02]  /*25f0*/  FSEL R121, R121, -INF , P1 ;  /* 0xff80000079797808 */ /* 0x000fe40000800000 */
[----:B------:R-:W-:Y:S02]  /*2600*/  FMNMX R6, R104, R7, !PT ;  /* 0x0000000768067209 */ /* 0x000fe40007800000 */
[----:B------:R-:W-:Y:S01]  /*2610*/  ISETP.GE.AND P1, PT, R0, R5, PT ;  /* 0x000000050000720c */ /* 0x000fe20003f26270 */
[----:B------:R-:W-:Y:S01]  /*2620*/  VIADD R5, R3, 0xe0 ;  /* 0x000000e003057836 */ /* 0x000fe20000000000 */
[----:B------:R-:W-:Y:S02]  /*2630*/  FSEL R134, R134, -INF , P5 ;  /* 0xff80000086867808 */ /* 0x000fe40002800000 */
[----:B------:R-:W-:Y:S02]  /*2640*/  FMNMX R9, R131, R8, !PT ;  /* 0x0000000883097209 */ /* 0x000fe40007800000 */
[----:B------:R-:W-:-:S02]  /*2650*/  FMNMX R7, R105, R6, !PT ;  /* 0x0000000669077209 */ /* 0x000fc40007800000 */
[----:B------:R-:W-:Y:S02]  /*2660*/  FSEL R135, R135, -INF , P3 ;  /* 0xff80000087877808 */ /* 0x000fe40001800000 */
[----:B------:R-:W-:Y:S02]  /*2670*/  FMNMX R8, R134, R9, !PT ;  /* 0x0000000986087209 */ /* 0x000fe40007800000 */
[----:B------:R-:W-:Y:S02]  /*2680*/  FSEL R124, R124, -INF , P4 ;  /* 0xff8000007c7c7808 */ /* 0x000fe40002000000 */
[----:B------:R-:W-:Y:S02]  /*2690*/  ISETP.GE.AND P4, PT, R0, R5, PT ;  /* 0x000000050000720c */ /* 0x000fe40003f86270 */
[----:B------:R-:W-:Y:S02]  /*26a0*/  IADD3 R5, R3, 0xe1, RZ ;  /* 0x000000e103057810 */ /* 0x000fe40007ffe0ff */
        /* <DEDUP_REMOVED lines=32> */
[----:B------:R-:W-:Y:S02]  /*28b0*/  ISETP.GE.AND P1, PT, R0, R5, PT ;  /* 0x000000050000720c */ /* 0x000fe40003f26270 */
[----:B------:R-:W-:Y:S02]  /*28c0*/  FSEL R150, R150, -INF , P2 ;  /* 0xff80000096967808 */ /* 0x000fe40001000000 */
[----:B------:R-:W-:Y:S02]  /*28d0*/  FMNMX R7, R147, R8, !PT ;  /* 0x0000000893077209 */ /* 0x000fe40007800000 */
[----:B------:R-:W-:Y:S02]  /*28e0*/  FSEL R151, R151, -INF , P1 ;  /* 0xff80000097977808 */ /* 0x000fe40000800000 */
[----:B------:R-:W-:Y:S02]  /*28f0*/  FMNMX R8, R150, R7, !PT ;  /* 0x0000000796087209 */ /* 0x000fe40007800000 */
[----:B------:R-:W-:-:S02]  /*2900*/  FMNMX R5, R121, R6, !PT ;  /* 0x0000000679057209 */ /* 0x000fc40007800000 */
[----:B------:R-:W-:Y:S02]  /*2910*/  FMNMX R8, R151, R8, !PT ;  /* 0x0000000897087209 */ /* 0x000fe40007800000 */
[----:B------:R-:W-:Y:S02]  /*2920*/  FMNMX R6, R124, R5, !PT ;  /* 0x000000057c067209 */ /* 0x000fe40007800000 */
[----:B------:R-:W-:Y:S01]  /*2930*/  FSEL R136, R136, -INF , P4 ;  /* 0xff80000088887808 */ /* 0x000fe20002000000 */
[----:B------:R-:W1:Y:S01]  /*2940*/  SHFL.BFLY PT, R7, R8, 0x1, 0x1f ;  /* 0x0c201f0008077f89 */ /* 0x000e6200000e0000 */
[----:B------:R-:W-:Y:S02]  /*2950*/  FMNMX R5, R125, R6, !PT ;  /* 0x000000067d057209 */ /* 0x000fe40007800000 */
[----:B------:R-:W-:Y:S02]  /*2960*/  FSEL R137, R137, -INF , P6 ;  /* 0xff80000089897808 */ /* 0x000fe40003000000 */
[----:B------:R-:W-:-:S02]  /*2970*/  FMNMX R6, R128, R5, !PT ;  /* 0x0000000580067209 */ /* 0x000fc40007800000 */
[----:B------:R-:W-:Y:S02]  /*2980*/  FSEL R140, R140, -INF , P5 ;  /* 0xff8000008c8c7808 */ /* 0x000fe40002800000 */
[----:B------:R-:W-:Y:S02]  /*2990*/  FMNMX R5, R129, R6, !PT ;  /* 0x0000000681057209 */ /* 0x000fe40007800000 */
[----:B------:R-:W-:Y:S02]  /*29a0*/  FSEL R141, R141, -INF , P3 ;  /* 0xff8000008d8d7808 */ /* 0x000fe40001800000 */
[----:B------:R-:W-:Y:S02]  /*29b0*/  FMNMX R6, R132, R5, !PT ;  /* 0x0000000584067209 */ /* 0x000fe40007800000 */
[----:B------:R-:W-:Y:S02]  /*29c0*/  FSEL R144, R144, -INF , P2 ;  /* 0xff80000090907808 */ /* 0x000fe40001000000 */
[----:B------:R-:W-:-:S02]  /*29d0*/  FMNMX R5, R133, R6, !PT ;  /* 0x0000000685057209 */ /* 0x000fc40007800000 */
[----:B------:R-:W-:Y:S02]  /*29e0*/  FSEL R145, R145, -INF , P1 ;  /* 0xff80000091917808 */ /* 0x000fe40000800000 */
[----:B------:R-:W-:Y:S02]  /*29f0*/  FMNMX R6, R136, R5, !PT ;  /* 0x0000000588067209 */ /* 0x000fe40007800000 */
[----:B-1----:R-:W-:Y:S02]  /*2a00*/  FMNMX R8, R8, R7, !PT ;  /* 0x0000000708087209 */ /* 0x002fe40007800000 */
[----:B------:R-:W-:-:S03]  /*2a10*/  FMNMX R5, R137, R6, !PT ;  /* 0x0000000689057209 */ /* 0x000fc60007800000 */
[----:B------:R-:W1:Y:S01]  /*2a20*/  SHFL.BFLY PT, R11, R8, 0x2, 0x1f ;  /* 0x0c401f00080b7f89 */ /* 0x000e6200000e0000 */
[----:B------:R-:W-:Y:S01]  /*2a30*/  FMNMX R6, R140, R5, !PT ;  /* 0x000000058c067209 */ /* 0x000fe20007800000 */
[----:B------:R-:W-:-:S03]  /*2a40*/  VIADD R5, R3, 0xf8 ;  /* 0x000000f803057836 */ /* 0x000fc60000000000 */
[----:B------:R-:W-:Y:S02]  /*2a50*/  FMNMX R7, R141, R6, !PT ;  /* 0x000000068d077209 */ /* 0x000fe40007800000 */
[----:B------:R-:W-:Y:S02]  /*2a60*/  ISETP.GE.AND P2, PT, R0, R5, PT ;  /* 0x000000050000720c */ /* 0x000fe40003f46270 */
[----:B------:R-:W-:Y:S02]  /*2a70*/  IADD3 R5, R3, 0xf9, RZ ;  /* 0x000000f903057810 */ /* 0x000fe40007ffe0ff */
[----:B------:R-:W-:Y:S02]  /*2a80*/  FMNMX R6, R144, R7, !PT ;  /* 0x0000000790067209 */ /* 0x000fe40007800000 */
[----:B------:R-:W-:Y:S02]  /*2a90*/  ISETP.GE.AND P1, PT, R0, R5, PT ;  /* 0x000000050000720c */ /* 0x000fe40003f26270 */
[----:B------:R-:W-:-:S02]  /*2aa0*/  FSEL R148, R148, -INF , P2 ;  /* 0xff80000094947808 */ /* 0x000fc40001000000 */
[----:B------:R-:W-:Y:S02]  /*2ab0*/  FMNMX R5, R145, R6, !PT ;  /* 0x0000000691057209 */ /* 0x000fe40007800000 */
[----:B------:R-:W-:Y:S02]  /*2ac0*/  FSEL R149, R149, -INF , P1 ;  /* 0xff80000095957808 */ /* 0x000fe40000800000 */
[----:B------:R-:W-:Y:S02]  /*2ad0*/  FMNMX R6, R148, R5, !PT ;  /* 0x0000000594067209 */ /* 0x000fe40007800000 */
[----:B-1----:R-:W-:Y:S02]  /*2ae0*/  FMNMX R11, R8, R11, !PT ;  /* 0x0000000b080b7209 */ /* 0x002fe40007800000 */
[----:B------:R-:W-:Y:S02]  /*2af0*/  FMNMX R6, R149, R6, !PT ;  /* 0x0000000695067209 */ /* 0x000fe40007800000 */
[----:B------:R-:W-:-:S03]  /*2b00*/  FSETP.NEU.AND P1, PT, R11, -INF , PT ;  /* 0xff8000000b00780b */ /* 0x000fc60003f2d000 */
[----:B------:R-:W1:Y:S01]  /*2b10*/  SHFL.BFLY PT, R7, R6, 0x1, 0x1f ;  /* 0x0c201f0006077f89 */ /* 0x000e6200000e0000 */
[----:B------:R-:W-:-:S05]  /*2b20*/  FSEL R5, R11, RZ, P1 ;  /* 0x000000ff0b057208 */ /* 0x000fca0000800000 */
[----:B------:R-:W-:Y:S01]  /*2b30*/  FMUL R5, R5, UR6 ;  /* 0x0000000605057c20 */ /* 0x000fe20008400000 */
[----:B------:R-:W-:-:S03]  /*2b40*/  ULDC UR6, c[0x0][0x604] ;  /* 0x0001810000067ab9 */ /* 0x000fc60000000800 */
[--C-:B------:R-:W-:Y:S01]  /*2b50*/  FFMA R9, R26, UR6, -R5.reuse ;  /* 0x000000061a097c23 */ /* 0x100fe20008000805 */
[----:B------:R-:W-:Y:S02]  /*2b60*/  ULDC UR6, c[0x0][0x604] ;  /* 0x0001810000067ab9 */ /* 0x000fe40000000800 */
[--C-:B------:R-:W-:Y:S01]  /*2b70*/  FFMA R12, R27, UR6, -R5.reuse ;  /* 0x000000061b0c7c23 */ /* 0x100fe20008000805 */
[----:B------:R-:W-:Y:S01]  /*2b80*/  ULDC UR6, c[0x0][0x604] ;  /* 0x0001810000067ab9 */ /* 0x000fe20000000800 */
[----:B------:R-:W-:Y:S01]  /*2b90*/  FSETP.GEU.AND P6, PT, R9, -126, PT ;  /* 0xc2fc00000900780b */ /* 0x000fe20003fce000 */
        /* <DEDUP_REMOVED lines=8> */
[----:B-1----:R-:W-:Y:S01]  /*2c20*/  FMNMX R7, R6, R7, !PT ;  /* 0x0000000706077209 */ /* 0x002fe20007800000 */
[--C-:B------:R-:W-:Y:S01]  /*2c30*/  FFMA R16, R35, UR6, -R5.reuse ;  /* 0x0000000623107c23 */ /* 0x100fe20008000805 */
[----:B------:R-:W-:Y:S01]  /*2c40*/  ULDC UR6, c[0x0][0x604] ;  /* 0x0001810000067ab9 */ /* 0x000fe20000000800 */
[----:B------:R-:W-:Y:S01]  /*2c50*/  FSETP.GEU.AND P4, PT, R13, -126, PT ;  /* 0xc2fc00000d00780b */ /* 0x000fe20003f8e000 */
[----:B------:R-:W-:Y:S01]  /*2c60*/  @!P6 FMUL R9, R9, 0.5 ;  /* 0x3f0000000909e820 */ /* 0x000fe20000400000 */
[----:B------:R-:W1:Y:S01]  /*2c70*/  SHFL.BFLY PT, R6, R7, 0x2, 0x1f ;  /* 0x0c401f0007067f89 */ /* 0x000e6200000e0000 */
[--C-:B------:R-:W-:Y:S01]  /*2c80*/  FFMA R27, R38, UR6, -R5.reuse ;  /* 0x00000006261b7c23 */ /* 0x100fe20008000805 */
[----:B------:R-:W-:Y:S01]  /*2c90*/  @!P5 FMUL R12, R12, 0.5 ;  /* 0x3f0000000c0cd820 */ /* 0x000fe20000400000 */
[----:B------:R-:W-:Y:S01]  /*2ca0*/  ULDC UR6, c[0x0][0x604] ;  /* 0x0001810000067ab9 */ /* 0x000fe20000000800 */
[----:B------:R-:W-:Y:S01]  /*2cb0*/  FSETP.GEU.AND P2, PT, R14, -126, PT ;  /* 0xc2fc00000e00780b */ /* 0x000fe20003f4e000 */
[----:B------:R-:W2:Y:S01]  /*2cc0*/  MUFU.EX2 R9, R9 ;  /* 0x0000000900097308 */ /* 0x000ea20000000800 */
[----:B------:R-:W-:Y:S01]  /*2cd0*/  FFMA R18, R39, UR6, -R5 ;  /* 0x0000000627127c23 */ /* 0x000fe20008000805 */
[----:B------:R-:W-:Y:S01]  /*2ce0*/  @!P3 FMUL R30, R30, 0.5 ;  /* 0x3f0000001e1eb820 */ /* 0x000fe20000400000 */
[----:B------:R-:W-:-:S02]  /*2cf0*/  ULDC UR6, c[0x0][0x604] ;  /* 0x0001810000067ab9 */ /* 0x000fc40000000800 */
[--C-:B------:R-:W-:Y:S01]  /*2d00*/  FFMA R15, R42, UR6, -R5.reuse ;  /* 0x000000062a0f7c23 */ /* 0x100fe20008000805 */
[----:B------:R-:W-:Y:S01]  /*2d10*/  @!P4 FMUL R13, R13, 0.5 ;  /* 0x3f0000000d0dc820 */ /* 0x000fe20000400000 */
[----:B------:R-:W-:Y:S01]  /*2d20*/  ULDC UR6, c[0x0][0x604] ;  /* 0x0001810000067ab9 */ /* 0x000fe20000000800 */
[----:B------:R-:W3:Y:S01]  /*2d30*/  MUFU.EX2 R12, R12 ;  /* 0x0000000c000c7308 */ /* 0x000ee20000000800 */
[--C-:B------:R-:W-:Y:S01]  /*2d40*/  FFMA R20, R43, UR6, -R5.reuse ;  /* 0x000000062b147c23 */ /* 0x100fe20008000805 */
[----:B------:R-:W-:Y:S02]  /*2d50*/  ULDC UR6, c[0x0][0x604] ;  /* 0x0001810000067ab9 */ /* 0x000fe40000000800 */
[----:B------:R-:W-:Y:S01]  /*2d60*/  @!P2 FMUL R14, R14, 0.5 ;  /* 0x3f0000000e0ea820 */ /* 0x000fe20000400000 */
[--C-:B------:R-:W-:Y:S01]  /*2d70*/  FFMA R35, R46, UR6, -R5.reuse ;  /* 0x000000062e237c23 */ /* 0x100fe20008000805 */
[----:B------:R-:W-:Y:S02]  /*2d80*/  ULDC UR6, c[0x0][0x604] ;  /* 0x0001810000067ab9 */ /* 0x000fe40000000800 */
[----:B------:R-:W4:Y:S01]  /*2d90*/  MUFU.EX2 R31, R30 ;  /* 0x0000001e001f7308 */ /* 0x000f220000000800 */
[----:B--2---:R-:W-:Y:S01]  /*2da0*/  @!P6 FMUL R9, R9, R9 ;  /* 0x000000090909e220 */ /* 0x004fe20000400000 */
[----:B------:R-:W-:Y:S01]  /*2db0*/  FSETP.GEU.AND P6, PT, R27, -126, PT ;  /* 0xc2fc00001b00780b */ /* 0x000fe20003fce000 */
[----:B------:R-:W-:Y:S01]  /*2dc0*/  FFMA R22, R47, UR6, -R5 ;  /* 0x000000062f167c23 */ /* 0x000fe20008000805 */
[----:B-1----:R-:W-:Y:S01]  /*2dd0*/  FMNMX R7, R7, R6, !PT ;  /* 0x0000000607077209 */ /* 0x002fe20007800000 */
[----:B------:R-:W-:-:S02]  /*2de0*/  ULDC UR6, c[0x0][0x604] ;  /* 0x0001810000067ab9 */ /* 0x000fc40000000800 */
[--C-:B------:R-:W-:Y:S01]  /*2df0*/  FFMA R17, R50, UR6, -R5.reuse ;  /* 0x0000000632117c23 */ /* 0x100fe20008000805 */
[C---:B------:R-:W-:Y:S01]  /*2e00*/  FSETP.NEU.AND P1, PT, R7.reuse, -INF , PT ;  /* 0xff8000000700780b */ /* 0x040fe20003f2d000 */
[----:B---3--:R-:W-:Y:S01]  /*2e10*/  @!P5 FMUL R12, R12, R12 ;  /* 0x0000000c0c0cd220 */ /* 0x008fe20000400000 */
[----:B------:R-:W-:Y:S01]  /*2e20*/  FSETP.GEU.AND P5, PT, R18, -126, PT ;  /* 0xc2fc00001200780b */ /* 0x000fe20003fae000 */
[----:B------:R-:W1:Y:S01]  /*2e30*/  MUFU.EX2 R13, R13 ;  /* 0x0000000d000d7308 */ /* 0x000e620000000800 */
[----:B------:R-:W-:Y:S01]  /*2e40*/  FSEL R6, R7, RZ, P1 ;  /* 0x000000ff07067208 */ /* 0x000fe20000800000 */
[----:B------:R-:W-:Y:S01]  /*2e50*/  ULDC UR6, c[0x0][0x604] ;  /* 0x0001810000067ab9 */ /* 0x000fe20000000800 */
[----:B------:R-:W-:Y:S01]  /*2e60*/  FSETP.GEU.AND P1, PT, R16, -126, PT ;  /* 0xc2fc00001000780b */ /* 0x000fe20003f2e000 */
[----:B------:R-:W-:Y:S01]  /*2e70*/  @!P6 FMUL R27, R27, 0.5 ;  /* 0x3f0000001b1be820 */ /* 0x000fe20000400000 */
[----:B------:R-:W-:Y:S01]  /*2e80*/  FFMA R26, R51, UR6, -R5 ;  /* 0x00000006331a7c23 */ /* 0x000fe20008000805 */
[----:B----4-:R-:W-:Y:S01]  /*2e90*/  @!P3 FMUL R31, R31, R31 ;  /* 0x0000001f1f1fb220 */ /* 0x010fe20000400000 */
[----:B------:R-:W-:Y:S01]  /*2ea0*/  FSETP.GEU.AND P3, PT, R15, -126, PT ;  /* 0xc2fc00000f00780b */ /* 0x000fe20003f6e000 */
[----:B------:R-:W2:Y:S01]  /*2eb0*/  MUFU.EX2 R14, R14 ;  /* 0x0000000e000e7308 */ /* 0x000ea20000000800 */
[----:B------:R-:W-:-:S02]  /*2ec0*/  ULDC UR6, c[0x0][0x604] ;  /* 0x0001810000067ab9 */ /* 0x000fc40000000800 */
[--C-:B------:R-:W-:Y:S01]  /*2ed0*/  FFMA R39, R54, UR6, -R5.reuse ;  /* 0x0000000636277c23 */ /* 0x100fe20008000805 */
[----:B------:R-:W-:Y:S01]  /*2ee0*/  @!P5 FMUL R18, R18, 0.5 ;  /* 0x3f0000001212d820 */ /* 0x000fe20000400000 */
[----:B------:R-:W-:Y:S02]  /*2ef0*/  ULDC UR6, c[0x0][0x604] ;  /* 0x0001810000067ab9 */ /* 0x000fe40000000800 */
[----:B------:R-:W-:Y:S01]  /*2f00*/  FFMA R30, R55, UR6, -R5 ;  /* 0x00000006371e7c23 */ /* 0x000fe20008000805 */
[----:B------:R-:W-:Y:S01]  /*2f10*/  @!P1 FMUL R16, R16, 0.5 ;  /* 0x3f00000010109820 */ /* 0x000fe20000400000 */
[----:B------:R-:W3:Y:S01]  /*2f20*/  MUFU.EX2 R27, R27 ;  /* 0x0000001b001b7308 */ /* 0x000ee20000000800 */
[----:B-1----:R-:W-:Y:S01]  /*2f30*/  @!P4 FMUL R13, R13, R13 ;  /* 0x0000000d0d0dc220 */ /* 0x002fe20000400000 */
[----:B------:R-:W-:Y:S01]  /*2f40*/  FSETP.GEU.AND P4, PT, R35, -126, PT ;  /* 0xc2fc00002300780b */ /* 0x000fe20003f8e000 */
[----:B------:R-:W-:Y:S01]  /*2f50*/  @!P3 FMUL R15, R15, 0.5 ;  /* 0x3f0000000f0fb820 */ /* 0x000fe20000400000 */
[----:B------:R-:W-:-:S02]  /*2f60*/  ULDC UR6, c[0x0][0x604] ;  /* 0x0001810000067ab9 */ /* 0x000fc40000000800 */
[--C-:B------:R-:W-:Y:S01]  /*2f70*/  FFMA R19, R58, UR6, -R5.reuse ;  /* 0x000000063a137c23 */ /* 0x100fe20008000805 */
[----:B------:R-:W-:Y:S01]  /*2f80*/  ULDC UR6, c[0x0][0x604] ;  /* 0x0001810000067ab9 */ /* 0x000fe20000000800 */
[----:B------:R-:W1:Y:S01]  /*2f90*/  MUFU.EX2 R16, R16 ;  /* 0x0000001000107308 */ /* 0x000e620000000800 */
[----:B--2---:R-:W-:Y:S01]  /*2fa0*/  @!P2 FMUL R14, R14, R14 ;  /* 0x0000000e0e0ea220 */ /* 0x004fe20000400000 */
[----:B------:R-:W-:Y:S01]  /*2fb0*/  FSETP.GEU.AND P2, PT, R20, -126, PT ;  /* 0xc2fc00001400780b */ /* 0x000fe20003f4e000 */
[--C-:B------:R-:W-:Y:S01]  /*2fc0*/  FFMA R34, R59, UR6, -R5.reuse ;  /* 0x000000063b227c23 */ /* 0x100fe20008000805 */
[----:B------:R-:W-:Y:S02]  /*2fd0*/  ULDC UR6, c[0x0][0x604] ;  /* 0x0001810000067ab9 */ /* 0x000fe40000000800 */
[----:B------:R-:W-:Y:S01]  /*2fe0*/  FFMA R43, R62, UR6, -R5 ;  /* 0x000000063e2b7c23 */ /* 0x000fe20008000805 */
[----:B------:R-:W-:Y:S01]  /*2ff0*/  @!P4 FMUL R35, R35, 0.5 ;  /* 0x3f0000002323c820 */ /* 0x000fe20000400000 */
[----:B------:R-:W2:Y:S01]  /*3000*/  MUFU.EX2 R18, R18 ;  /* 0x0000001200127308 */ /* 0x000ea20000000800 */
[----:B---3--:R-:W-:Y:S01]  /*3010*/  @!P6 FMUL R27, R27, R27 ;  /* 0x0000001b1b1be220 */ /* 0x008fe20000400000 */
[----:B------:R-:W-:Y:S01]  /*3020*/  FSETP.GEU.AND P6, PT, R17, -126, PT ;  /* 0xc2fc00001100780b */ /* 0x000fe20003fce000 */
[----:B------:R-:W-:-:S02]  /*3030*/  ULDC UR6, c[0x0][0x604] ;  /* 0x0001810000067ab9 */ /* 0x000fc40000000800 */
[--C-:B------:R-:W-:Y:S01]  /*3040*/  FFMA R38, R63, UR6, -R5.reuse ;  /* 0x000000063f267c23 */ /* 0x100fe20008000805 */
[----:B------:R-:W-:Y:S01]  /*3050*/  ULDC UR6, c[0x0][0x604] ;  /* 0x0001810000067ab9 */ /* 0x000fe20000000800 */
[----:B------:R-:W-:Y:S01]  /*3060*/  @!P2 FMUL R20, R20, 0.5 ;  /* 0x3f0000001414a820 */ /* 0x000fe20000400000 */
[----:B------:R-:W3:Y:S01]  /*3070*/  MUFU.EX2 R15, R15 ;  /* 0x0000000f000f7308 */ /* 0x000ee20000000800 */
[----:B-1----:R-:W-:Y:S01]  /*3080*/  @!P1 FMUL R16, R16, R16 ;  /* 0x0000001010109220 */ /* 0x002fe20000400000 */
[----:B------:R-:W-:Y:S01]  /*3090*/  FSETP.GEU.AND P1, PT, R22, -126, PT ;  /* 0xc2fc00001600780b */ /* 0x000fe20003f2e000 */
[--C-:B------:R-:W-:Y:S01]  /*30a0*/  FFMA R21, R66, UR6, -R5.reuse ;  /* 0x0000000642157c23 */ /* 0x100fe20008000805 */
[----:B------:R-:W-:Y:S02]  /*30b0*/  ULDC UR6, c[0x0][0x604] ;  /* 0x0001810000067ab9 */ /* 0x000fe40000000800 */
[----:B------:R-:W-:Y:S01]  /*30c0*/  FFMA R42, R67, UR6, -R5 ;  /* 0x00000006432a7c23 */ /* 0x000fe20008000805 */
[----:B------:R-:W-:Y:S01]  /*30d0*/  @!P6 FMUL R17, R17, 0.5 ;  /* 0x3f0000001111e820 */ /* 0x000fe20000400000 */
[----:B------:R-:W1:Y:S01]  /*30e0*/  MUFU.EX2 R35, R35 ;  /* 0x0000002300237308 */ /* 0x000e620000000800 */
[----:B--2---:R-:W-:Y:S01]  /*30f0*/  @!P5 FMUL R18, R18, R18 ;  /* 0x000000121212d220 */ /* 0x004fe20000400000 */
[----:B------:R-:W-:Y:S01]  /*3100*/  FSETP.GEU.AND P5, PT, R26, -126, PT ;  /* 0xc2fc00001a00780b */ /* 0x000fe20003fae000 */
[----:B------:R-:W-:-:S02]  /*3110*/  ULDC UR6, c[0x0][0x604] ;  /* 0x0001810000067ab9 */ /* 0x000fc40000000800 */
[--C-:B------:R-:W-:Y:S01]  /*3120*/  FFMA R47, R70, UR6, -R5.reuse ;  /* 0x00000006462f7c23 */ /* 0x100fe20008000805 */
[----:B------:R-:W-:Y:S01]  /*3130*/  ULDC UR6, c[0x0][0x604] ;  /* 0x0001810000067ab9 */ /* 0x000fe20000000800 */
[----:B------:R-:W-:Y:S01]  /*3140*/  @!P1 FMUL R22, R22, 0.5 ;  /* 0x3f00000016169820 */ /* 0x000fe20000400000 */
[----:B------:R-:W2:Y:S01]  /*3150*/  MUFU.EX2 R20, R20 ;  /* 0x0000001400147308 */ /* 0x000ea20000000800 */
[----:B---3--:R-:W-:Y:S01]  /*3160*/  @!P3 FMUL R15, R15, R15 ;  /* 0x0000000f0f0fb220 */ /* 0x008fe20000400000 */
[----:B------:R-:W-:Y:S01]  /*3170*/  FSETP.GEU.AND P3, PT, R39, -126, PT ;  /* 0xc2fc00002700780b */ /* 0x000fe20003f6e000 */
[--C-:B------:R-:W-:Y:S01]  /*3180*/  FFMA R46, R71, UR6, -R5.reuse ;  /* 0x00000006472e7c23 */ /* 0x100fe20008000805 */
[----:B------:R-:W-:Y:S02]  /*3190*/  ULDC UR6, c[0x0][0x604] ;  /* 0x0001810000067ab9 */ /* 0x000fe40000000800 */
[----:B------:R-:W-:Y:S01]  /*31a0*/  FFMA R23, R74, UR6, -R5 ;  /* 0x000000064a177c23 */ /* 0x000fe20008000805 */
[----:B------:R-:W-:Y:S01]  /*31b0*/  @!P5 FMUL R26, R26, 0.5 ;  /* 0x3f0000001a1ad820 */ /* 0x000fe20000400000 */
[----:B------:R-:W3:Y:S01]  /*31c0*/  MUFU.EX2 R22, R22 ;  /* 0x0000001600167308 */ /* 0x000ee20000000800 */
[----:B-1----:R-:W-:Y:S01]  /*31d0*/  @!P4 FMUL R35, R35, R35 ;  /* 0x000000232323c220 */ /* 0x002fe20000400000 */
[----:B------:R-:W-:Y:S01]  /*31e0*/  FSETP.GEU.AND P4, PT, R19, -126, PT ;  /* 0xc2fc00001300780b */ /* 0x000fe20003f8e000 */
[----:B------:R-:W-:-:S02]  /*31f0*/  ULDC UR6, c[0x0][0x604] ;  /* 0x0001810000067ab9 */ /* 0x000fc40000000800 */
[--C-:B------:R-:W-:Y:S01]  /*3200*/  FFMA R50, R75, UR6, -R5.reuse ;  /* 0x000000064b327c23 */ /* 0x100fe20008000805 */
[----:B------:R-:W-:Y:S01]  /*3210*/  ULDC UR6, c[0x0][0x604] ;  /* 0x0001810000067ab9 */ /* 0x000fe20000000800 */
[----:B------:R-:W-:Y:S01]  /*3220*/  @!P3 FMUL R39, R39, 0.5 ;  /* 0x3f0000002727b820 */ /* 0x000fe20000400000 */
        /* <DEDUP_REMOVED lines=179> */
[----:B------:R-:W-:Y:S01]  /*3d60*/  FMUL R5, R6, UR6 ;  /* 0x0000000606057c20 */ /* 0x000fe20008400000 */
[----:B------:R-:W-:Y:S01]  /*3d70*/  ULDC UR6, c[0x0][0x604] ;  /* 0x0001810000067ab9 */ /* 0x000fe20000000800 */
[----:B------:R-:W-:Y:S01]  /*3d80*/  @!P2 FMUL R75, R75, 0.5 ;  /* 0x3f0000004b4ba820 */ /* 0x000fe20000400000 */
[----:B------:R-:W3:Y:S01]  /*3d90*/  MUFU.EX2 R78, R78 ;  /* 0x0000004e004e7308 */ /* 0x000ee20000000800 */
[----:B-1----:R-:W-:Y:S01]  /*3da0*/  @!P5 FMUL R71, R71, R71 ;  /* 0x000000474747d220 */ /* 0x002fe20000400000 */
[----:B------:R-:W-:Y:S01]  /*3db0*/  FSETP.GEU.AND P5, PT, R83, -126, PT ;  /* 0xc2fc00005300780b */ /* 0x000fe20003fae000 */
[--C-:B------:R-:W-:Y:S01]  /*3dc0*/  FFMA R25, R25, UR6, -R5.reuse ;  /* 0x0000000619197c23 */ /* 0x100fe20008000805 */
[----:B------:R-:W-:Y:S01]  /*3dd0*/  ULDC UR6, c[0x0][0x604] ;  /* 0x0001810000067ab9 */ /* 0x000fe20000000800 */
[--C-:B------:R-:W-:Y:S01]  /*3de0*/  FFMA R24, R24, UR10, -R5.reuse ;  /* 0x0000000a18187c23 */ /* 0x100fe20008000805 */
[--C-:B------:R-:W-:Y:S01]  /*3df0*/  FFMA R6, R28, UR6, -R5.reuse ;  /* 0x000000061c067c23 */ /* 0x100fe20008000805 */
[----:B------:R-:W-:Y:S01]  /*3e00*/  @!P1 FMUL R79, R79, 0.5 ;  /* 0x3f0000004f4f9820 */ /* 0x000fe20000400000 */
[----:B------:R-:W1:Y:S01]  /*3e10*/  MUFU.EX2 R82, R82 ;  /* 0x0000005200527308 */ /* 0x000e620000000800 */
[----:B--2---:R-:W-:Y:S01]  /*3e20*/  @!P6 FMUL R74, R74, R74 ;  /* 0x0000004a4a4ae220 */ /* 0x004fe20000400000 */
[----:B------:R-:W-:Y:S01]  /*3e30*/  FSETP.GEU.AND P6, PT, R86, -126, PT ;  /* 0xc2fc00005600780b */ /* 0x000fe20003fce000 */
[----:B------:R-:W-:Y:S01]  /*3e40*/  ULDC UR6, c[0x0][0x604] ;  /* 0x0001810000067ab9 */ /* 0x000fe20000000800 */
[----:B------:R-:W-:Y:S01]  /*3e50*/  ULDC UR10, c[0x0][0x604] ;  /* 0x00018100000a7ab9 */ /* 0x000fe20000000800 */
[--C-:B------:R-:W-:Y:S01]  /*3e60*/  FFMA R29, R29, UR6, -R5.reuse ;  /* 0x000000061d1d7c23 */ /* 0x100fe20008000805 */
[----:B------:R-:W-:Y:S01]  /*3e70*/  ULDC UR6, c[0x0][0x604] ;  /* 0x0001810000067ab9 */ /* 0x000fe20000000800 */
[----:B------:R-:W-:Y:S01]  /*3e80*/  @!P5 FMUL R83, R83, 0.5 ;  /* 0x3f0000005353d820 */ /* 0x000fe20000400000 */
[----:B------:R-:W2:Y:S01]  /*3e90*/  MUFU.EX2 R75, R75 ;  /* 0x0000004b004b7308 */ /* 0x000ea20000000800 */
[----:B---3--:R-:W-:Y:S01]  /*3ea0*/  @!P3 FMUL R78, R78, R78 ;  /* 0x0000004e4e4eb220 */ /* 0x008fe20000400000 */
[----:B------:R-:W-:Y:S01]  /*3eb0*/  FSETP.GEU.AND P3, PT, R90, -126, PT ;  /* 0xc2fc00005a00780b */ /* 0x000fe20003f6e000 */
[--C-:B------:R-:W-:Y:S01]  /*3ec0*/  FFMA R32, R32, UR6, -R5.reuse ;  /* 0x0000000620207c23 */ /* 0x100fe20008000805 */
[----:B------:R-:W-:Y:S01]  /*3ed0*/  ULDC UR6, c[0x0][0x604] ;  /* 0x0001810000067ab9 */ /* 0x000fe20000000800 */
[--C-:B------:R-:W-:Y:S01]  /*3ee0*/  FFMA R126, R129, UR11, -R5.reuse ;  /* 0x0000000b817e7c23 */ /* 0x100fe20008000805 */
[--C-:B------:R-:W-:Y:S01]  /*3ef0*/  FFMA R33, R33, UR6, -R5.reuse ;  /* 0x0000000621217c23 */ /* 0x100fe20008000805 */
[----:B------:R-:W-:Y:S01]  /*3f00*/  @!P6 FMUL R86, R86, 0.5 ;  /* 0x3f0000005656e820 */ /* 0x000fe20000400000 */
[----:B------:R-:W3:Y:S01]  /*3f10*/  MUFU.EX2 R79, R79 ;  /* 0x0000004f004f7308 */ /* 0x000ee20000000800 */
[----:B-1----:R-:W-:Y:S01]  /*3f20*/  @!P4 FMUL R82, R82, R82 ;  /* 0x000000525252c220 */ /* 0x002fe20000400000 */
[----:B------:R-:W-:Y:S01]  /*3f30*/  FSETP.GEU.AND P4, PT, R94, -126, PT ;  /* 0xc2fc00005e00780b */ /* 0x000fe20003f8e000 */
[----:B------:R-:W-:Y:S01]  /*3f40*/  ULDC UR6, c[0x0][0x604] ;  /* 0x0001810000067ab9 */ /* 0x000fe20000000800 */
[--C-:B------:R-:W-:Y:S01]  /*3f50*/  FFMA R129, R136, UR15, -R5.reuse ;  /* 0x0000000f88817c23 */ /* 0x100fe20008000805 */
[--C-:B------:R-:W-:Y:S01]  /*3f60*/  FFMA R36, R36, UR6, -R5.reuse ;  /* 0x0000000624247c23 */ /* 0x100fe20008000805 */
[----:B------:R-:W-:Y:S01]  /*3f70*/  ULDC UR6, c[0x0][0x604] ;  /* 0x0001810000067ab9 */ /* 0x000fe20000000800 */
[----:B------:R-:W-:Y:S01]  /*3f80*/  @!P3 FMUL R90, R90, 0.5 ;  /* 0x3f0000005a5ab820 */ /* 0x000fe20000400000 */
[----:B------:R-:W1:Y:S01]  /*3f90*/  MUFU.EX2 R83, R83 ;  /* 0x0000005300537308 */ /* 0x000e620000000800 */
[----:B--2---:R-:W-:Y:S01]  /*3fa0*/  @!P2 FMUL R75, R75, R75 ;  /* 0x0000004b4b4ba220 */ /* 0x004fe20000400000 */
[----:B------:R-:W-:Y:S01]  /*3fb0*/  FSETP.GEU.AND P2, PT, R91, -126, PT ;  /* 0xc2fc00005b00780b */ /* 0x000fe20003f4e000 */
[--C-:B------:R-:W-:Y:S01]  /*3fc0*/  FFMA R37, R37, UR6, -R5.reuse ;  /* 0x0000000625257c23 */ /* 0x100fe20008000805 */
[----:B------:R-:W-:Y:S01]  /*3fd0*/  ULDC UR6, c[0x0][0x604] ;  /* 0x0001810000067ab9 */ /* 0x000fe20000000800 */
[----:B------:R-:W-:Y:S01]  /*3fe0*/  ULDC UR11, c[0x0][0x604] ;  /* 0x00018100000b7ab9 */ /* 0x000fe20000000800 */
[--C-:B------:R-:W-:Y:S01]  /*3ff0*/  FFMA R40, R40, UR6, -R5.reuse ;  /* 0x0000000628287c23 */ /* 0x100fe20008000805 */
[----:B------:R-:W-:Y:S01]  /*4000*/  @!P4 FMUL R94, R94, 0.5 ;  /* 0x3f0000005e5ec820 */ /* 0x000fe20000400000 */
[----:B------:R-:W2:Y:S01]  /*4010*/  MUFU.EX2 R86, R86 ;  /* 0x0000005600567308 */ /* 0x000ea20000000800 */
[----:B---3--:R-:W-:Y:S01]  /*4020*/  @!P1 FMUL R79, R79, R79 ;  /* 0x0000004f4f4f9220 */ /* 0x008fe20000400000 */
[----:B------:R-:W-:Y:S01]  /*4030*/  FSETP.GEU.AND P1, PT, R95, -126, PT ;  /* 0xc2fc00005f00780b */ /* 0x000fe20003f2e000 */
[----:B------:R-:W-:Y:S01]  /*4040*/  ULDC UR6, c[0x0][0x604] ;  /* 0x0001810000067ab9 */ /* 0x000fe20000000800 */
[--C-:B------:R-:W-:Y:S01]  /*4050*/  FFMA R130, R141, UR19, -R5.reuse ;  /* 0x000000138d827c23 */ /* 0x100fe20008000805 */
[--C-:B------:R-:W-:Y:S01]  /*4060*/  FFMA R41, R41, UR6, -R5.reuse ;  /* 0x0000000629297c23 */ /* 0x100fe20008000805 */
        /* <DEDUP_REMOVED lines=14> */
[--C-:B------:R-:W-:Y:S01]  /*4150*/  FFMA R133, R140, UR18, -R5.reuse ;  /* 0x000000128c857c23 */ /* 0x100fe20008000805 */
        /* <DEDUP_REMOVED lines=8> */
[----:B------:R-:W-:Y:S01]  /*41e0*/  ULDC UR15, c[0x0][0x604] ;  /* 0x00018100000f7ab9 */ /* 0x000fe20000000800 */
        /* <DEDUP_REMOVED lines=13> */
[----:B------:R-:W-:Y:S01]  /*42c0*/  FFMA R56, R56, UR6, -R5 ;  /* 0x0000000638387c23 */ /* 0x000fe20008000805 */
[----:B------:R-:W-:-:S02]  /*42d0*/  ULDC UR6, c[0x0][0x604] ;  /* 0x0001810000067ab9 */ /* 0x000fc40000000800 */
[--C-:B------:R-:W-:Y:S01]  /*42e0*/  FFMA R57, R57, UR6, -R5.reuse ;  /* 0x0000000639397c23 */ /* 0x100fe20008000805 */
[----:B------:R-:W-:Y:S01]  /*42f0*/  @!P4 FMUL R106, R106, 0.5 ;  /* 0x3f0000006a6ac820 */ /* 0x000fe20000400000 */
[----:B------:R-:W2:Y:S01]  /*4300*/  MUFU.EX2 R98, R98 ;  /* 0x0000006200627308 */ /* 0x000ea20000000800 */
[----:B---3--:R-:W-:Y:S01]  /*4310*/  @!P1 FMUL R95, R95, R95 ;  /* 0x0000005f5f5f9220 */ /* 0x008fe20000400000 */
[----:B------:R-:W-:Y:S01]  /*4320*/  FSETP.GEU.AND P1, PT, R107, -126, PT ;  /* 0xc2fc00006b00780b */ /* 0x000fe20003f2e000 */
[----:B------:R-:W-:Y:S02]  /*4330*/  ULDC UR6, c[0x0][0x604] ;  /* 0x0001810000067ab9 */ /* 0x000fe40000000800 */
[--C-:B------:R-:W-:Y:S01]  /*4340*/  FFMA R60, R60, UR6, -R5.reuse ;  /* 0x000000063c3c7c23 */ /* 0x100fe20008000805 */
[----:B------:R-:W-:Y:S01]  /*4350*/  ULDC UR6, c[0x0][0x604] ;  /* 0x0001810000067ab9 */ /* 0x000fe20000000800 */
[----:B------:R-:W-:Y:S01]  /*4360*/  @!P2 FMUL R103, R103, 0.5 ;  /* 0x3f0000006767a820 */ /* 0x000fe20000400000 */
[----:B------:R-:W3:Y:S01]  /*4370*/  MUFU.EX2 R102, R102 ;  /* 0x0000006600667308 */ /* 0x000ee20000000800 */
[----:B-1----:R-:W-:Y:S01]  /*4380*/  @!P5 FMUL R99, R99, R99 ;  /* 0x000000636363d220 */ /* 0x002fe20000400000 */
[----:B------:R-:W-:Y:S01]  /*4390*/  FSETP.GEU.AND P5, PT, R111, -126, PT ;  /* 0xc2fc00006f00780b */ /* 0x000fe20003fae000 */
[----:B------:R-:W-:Y:S01]  /*43a0*/  FFMA R61, R61, UR6, -R5 ;  /* 0x000000063d3d7c23 */ /* 0x000fe20008000805 */
[----:B------:R-:W-:-:S02]  /*43b0*/  ULDC UR6, c[0x0][0x604] ;  /* 0x0001810000067ab9 */ /* 0x000fc40000000800 */
[--C-:B------:R-:W-:Y:S01]  /*43c0*/  FFMA R64, R64, UR6, -R5.reuse ;  /* 0x0000000640407c23 */ /* 0x100fe20008000805 */
[----:B------:R-:W-:Y:S01]  /*43d0*/  @!P1 FMUL R107, R107, 0.5 ;  /* 0x3f0000006b6b9820 */ /* 0x000fe20000400000 */
[----:B------:R-:W1:Y:S01]  /*43e0*/  MUFU.EX2 R106, R106 ;  /* 0x0000006a006a7308 */ /* 0x000e620000000800 */
[----:B--2---:R-:W-:Y:S01]  /*43f0*/  @!P6 FMUL R98, R98, R98 ;  /* 0x000000626262e220 */ /* 0x004fe20000400000 */
[----:B------:R-:W-:Y:S01]  /*4400*/  FSETP.GEU.AND P6, PT, R110, -126, PT ;  /* 0xc2fc00006e00780b */ /* 0x000fe20003fce000 */
[----:B------:R-:W-:Y:S02]  /*4410*/  ULDC UR6, c[0x0][0x604] ;  /* 0x0001810000067ab9 */ /* 0x000fe40000000800 */
        /* <DEDUP_REMOVED lines=8> */
[----:B------:R-:W-:Y:S01]  /*44a0*/  FADD R138, R19, R98 ;  /* 0x00000062138a7221 */ /* 0x000fe20000000000 */
        /* <DEDUP_REMOVED lines=49> */
[----:B------:R-:W-:Y:S01]  /*47c0*/  FFMA R88, R89, UR6, -R5 ;  /* 0x0000000659587c23 */ /* 0x000fe20008000805 */
[----:B------:R-:W-:Y:S01]  /*47d0*/  ULDC UR6, c[0x0][0x604] ;  /* 0x0001810000067ab9 */ /* 0x000fe20000000800 */
[----:B------:R-:W-:Y:S01]  /*47e0*/  @!P3 FMUL R87, R87, 0.5 ;  /* 0x3f0000005757b820 */ /* 0x000fe20000400000 */
[----:B------:R-:W1:Y:S01]  /*47f0*/  MUFU.EX2 R123, R123 ;  /* 0x0000007b007b7308 */ /* 0x000e620000000800 */
[----:B--2---:R-:W-:Y:S01]  /*4800*/  @!P2 FMUL R115, R115, R115 ;  /* 0x000000737373a220 */ /* 0x004fe20000400000 */
[----:B------:R-:W-:Y:S01]  /*4810*/  FSETP.GEU.AND P2, PT, R8, -126, PT ;  /* 0xc2fc00000800780b */ /* 0x000fe20003f4e000 */
[----:B------:R-:W-:Y:S01]  /*4820*/  FADD R142, R51, R118 ;  /* 0x00000076338e7221 */ /* 0x000fe20000000000 */
[----:B------:R-:W-:-:S03]  /*4830*/  F2FP.F16.F32.PACK_AB R51, R54, R51 ;  /* 0x000000333633723e */ /* 0x000fc600000000ff */
[----:B------:R-:W-:Y:S01]  /*4840*/  @!P4 FMUL R24, R24, 0.5 ;  /* 0x3f0000001818c820 */ /* 0x000fe20000400000 */
[----:B------:R-:W2:Y:S01]  /*4850*/  MUFU.EX2 R122, R122 ;  /* 0x0000007a007a7308 */ /* 0x000ea20000000800 */
[----:B---3--:R-:W-:Y:S01]  /*4860*/  @!P1 FMUL R119, R119, R119 ;  /* 0x0000007777779220 */ /* 0x008fe20000400000 */
[----:B------:R-:W-:-:S05]  /*4870*/  FSETP.GEU.AND P1, PT, R25, -126, PT ;  /* 0xc2fc00001900780b */ /* 0x000fca0003f2e000 */
[----:B------:R-:W-:Y:S01]  /*4880*/  @!P2 FMUL R8, R8, 0.5 ;  /* 0x3f0000000808a820 */ /* 0x000fe20000400000 */
[----:B------:R-:W3:Y:S01]  /*4890*/  MUFU.EX2 R87, R87 ;  /* 0x0000005700577308 */ /* 0x000ee20000000800 */
[----:B-1----:R-:W-:Y:S01]  /*48a0*/  @!P5 FMUL R123, R123, R123 ;  /* 0x0000007b7b7bd220 */ /* 0x002fe20000400000 */
[----:B------:R-:W-:-:S05]  /*48b0*/  FSETP.GEU.AND P5, PT, R29, -126, PT ;  /* 0xc2fc00001d00780b */ /* 0x000fca0003fae000 */
[----:B------:R-:W-:Y:S01]  /*48c0*/  @!P1 FMUL R25, R25, 0.5 ;  /* 0x3f00000019199820 */ /* 0x000fe20000400000 */
[----:B------:R-:W1:Y:S01]  /*48d0*/  MUFU.EX2 R28, R24 ;  /* 0x00000018001c7308 */ /* 0x000e620000000800 */
[----:B--2---:R-:W-:Y:S01]  /*48e0*/  @!P6 FMUL R122, R122, R122 ;  /* 0x0000007a7a7ae220 */ /* 0x004fe20000400000 */
[----:B------:R-:W-:-:S05]  /*48f0*/  FSETP.GEU.AND P6, PT, R6, -126, PT ;  /* 0xc2fc00000600780b */ /* 0x000fca0003fce000 */
        /* <DEDUP_REMOVED lines=13> */
[----:B------:R2:W4:Y:S01]  /*49d0*/  MUFU.EX2 R24, R6 ;  /* 0x0000000600187308 */ /* 0x0005220000000800 */
[----:B---3--:R-:W-:Y:S01]  /*49e0*/  @!P5 FMUL R131, R131, R131 ;  /* 0x000000838383d220 */ /* 0x008fe20000400000 */
[----:B------:R-:W-:-:S05]  /*49f0*/  FSETP.GEU.AND P5, PT, R41, -126, PT ;  /* 0xc2fc00002900780b */ /* 0x000fca0003fae000 */
[----:B------:R-:W-:Y:S01]  /*4a00*/  @!P1 FMUL R37, R37, 0.5 ;  /* 0x3f00000025259820 */ /* 0x000fe20000400000 */
[----:B------:R-:W3:Y:S01]  /*4a10*/  MUFU.EX2 R32, R32 ;  /* 0x0000002000207308 */ /* 0x000ee20000000800 */
[----:B-1----:R-:W-:Y:S01]  /*4a20*/  @!P2 FMUL R8, R8, R8 ;  /* 0x000000080808a220 */ /* 0x002fe20000400000 */
[----:B------:R-:W-:Y:S01]  /*4a30*/  FSETP.GEU.AND P2, PT, R33, -126, PT ;  /* 0xc2fc00002100780b */ /* 0x000fe20003f4e000 */
[--C-:B--2---:R-:W-:Y:S01]  /*4a40*/  FFMA R6, R92, UR6, -R5.reuse ;  /* 0x000000065c067c23 */ /* 0x104fe20008000805 */
[----:B------:R-:W-:Y:S02]  /*4a50*/  ULDC UR6, c[0x0][0x604] ;  /* 0x0001810000067ab9 */ /* 0x000fe40000000800 */
[----:B------:R-:W-:Y:S01]  /*4a60*/  FFMA R92, R93, UR6, -R5 ;  /* 0x000000065d5c7c23 */ /* 0x000fe20008000805 */
[----:B------:R-:W-:Y:S01]  /*4a70*/  @!P5 FMUL R41, R41, 0.5 ;  /* 0x3f0000002929d820 */ /* 0x000fe20000400000 */
[----:B------:R-:W1:Y:S01]  /*4a80*/  MUFU.EX2 R36, R36 ;  /* 0x0000002400247308 */ /* 0x000e620000000800 */
[----:B----4-:R-:W-:Y:S01]  /*4a90*/  @!P6 FMUL R24, R24, R24 ;  /* 0x000000181818e220 */ /* 0x010fe20000400000 */
        /* <DEDUP_REMOVED lines=19> */
[----:B------:R1:W4:Y:S01]  /*4bd0*/  MUFU.EX2 R135, R33 ;  /* 0x0000002100877308 */ /* 0x0003220000000800 */
[----:B--2---:R-:W-:Y:S01]  /*4be0*/  @!P1 FMUL R139, R139, R139 ;  /* 0x0000008b8b8b9220 */ /* 0x004fe20000400000 */
[----:B------:R-:W-:-:S05]  /*4bf0*/  FSETP.GEU.AND P1, PT, R49, -126, PT ;  /* 0xc2fc00003100780b */ /* 0x000fca0003f2e000 */
[----:B------:R-:W-:Y:S01]  /*4c00*/  @!P4 FMUL R48, R48, 0.5 ;  /* 0x3f0000003030c820 */ /* 0x000fe20000400000 */
[----:B------:R-:W2:Y:S01]  /*4c10*/  MUFU.EX2 R40, R40 ;  /* 0x0000002800287308 */ /* 0x000ea20000000800 */
[----:B---3--:R-:W-:Y:S01]  /*4c20*/  @!P5 FMUL R143, R143, R143 ;  /* 0x0000008f8f8fd220 */ /* 0x008fe20000400000 */
[----:B------:R-:W-:Y:S01]  /*4c30*/  FSETP.GEU.AND P5, PT, R53, -126, PT ;  /* 0xc2fc00003500780b */ /* 0x000fe20003fae000 */
[----:B-1----:R-:W-:Y:S01]  /*4c40*/  FADD R33, R35, R86 ;  /* 0x0000005623217221 */ /* 0x002fe20000000000 */
[----:B------:R-:W-:-:S03]  /*4c50*/  F2FP.F16.F32.PACK_AB R35, R22, R35 ;  /* 0x000000231623723e */ /* 0x000fc600000000ff */
[----:B------:R-:W-:Y:S01]  /*4c60*/  @!P1 FMUL R49, R49, 0.5 ;  /* 0x3f00000031319820 */ /* 0x000fe20000400000 */
[----:B------:R-:W1:Y:S01]  /*4c70*/  MUFU.EX2 R44, R44 ;  /* 0x0000002c002c7308 */ /* 0x000e620000000800 */
[----:B----4-:R-:W-:Y:S01]  /*4c80*/  @!P2 FMUL R135, R135, R135 ;  /* 0x000000878787a220 */ /* 0x010fe20000400000 */
[----:B------:R-:W-:Y:S01]  /*4c90*/  FSETP.GEU.AND P2, PT, R45, -126, PT ;  /* 0xc2fc00002d00780b */ /* 0x000fe20003f4e000 */
[----:B------:R-:W-:Y:S01]  /*4ca0*/  FADD R160, R33, R142 ;  /* 0x0000008e21a07221 */ /* 0x000fe20000000000 */
[----:B------:R-:W-:Y:S01]  /*4cb0*/  FADD R33, R17, R90 ;  /* 0x0000005a11217221 */ /* 0x000fe20000000000 */
[----:B------:R-:W-:Y:S02]  /*4cc0*/  FADD R142, R55, R122 ;  /* 0x0000007a378e7221 */ /* 0x000fe40000000000 */
[----:B------:R-:W-:Y:S01]  /*4cd0*/  @!P5 FMUL R53, R53, 0.5 ;  /* 0x3f0000003535d820 */ /* 0x000fe20000400000 */
[----:B------:R-:W3:Y:S01]  /*4ce0*/  MUFU.EX2 R48, R48 ;  /* 0x0000003000307308 */ /* 0x000ee20000000800 */
[----:B--2---:R-:W-:Y:S01]  /*4cf0*/  @!P6 FMUL R40, R40, R40 ;  /* 0x000000282828e220 */ /* 0x004fe20000400000 */
[----:B------:R-:W-:Y:S01]  /*4d00*/  FSETP.GEU.AND P6, PT, R52, -126, PT ;  /* 0xc2fc00003400780b */ /* 0x000fe20003fce000 */
[----:B------:R-:W-:Y:S01]  /*4d10*/  FADD R164, R33, R142 ;  /* 0x0000008e21a47221 */ /* 0x000fe20000000000 */
[----:B------:R-:W-:Y:S01]  /*4d20*/  FADD R33, R30, R95 ;  /* 0x0000005f1e217221 */ /* 0x000fe20000000000 */
[----:B------:R-:W-:-:S02]  /*4d30*/  FADD R142, R59, R8 ;  /* 0x000000083b8e7221 */ /* 0x000fc40000000000 */
[----:B------:R-:W-:Y:S01]  /*4d40*/  @!P2 FMUL R45, R45, 0.5 ;  /* 0x3f0000002d2da820 */ /* 0x000fe20000400000 */
[----:B------:R-:W2:Y:S01]  /*4d50*/  MUFU.EX2 R151, R49 ;  /* 0x0000003100977308 */ /* 0x000ea20000000800 */
[----:B-1----:R-:W-:Y:S01]  /*4d60*/  @!P3 FMUL R44, R44, R44 ;  /* 0x0000002c2c2cb220 */ /* 0x002fe20000400000 */
[----:B------:R-:W-:Y:S01]  /*4d70*/  FSETP.GEU.AND P3, PT, R56, -126, PT ;  /* 0xc2fc00003800780b */ /* 0x000fe20003f6e000 */
[----:B------:R-:W-:-:S04]  /*4d80*/  FADD R170, R33, R142 ;  /* 0x0000008e21aa7221 */ /* 0x000fc80000000000 */
[----:B------:R-:W-:Y:S01]  /*4d90*/  @!P6 FMUL R52, R52, 0.5 ;  /* 0x3f0000003434e820 */ /* 0x000fe20000400000 */
[----:B------:R-:W1:Y:S01]  /*4da0*/  MUFU.EX2 R153, R53 ;  /* 0x0000003500997308 */ /* 0x000e620000000800 */
[----:B---3--:R-:W-:Y:S01]  /*4db0*/  @!P4 FMUL R48, R48, R48 ;  /* 0x000000303030c220 */ /* 0x008fe20000400000 */
[----:B------:R-:W-:-:S05]  /*4dc0*/  FSETP.GEU.AND P4, PT, R60, -126, PT ;  /* 0xc2fc00003c00780b */ /* 0x000fca0003f8e000 */
[----:B------:R-:W-:Y:S01]  /*4dd0*/  @!P3 FMUL R56, R56, 0.5 ;  /* 0x3f0000003838b820 */ /* 0x000fe20000400000 */
[----:B------:R-:W3:Y:S01]  /*4de0*/  MUFU.EX2 R147, R45 ;  /* 0x0000002d00937308 */ /* 0x000ee20000000800 */
[----:B--2---:R-:W-:Y:S01]  /*4df0*/  @!P1 FMUL R151, R151, R151 ;  /* 0x0000009797979220 */ /* 0x004fe20000400000 */
[----:B------:R-:W-:-:S05]  /*4e00*/  FSETP.GEU.AND P1, PT, R61, -126, PT ;  /* 0xc2fc00003d00780b */ /* 0x000fca0003f2e000 */
[----:B------:R-:W-:Y:S01]  /*4e10*/  @!P4 FMUL R60, R60, 0.5 ;  /* 0x3f0000003c3cc820 */ /* 0x000fe20000400000 */
[----:B------:R-:W2:Y:S01]  /*4e20*/  MUFU.EX2 R52, R52 ;  /* 0x0000003400347308 */ /* 0x000ea20000000800 */
[----:B-1----:R-:W-:Y:S01]  /*4e30*/  @!P5 FMUL R153, R153, R153 ;  /* 0x000000999999d220 */ /* 0x002fe20000400000 */
[----:B------:R-:W-:-:S05]  /*4e40*/  FSETP.GEU.AND P5, PT, R65, -126, PT ;  /* 0xc2fc00004100780b */ /* 0x000fca0003fae000 */
        /* <DEDUP_REMOVED lines=73> */
[----:B------:R1:W4:Y:S01]  /*52e0*/  MUFU.EX2 R93, R6 ;  /* 0x00000006005d7308 */ /* 0x0003220000000800 */
[----:B---3--:R-:W-:Y:S01]  /*52f0*/  @!P4 FMUL R84, R84, R84 ;  /* 0x000000545454c220 */ /* 0x008fe20000400000 */
[----:B------:R-:W-:-:S05]  /*5300*/  FSETP.GEU.AND P4, PT, R25, -126, PT ;  /* 0xc2fc00001900780b */ /* 0x000fca0003f8e000 */
[----:B------:R-:W-:Y:S01]  /*5310*/  @!P5 FMUL R100, R100, 0.5 ;  /* 0x3f0000006464d820 */ /* 0x000fe20000400000 */
[----:B------:R-:W3:Y:S01]  /*5320*/  MUFU.EX2 R96, R96 ;  /* 0x0000006000607308 */ /* 0x000ee20000000800 */
[----:B--2---:R-:W-:Y:S01]  /*5330*/  @!P6 FMUL R169, R169, R169 ;  /* 0x000000a9a9a9e220 */ /* 0x004fe20000400000 */
[----:B------:R-:W-:Y:S01]  /*5340*/  FSETP.GEU.AND P6, PT, R29, -126, PT ;  /* 0xc2fc00001d00780b */ /* 0x000fe20003fce000 */
[--C-:B-1----:R-:W-:Y:S01]  /*5350*/  FFMA R6, R104, UR6, -R5.reuse ;  /* 0x0000000668067c23 */ /* 0x102fe20008000805 */
[----:B------:R-:W-:Y:S02]  /*5360*/  ULDC UR6, c[0x0][0x604] ;  /* 0x0001810000067ab9 */ /* 0x000fe40000000800 */
[----:B------:R-:W-:Y:S01]  /*5370*/  FFMA R104, R105, UR6, -R5 ;  /* 0x0000000669687c23 */ /* 0x000fe20008000805 */
[----:B------:R-:W-:Y:S01]  /*5380*/  @!P4 FMUL R25, R25, 0.5 ;  /* 0x3f0000001919c820 */ /* 0x000fe20000400000 */
[----:B------:R-:W1:Y:S01]  /*5390*/  MUFU.EX2 R92, R92 ;  /* 0x0000005c005c7308 */ /* 0x000e620000000800 */
[----:B------:R-:W-:Y:S01]  /*53a0*/  ULDC UR6, c[0x0][0x604] ;  /* 0x0001810000067ab9 */ /* 0x000fe20000000800 */
[----:B----4-:R-:W-:Y:S01]  /*53b0*/  @!P3 FMUL R93, R93, R93 ;  /* 0x0000005d5d5db220 */ /* 0x010fe20000400000 */
[----:B------:R-:W-:-:S04]  /*53c0*/  FSETP.GEU.AND P3, PT, R6, -126, PT ;  /* 0xc2fc00000600780b */ /* 0x000fc80003f6e000 */
[----:B------:R-:W-:Y:S01]  /*53d0*/  @!P6 FMUL R29, R29, 0.5 ;  /* 0x3f0000001d1de820 */ /* 0x000fe20000400000 */
[----:B------:R-:W2:Y:S01]  /*53e0*/  MUFU.EX2 R100, R100 ;  /* 0x0000006400647308 */ /* 0x000ea20000000800 */
[----:B---3--:R-:W-:-:S07]  /*53f0*/  @!P1 FMUL R96, R96, R96 ;  /* 0x0000006060609220 */ /* 0x008fce0000400000 */
[----:B------:R3:W4:Y:S01]  /*5400*/  MUFU.EX2 R97, R25 ;  /* 0x0000001900617308 */ /* 0x0007220000000800 */
[----:B-1----:R-:W-:Y:S01]  /*5410*/  @!P2 FMUL R92, R92, R92 ;  /* 0x0000005c5c5ca220 */ /* 0x002fe20000400000 */
[----:B------:R-:W-:Y:S01]  /*5420*/  FSETP.GEU.AND P2, PT, R104, -126, PT ;  /* 0xc2fc00006800780b */ /* 0x000fe20003f4e000 */
[----:B------:R-:W-:-:S05]  /*5430*/  @!P3 FMUL R6, R6, 0.5 ;  /* 0x3f0000000606b820 */ /* 0x000fca0000400000 */
[----:B------:R1:W5:Y:S01]  /*5440*/  MUFU.EX2 R101, R29 ;  /* 0x0000001d00657308 */ /* 0x0003620000000800 */
[--C-:B---3--:R-:W-:Y:S01]  /*5450*/  FFMA R25, R108, UR6, -R5.reuse ;  /* 0x000000066c197c23 */ /* 0x108fe20008000805 */
[----:B------:R-:W-:Y:S01]  /*5460*/  ULDC UR6, c[0x0][0x604] ;  /* 0x0001810000067ab9 */ /* 0x000fe20000000800 */
[----:B--2---:R-:W-:Y:S01]  /*5470*/  @!P5 FMUL R100, R100, R100 ;  /* 0x000000646464d220 */ /* 0x004fe20000400000 */
[--C-:B------:R-:W-:Y:S01]  /*5480*/  FFMA R108, R109, UR6, -R5.reuse ;  /* 0x000000066d6c7c23 */ /* 0x100fe20008000805 */
[----:B------:R-:W-:Y:S02]  /*5490*/  ULDC UR6, c[0x0][0x604] ;  /* 0x0001810000067ab9 */ /* 0x000fe40000000800 */
[----:B------:R-:W-:Y:S01]  /*54a0*/  @!P2 FMUL R104, R104, 0.5 ;  /* 0x3f0000006868a820 */ /* 0x000fe20000400000 */
[----:B------:R2:W3:Y:S01]  /*54b0*/  MUFU.EX2 R105, R6 ;  /* 0x0000000600697308 */ /* 0x0004e20000000800 */
[--C-:B-1----:R-:W-:Y:S01]  /*54c0*/  FFMA R29, R112, UR6, -R5.reuse ;  /* 0x00000006701d7c23 */ /* 0x102fe20008000805 */
[----:B------:R-:W-:Y:S01]  /*54d0*/  ULDC UR6, c[0x0][0x604] ;  /* 0x0001810000067ab9 */ /* 0x000fe20000000800 */
[----:B------:R-:W-:Y:S01]  /*54e0*/  FSETP.GEU.AND P1, PT, R108, -126, PT ;  /* 0xc2fc00006c00780b */ /* 0x000fe20003f2e000 */
[--C-:B------:R-:W-:Y:S01]  /*54f0*/  FFMA R112, R113, UR6, -R5.reuse ;  /* 0x0000000671707c23 */ /* 0x100fe20008000805 */
[----:B----4-:R-:W-:Y:S01]  /*5500*/  @!P4 FMUL R97, R97, R97 ;  /* 0x000000616161c220 */ /* 0x010fe20000400000 */
[----:B------:R-:W-:Y:S01]  /*5510*/  FSETP.GEU.AND P4, PT, R25, -126, PT ;  /* 0xc2fc00001900780b */ /* 0x000fe20003f8e000 */
[----:B------:R-:W-:Y:S01]  /*5520*/  ULDC UR6, c[0x0][0x604] ;  /* 0x0001810000067ab9 */ /* 0x000fe20000000800 */
[----:B------:R-:W1:Y:S01]  /*5530*/  MUFU.EX2 R104, R104 ;  /* 0x0000006800687308 */ /* 0x000e620000000800 */
[----:B------:R-:W-:Y:S01]  /*5540*/  FSETP.GEU.AND P5, PT, R112, -126, PT ;  /* 0xc2fc00007000780b */ /* 0x000fe20003fae000 */
[--C-:B------:R-:W-:Y:S01]  /*5550*/  FFMA R116, R116, UR6, -R5.reuse ;  /* 0x0000000674747c23 */ /* 0x100fe20008000805 */
[----:B------:R-:W-:Y:S01]  /*5560*/  ULDC UR6, c[0x0][0x604] ;  /* 0x0001810000067ab9 */ /* 0x000fe20000000800 */
[----:B-----5:R-:W-:Y:S01]  /*5570*/  @!P6 FMUL R101, R101, R101 ;  /* 0x000000656565e220 */ /* 0x020fe20000400000 */
[--C-:B------:R-:W-:Y:S01]  /*5580*/  FFMA R171, R120, UR6, -R5.reuse ;  /* 0x0000000678ab7c23 */ /* 0x100fe20008000805 */
[----:B------:R-:W-:Y:S01]  /*5590*/  ULDC UR6, c[0x0][0x604] ;  /* 0x0001810000067ab9 */ /* 0x000fe20000000800 */
[----:B------:R-:W-:Y:S01]  /*55a0*/  FSETP.GEU.AND P6, PT, R29, -126, PT ;  /* 0xc2fc00001d00780b */ /* 0x000fe20003fce000 */
[----:B------:R-:W-:Y:S01]  /*55b0*/  @!P1 FMUL R108, R108, 0.5 ;  /* 0x3f0000006c6c9820 */ /* 0x000fe20000400000 */
[--C-:B--2---:R-:W-:Y:S01]  /*55c0*/  FFMA R6, R121, UR6, -R5.reuse ;  /* 0x0000000679067c23 */ /* 0x104fe20008000805 */
[----:B------:R-:W-:Y:S01]  /*55d0*/  ULDC UR6, c[0x0][0x604] ;  /* 0x0001810000067ab9 */ /* 0x000fe20000000800 */
[----:B------:R-:W-:Y:S01]  /*55e0*/  @!P4 FMUL R25, R25, 0.5 ;  /* 0x3f0000001919c820 */ /* 0x000fe20000400000 */
[--C-:B------:R-:W-:Y:S01]  /*55f0*/  FFMA R124, R124, UR6, -R5.reuse ;  /* 0x000000067c7c7c23 */ /* 0x100fe20008000805 */
[----:B------:R-:W-:Y:S01]  /*5600*/  ULDC UR6, c[0x0][0x604] ;  /* 0x0001810000067ab9 */ /* 0x000fe20000000800 */
[----:B------:R-:W-:Y:S01]  /*5610*/  @!P5 FMUL R112, R112, 0.5 ;  /* 0x3f0000007070d820 */ /* 0x000fe20000400000 */
[----:B------:R-:W2:Y:S01]  /*5620*/  MUFU.EX2 R108, R108 ;  /* 0x0000006c006c7308 */ /* 0x000ea20000000800 */
[--C-:B------:R-:W-:Y:S01]  /*5630*/  FFMA R120, R117, UR6, -R5.reuse ;  /* 0x0000000675787c23 */ /* 0x100fe20008000805 */
[----:B------:R-:W-:Y:S01]  /*5640*/  ULDC UR6, c[0x0][0x604] ;  /* 0x0001810000067ab9 */ /* 0x000fe20000000800 */
[----:B---3--:R-:W-:Y:S01]  /*5650*/  @!P3 FMUL R105, R105, R105 ;  /* 0x000000696969b220 */ /* 0x008fe20000400000 */
[----:B------:R-:W-:Y:S01]  /*5660*/  FSETP.GEU.AND P3, PT, R116, -126, PT ;  /* 0xc2fc00007400780b */ /* 0x000fe20003f6e000 */
[----:B-1----:R-:W-:Y:S01]  /*5670*/  @!P2 FMUL R104, R104, R104 ;  /* 0x000000686868a220 */ /* 0x002fe20000400000 */
[----:B------:R-:W-:Y:S01]  /*5680*/  FSETP.GEU.AND P2, PT, R171, -126, PT ;  /* 0xc2fc0000ab00780b */ /* 0x000fe20003f4e000 */
[----:B------:R-:W-:Y:S01]  /*5690*/  @!P6 FMUL R29, R29, 0.5 ;  /* 0x3f0000001d1de820 */ /* 0x000fe20000400000 */
[----:B------:R1:W3:Y:S08]  /*56a0*/  MUFU.EX2 R109, R25 ;  /* 0x00000019006d7308 */ /* 0x0002f00000000800 */
[----:B------:R-:W4:Y:S01]  /*56b0*/  MUFU.EX2 R112, R112 ;  /* 0x0000007000707308 */ /* 0x000f220000000800 */
[--C-:B-1----:R-:W-:Y:S01]  /*56c0*/  FFMA R25, R125, UR6, -R5.reuse ;  /* 0x000000067d197c23 */ /* 0x102fe20008000805 */
[----:B--2---:R-:W-:Y:S01]  /*56d0*/  @!P1 FMUL R108, R108, R108 ;  /* 0x0000006c6c6c9220 */ /* 0x004fe20000400000 */
[----:B------:R-:W-:Y:S01]  /*56e0*/  FSETP.GEU.AND P1, PT, R124, -126, PT ;  /* 0xc2fc00007c00780b */ /* 0x000fe20003f2e000 */
[----:B------:R-:W-:Y:S01]  /*56f0*/  @!P3 FMUL R116, R116, 0.5 ;  /* 0x3f0000007474b820 */ /* 0x000fe20000400000 */
[----:B------:R-:W-:Y:S01]  /*5700*/  @!P2 FMUL R171, R171, 0.5 ;  /* 0x3f000000ababa820 */ /* 0x000fe20000400000 */
[--C-:B------:R-:W-:Y:S01]  /*5710*/  FFMA R125, R128, UR10, -R5.reuse ;  /* 0x0000000a807d7c23 */ /* 0x100fe20008000805 */
[----:B------:R-:W-:Y:S01]  /*5720*/  ULDC UR10, c[0x0][0x604] ;  /* 0x00018100000a7ab9 */ /* 0x000fe20000000800 */
[----:B------:R-:W1:Y:S01]  /*5730*/  MUFU.EX2 R121, R116 ;  /* 0x0000007400797308 */ /* 0x000e620000000800 */
[----:B---3--:R-:W-:Y:S01]  /*5740*/  @!P4 FMUL R109, R109, R109 ;  /* 0x0000006d6d6dc220 */ /* 0x008fe20000400000 */
[----:B------:R-:W-:Y:S01]  /*5750*/  FSETP.GEU.AND P4, PT, R6, -126, PT ;  /* 0xc2fc00000600780b */ /* 0x000fe20003f8e000 */
[--C-:B------:R-:W-:Y:S01]  /*5760*/  FFMA R128, R137, UR10, -R5.reuse ;  /* 0x0000000a89807c23 */ /* 0x100fe20008000805 */
[----:B------:R-:W-:Y:S01]  /*5770*/  ULDC UR6, c[0x0][0x604] ;  /* 0x0001810000067ab9 */ /* 0x000fe20000000800 */
[----:B------:R-:W-:-:S03]  /*5780*/  FFMA R137, R144, UR11, -R5 ;  /* 0x0000000b90897c23 */ /* 0x000fc60008000805 */
[----:B------:R-:W-:Y:S01]  /*5790*/  @!P1 FMUL R124, R124, 0.5 ;  /* 0x3f0000007c7c9820 */ /* 0x000fe20000400000 */
[----:B----4-:R-:W-:Y:S01]  /*57a0*/  @!P5 FMUL R112, R112, R112 ;  /* 0x000000707070d220 */ /* 0x010fe20000400000 */
[----:B------:R-:W-:Y:S01]  /*57b0*/  FSETP.GEU.AND P5, PT, R25, -126, PT ;  /* 0xc2fc00001900780b */ /* 0x000fe20003fae000 */
[----:B------:R-:W2:Y:S04]  /*57c0*/  MUFU.EX2 R171, R171 ;  /* 0x000000ab00ab7308 */ /* 0x000ea80000000800 */
[----:B------:R-:W-:Y:S01]  /*57d0*/  @!P4 FMUL R6, R6, 0.5 ;  /* 0x3f0000000606c820 */ /* 0x000fe20000400000 */
[----:B-1----:R-:W-:-:S03]  /*57e0*/  @!P3 FMUL R121, R121, R121 ;  /* 0x000000797979b220 */ /* 0x002fc60000400000 */
[----:B------:R-:W1:Y:S04]  /*57f0*/  MUFU.EX2 R117, R124 ;  /* 0x0000007c00757308 */ /* 0x000e680000000800 */
[----:B------:R-:W-:-:S04]  /*5800*/  @!P5 FMUL R25, R25, 0.5 ;  /* 0x3f0000001919d820 */ /* 0x000fc80000400000 */
[----:B------:R3:W4:Y:S01]  /*5810*/  MUFU.EX2 R116, R6 ;  /* 0x0000000600747308 */ /* 0x0007220000000800 */
[----:B--2---:R-:W-:Y:S01]  /*5820*/  @!P2 FMUL R171, R171, R171 ;  /* 0x000000abababa220 */ /* 0x004fe20000400000 */
[----:B------:R-:W-:-:S06]  /*5830*/  FSETP.GEU.AND P2, PT, R125, -126, PT ;  /* 0xc2fc00007d00780b */ /* 0x000fcc0003f4e000 */
[----:B------:R2:W5:Y:S01]  /*5840*/  MUFU.EX2 R124, R25 ;  /* 0x00000019007c7308 */ /* 0x0005620000000800 */
[----:B-1----:R-:W-:Y:S01]  /*5850*/  @!P1 FMUL R117, R117, R117 ;  /* 0x0000007575759220 */ /* 0x002fe20000400000 */
[----:B------:R-:W-:Y:S01]  /*5860*/  FSETP.GEU.AND P1, PT, R129, -126, PT ;  /* 0xc2fc00008100780b */ /* 0x000fe20003f2e000 */
[--C-:B---3--:R-:W-:Y:S01]  /*5870*/  FFMA R6, R132, UR6, -R5.reuse ;  /* 0x0000000684067c23 */ /* 0x108fe20008000805 */
[--C-:B------:R-:W-:Y:S01]  /*5880*/  FFMA R132, R145, UR24, -R5.reuse ;  /* 0x0000001891847c23 */ /* 0x100fe20008000805 */
[----:B------:R-:W-:Y:S02]  /*5890*/  FFMA R145, R148, UR25, -R5 ;  /* 0x0000001994917c23 */ /* 0x000fe40008000805 */
[----:B------:R-:W-:Y:S01]  /*58a0*/  @!P2 FMUL R125, R125, 0.5 ;  /* 0x3f0000007d7da820 */ /* 0x000fe20000400000 */
[----:B------:R1:W-:Y:S01]  /*58b0*/  MUFU.EX2 R113, R29 ;  /* 0x0000001d00717308 */ /* 0x0003e20000000800 */
[----:B----4-:R-:W-:Y:S01]  /*58c0*/  @!P4 FMUL R116, R116, R116 ;  /* 0x000000747474c220 */ /* 0x010fe20000400000 */
[----:B------:R-:W-:Y:S01]  /*58d0*/  FSETP.GEU.AND P4, PT, R126, -126, PT ;  /* 0xc2fc00007e00780b */ /* 0x000fe20003f8e000 */
[----:B--2---:R-:W-:-:S02]  /*58e0*/  FADD R25, R9, R66 ;  /* 0x0000004209197221 */ /* 0x004fc40000000000 */
[----:B------:R-:W-:Y:S02]  /*58f0*/  FADD R33, R155, R116 ;  /* 0x000000749b217221 */ /* 0x000fe40000000000 */
[----:B------:R-:W-:Y:S01]  /*5900*/  @!P1 FMUL R129, R129, 0.5 ;  /* 0x3f00000081819820 */ /* 0x000fe20000400000 */
[----:B------:R-:W2:Y:S01]  /*5910*/  MUFU.EX2 R125, R125 ;  /* 0x0000007d007d7308 */ /* 0x000ea20000000800 */
[----:B-----5:R-:W-:Y:S01]  /*5920*/  @!P5 FMUL R124, R124, R124 ;  /* 0x0000007c7c7cd220 */ /* 0x020fe20000400000 */
[----:B------:R-:W-:Y:S01]  /*5930*/  FSETP.GEU.AND P5, PT, R128, -126, PT ;  /* 0xc2fc00008000780b */ /* 0x000fe20003fae000 */
[----:B------:R-:W-:Y:S01]  /*5940*/  FADD R5, R25, R138 ;  /* 0x0000008a19057221 */ /* 0x000fe20000000000 */
[----:B-1----:R-:W-:Y:S01]  /*5950*/  FADD R29, R15, R82 ;  /* 0x000000520f1d7221 */ /* 0x002fe20000000000 */
[----:B------:R-:W-:Y:S01]  /*5960*/  FADD R25, R12, R63 ;  /* 0x0000003f0c197221 */ /* 0x000fe20000000000 */
[----:B------:R-:W-:Y:S01]  /*5970*/  FADD R138, R34, R99 ;  /* 0x00000063228a7221 */ /* 0x000fe20000000000 */
[----:B------:R-:W-:Y:S01]  /*5980*/  @!P4 FMUL R126, R126, 0.5 ;  /* 0x3f0000007e7ec820 */ /* 0x000fe20000400000 */
[----:B------:R-:W1:Y:S01]  /*5990*/  MUFU.EX2 R129, R129 ;  /* 0x0000008100817308 */ /* 0x000e620000000800 */
[----:B------:R-:W-:Y:S01]  /*59a0*/  FADD R156, R29, R140 ;  /* 0x0000008c1d9c7221 */ /* 0x000fe20000000000 */
[----:B------:R-:W-:Y:S01]  /*59b0*/  FADD R65, R25, R138 ;  /* 0x0000008a19417221 */ /* 0x000fe20000000000 */
[----:B------:R-:W-:Y:S01]  /*59c0*/  FADD R29, R20, R79 ;  /* 0x0000004f141d7221 */ /* 0x000fe20000000000 */
[----:B------:R-:W-:Y:S01]  /*59d0*/  FADD R140, R50, R115 ;  /* 0x00000073328c7221 */ /* 0x000fe20000000000 */
[----:B------:R-:W-:Y:S01]  /*59e0*/  FADD R25, R31, R70 ;  /* 0x000000461f197221 */ /* 0x000fe20000000000 */
[----:B------:R-:W-:Y:S01]  /*59f0*/  FADD R138, R43, R102 ;  /* 0x000000662b8a7221 */ /* 0x000fe20000000000 */
[----:B------:R-:W-:Y:S01]  /*5a00*/  @!P5 FMUL R128, R128, 0.5 ;  /* 0x3f0000008080d820 */ /* 0x000fe20000400000 */
[----:B------:R-:W3:Y:S01]  /*5a10*/  MUFU.EX2 R126, R126 ;  /* 0x0000007e007e7308 */ /* 0x000ee20000000800 */
[----:B--2---:R-:W-:Y:S01]  /*5a20*/  @!P2 FMUL R125, R125, R125 ;  /* 0x0000007d7d7da220 */ /* 0x004fe20000400000 */
[----:B------:R-:W-:Y:S01]  /*5a30*/  FSETP.GEU.AND P2, PT, R133, -126, PT ;  /* 0xc2fc00008500780b */ /* 0x000fe20003f4e000 */
[----:B------:R-:W-:Y:S01]  /*5a40*/  @!P6 FMUL R113, R113, R113 ;  /* 0x000000717171e220 */ /* 0x000fe20000400000 */
[----:B------:R-:W-:Y:S01]  /*5a50*/  FADD R158, R29, R140 ;  /* 0x0000008c1d9e7221 */ /* 0x000fe20000000000 */
[----:B------:R-:W-:Y:S01]  /*5a60*/  FADD R69, R25, R138 ;  /* 0x0000008a19457221 */ /* 0x000fe20000000000 */
[----:B------:R-:W-:Y:S01]  /*5a70*/  FSETP.GEU.AND P6, PT, R120, -126, PT ;  /* 0xc2fc00007800780b */ /* 0x000fe20003fce000 */
[----:B------:R-:W-:Y:S01]  /*5a80*/  FADD R25, R14, R67 ;  /* 0x000000430e197221 */ /* 0x000fe20000000000 */
[----:B------:R-:W2:Y:S01]  /*5a90*/  MUFU.EX2 R128, R128 ;  /* 0x0000008000807308 */ /* 0x000ea20000000800 */
[----:B-1----:R-:W-:Y:S01]  /*5aa0*/  @!P1 FMUL R129, R129, R129 ;  /* 0x0000008181819220 */ /* 0x002fe20000400000 */
[----:B------:R-:W-:Y:S01]  /*5ab0*/  FSETP.GEU.AND P1, PT, R137, -126, PT ;  /* 0xc2fc00008900780b */ /* 0x000fe20003f2e000 */
[----:B------:R-:W-:Y:S01]  /*5ac0*/  FADD R138, R38, R103 ;  /* 0x00000067268a7221 */ /* 0x000fe20000000000 */
[----:B------:R-:W-:Y:S01]  /*5ad0*/  FADD R29, R22, R83 ;  /* 0x00000053161d7221 */ /* 0x000fe20000000000 */
[----:B------:R-:W-:Y:S01]  /*5ae0*/  FADD R140, R54, R119 ;  /* 0x00000077368c7221 */ /* 0x000fe20000000000 */
[----:B------:R-:W-:Y:S01]  /*5af0*/  FADD R37, R64, R125 ;  /* 0x0000007d40257221 */ /* 0x000fe20000000000 */
[----:B------:R-:W-:Y:S01]  /*5b00*/  @!P2 FMUL R133, R133, 0.5 ;  /* 0x3f0000008585a820 */ /* 0x000fe20000400000 */
[----:B------:R-:W-:Y:S01]  /*5b10*/  FADD R73, R25, R138 ;  /* 0x0000008a19497221 */ /* 0x000fe20000000000 */
[----:B---3--:R-:W-:Y:S01]  /*5b20*/  @!P4 FMUL R126, R126, R126 ;  /* 0x0000007e7e7ec220 */ /* 0x008fe20000400000 */
[----:B------:R-:W-:Y:S01]  /*5b30*/  FSETP.GEU.AND P4, PT, R130, -126, PT ;  /* 0xc2fc00008200780b */ /* 0x000fe20003f8e000 */
[----:B------:R-:W-:Y:S01]  /*5b40*/  FADD R162, R29, R140 ;  /* 0x0000008c1da27221 */ /* 0x000fe20000000000 */
[----:B------:R-:W-:Y:S01]  /*5b50*/  FADD R25, R13, R74 ;  /* 0x0000004a0d197221 */ /* 0x000fe20000000000 */
[----:B------:R-:W1:Y:S01]  /*5b60*/  MUFU.EX2 R133, R133 ;  /* 0x0000008500857308 */ /* 0x000e620000000800 */
[----:B------:R-:W-:Y:S01]  /*5b70*/  FADD R138, R21, R106 ;  /* 0x0000006a158a7221 */ /* 0x000fe20000000000 */
[----:B------:R-:W-:Y:S01]  /*5b80*/  @!P1 FMUL R137, R137, 0.5 ;  /* 0x3f00000089899820 */ /* 0x000fe20000400000 */
[----:B------:R-:W-:Y:S01]  /*5b90*/  FADD R29, R16, R71 ;  /* 0x00000047101d7221 */ /* 0x000fe20000000000 */
[----:B--2---:R-:W-:Y:S01]  /*5ba0*/  @!P5 FMUL R128, R128, R128 ;  /* 0x000000808080d220 */ /* 0x004fe20000400000 */
[----:B------:R-:W-:Y:S01]  /*5bb0*/  FSETP.GEU.AND P5, PT, R132, -126, PT ;  /* 0xc2fc00008400780b */ /* 0x000fe20003fae000 */
[----:B------:R-:W-:Y:S01]  /*5bc0*/  FADD R140, R42, R107 ;  /* 0x0000006b2a8c7221 */ /* 0x000fe20000000000 */
[----:B------:R-:W-:Y:S01]  /*5bd0*/  FADD R77, R25, R138 ;  /* 0x0000008a194d7221 */ /* 0x000fe20000000000 */
[----:B------:R-:W2:Y:S01]  /*5be0*/  MUFU.EX2 R137, R137 ;  /* 0x0000008900897308 */ /* 0x000ea20000000800 */
[----:B------:R-:W-:Y:S01]  /*5bf0*/  FADD R25, R27, R78 ;  /* 0x0000004e1b197221 */ /* 0x000fe20000000000 */
[----:B------:R-:W-:Y:S01]  /*5c00*/  @!P4 FMUL R130, R130, 0.5 ;  /* 0x3f0000008282c820 */ /* 0x000fe20000400000 */
[----:B------:R-:W-:Y:S01]  /*5c10*/  FADD R81, R29, R140 ;  /* 0x0000008c1d517221 */ /* 0x000fe20000000000 */
[----:B------:R-:W-:Y:S01]  /*5c20*/  FADD R29, R26, R91 ;  /* 0x0000005b1a1d7221 */ /* 0x000fe20000000000 */
[----:B------:R-:W-:Y:S01]  /*5c30*/  FADD R140, R58, R123 ;  /* 0x0000007b3a8c7221 */ /* 0x000fe20000000000 */
[----:B------:R-:W-:Y:S01]  /*5c40*/  FADD R138, R47, R110 ;  /* 0x0000006e2f8a7221 */ /* 0x000fe20000000000 */
[----:B------:R-:W-:Y:S01]  /*5c50*/  @!P6 FMUL R120, R120, 0.5 ;  /* 0x3f0000007878e820 */ /* 0x000fe20000400000 */
[----:B------:R-:W3:Y:S01]  /*5c60*/  MUFU.EX2 R130, R130 ;  /* 0x0000008200827308 */ /* 0x000ee20000000800 */
[----:B-1----:R-:W-:Y:S01]  /*5c70*/  @!P2 FMUL R133, R133, R133 ;  /* 0x000000858585a220 */ /* 0x002fe20000400000 */
[----:B------:R-:W-:Y:S01]  /*5c80*/  @!P5 FMUL R132, R132, 0.5 ;  /* 0x3f0000008484d820 */ /* 0x000fe20000400000 */
[----:B------:R-:W-:Y:S01]  /*5c90*/  FSETP.GEU.AND P2, PT, R6, -126, PT ;  /* 0xc2fc00000600780b */ /* 0x000fe20003f4e000 */
[----:B------:R-:W-:Y:S01]  /*5ca0*/  FADD R166, R29, R140 ;  /* 0x0000008c1da67221 */ /* 0x000fe20000000000 */
[----:B------:R-:W-:Y:S01]  /*5cb0*/  FADD R85, R25, R138 ;  /* 0x0000008a19557221 */ /* 0x000fe20000000000 */
[----:B------:R-:W-:Y:S01]  /*5cc0*/  FADD R29, R39, R94 ;  /* 0x0000005e271d7221 */ /* 0x000fe20000000000 */
[----:B------:R-:W-:Y:S01]  /*5cd0*/  FADD R140, R62, R87 ;  /* 0x000000573e8c7221 */ /* 0x000fe20000000000 */
[----:B------:R-:W1:Y:S01]  /*5ce0*/  MUFU.EX2 R132, R132 ;  /* 0x0000008400847308 */ /* 0x000e620000000800 */
[----:B--2---:R-:W-:Y:S01]  /*5cf0*/  @!P1 FMUL R137, R137, R137 ;  /* 0x0000008989899220 */ /* 0x004fe20000400000 */
[----:B------:R-:W-:Y:S01]  /*5d00*/  FSETP.GEU.AND P1, PT, R145, -126, PT ;  /* 0xc2fc00009100780b */ /* 0x000fe20003f2e000 */
[----:B------:R-:W-:Y:S01]  /*5d10*/  FADD R25, R18, R75 ;  /* 0x0000004b12197221 */ /* 0x000fe20000000000 */
[----:B------:R-:W-:Y:S01]  /*5d20*/  FADD R138, R46, R111 ;  /* 0x0000006f2e8a7221 */ /* 0x000fe20000000000 */
[----:B------:R-:W-:Y:S01]  /*5d30*/  FADD R168, R29, R140 ;  /* 0x0000008c1da87221 */ /* 0x000fe20000000000 */
[----:B------:R-:W-:Y:S01]  /*5d40*/  FADD R29, R40, R105 ;  /* 0x00000069281d7221 */ /* 0x000fe20000000000 */
[----:B------:R-:W-:Y:S01]  /*5d50*/  FADD R140, R72, R129 ;  /* 0x00000081488c7221 */ /* 0x000fe20000000000 */
[----:B------:R-:W-:Y:S01]  /*5d60*/  @!P2 FMUL R6, R6, 0.5 ;  /* 0x3f0000000606a820 */ /* 0x000fe20000400000 */
[----:B---3--:R-:W-:Y:S01]  /*5d70*/  @!P4 FMUL R130, R130, R130 ;  /* 0x000000828282c220 */ /* 0x008fe20000400000 */
[----:B------:R-:W-:Y:S01]  /*5d80*/  FSETP.GEU.AND P4, PT, R134, -126, PT ;  /* 0xc2fc00008600780b */ /* 0x000fe20003f8e000 */
[----:B------:R-:W2:Y:S01]  /*5d90*/  MUFU.EX2 R120, R120 ;  /* 0x0000007800787308 */ /* 0x000ea20000000800 */
[----:B------:R-:W-:Y:S01]  /*5da0*/  FADD R149, R25, R138 ;  /* 0x0000008a19957221 */ /* 0x000fe20000000000 */
[----:B------:R-:W-:Y:S01]  /*5db0*/  FADD R25, R28, R169 ;  /* 0x000000a91c197221 */ /* 0x000fe20000000000 */
[----:B------:R-:W-:Y:S01]  /*5dc0*/  FADD R138, R56, R171 ;  /* 0x000000ab388a7221 */ /* 0x000fe20000000000 */
[----:B------:R-:W-:Y:S01]  /*5dd0*/  @!P1 FMUL R145, R145, 0.5 ;  /* 0x3f00000091919820 */ /* 0x000fe20000400000 */
[----:B------:R-:W-:Y:S01]  /*5de0*/  FADD R144, R29, R140 ;  /* 0x0000008c1d907221 */ /* 0x000fe20000000000 */
[----:B-1----:R-:W-:Y:S01]  /*5df0*/  @!P5 FMUL R132, R132, R132 ;  /* 0x000000848484d220 */ /* 0x002fe20000400000 */
[----:B------:R-:W-:Y:S01]  /*5e00*/  FSETP.GEU.AND P5, PT, R136, -126, PT ;  /* 0xc2fc00008800780b */ /* 0x000fe20003fae000 */
[----:B------:R1:W3:Y:S01]  /*5e10*/  MUFU.EX2 R141, R6 ;  /* 0x00000006008d7308 */ /* 0x0002e20000000800 */
[----:B------:R-:W-:Y:S01]  /*5e20*/  FADD R41, R25, R138 ;  /* 0x0000008a19297221 */ /* 0x000fe20000000000 */
[----:B------:R-:W-:Y:S01]  /*5e30*/  FADD R29, R143, R104 ;  /* 0x000000688f1d7221 */ /* 0x000fe20000000000 */
[----:B------:R-:W-:Y:S01]  /*5e40*/  FADD R140, R163, R128 ;  /* 0x00000080a38c7221 */ /* 0x000fe20000000000 */
[----:B------:R-:W-:Y:S01]  /*5e50*/  @!P4 FMUL R134, R134, 0.5 ;  /* 0x3f0000008686c820 */ /* 0x000fe20000400000 */
[----:B------:R-:W-:Y:S01]  /*5e60*/  FADD R25, R24, R93 ;  /* 0x0000005d18197221 */ /* 0x000fe20000000000 */
[----:B------:R-:W-:Y:S01]  /*5e70*/  FADD R138, R60, R117 ;  /* 0x000000753c8a7221 */ /* 0x000fe20000000000 */
[----:B------:R-:W-:Y:S01]  /*5e80*/  FADD R146, R29, R140 ;  /* 0x0000008c1d927221 */ /* 0x000fe20000000000 */
[----:B------:R-:W-:Y:S01]  /*5e90*/  MUFU.EX2 R145, R145 ;  /* 0x0000009100917308 */ /* 0x000fe20000000800 */
[----:B-1----:R-:W-:Y:S01]  /*5ea0*/  FADD R6, R127, R88 ;  /* 0x000000587f067221 */ /* 0x002fe20000000000 */
[----:B------:R-:W-:Y:S01]  /*5eb0*/  FADD R49, R25, R138 ;  /* 0x0000008a19317221 */ /* 0x000fe20000000000 */
[----:B------:R-:W-:Y:S01]  /*5ec0*/  FADD R25, R44, R109 ;  /* 0x0000006d2c197221 */ /* 0x000fe20000000000 */
[----:B------:R-:W-:Y:S01]  /*5ed0*/  @!P5 FMUL R136, R136, 0.5 ;  /* 0x3f0000008888d820 */ /* 0x000fe20000400000 */
[----:B------:R-:W-:Y:S01]  /*5ee0*/  FADD R45, R6, R33 ;  /* 0x00000021062d7221 */ /* 0x000fe20000000000 */
[----:B------:R-:W-:Y:S01]  /*5ef0*/  FADD R138, R76, R133 ;  /* 0x000000854c8a7221 */ /* 0x000fe20000000000 */
[----:B------:R-:W-:Y:S01]  /*5f00*/  FADD R6, R131, R92 ;  /* 0x0000005c83067221 */ /* 0x000fe20000000000 */
[----:B------:R-:W1:Y:S01]  /*5f10*/  MUFU.EX2 R134, R134 ;  /* 0x0000008600867308 */ /* 0x000e620000000800 */
[----:B------:R-:W-:Y:S01]  /*5f20*/  FADD R33, R157, R124 ;  /* 0x0000007c9d217221 */ /* 0x000fe20000000000 */
[----:B------:R-:W-:Y:S01]  /*5f30*/  FADD R29, R147, R108 ;  /* 0x0000006c931d7221 */ /* 0x000fe20000000000 */
[----:B------:R-:W-:Y:S01]  /*5f40*/  FADD R140, R165, R130 ;  /* 0x00000082a58c7221 */ /* 0x000fe20000000000 */
[----:B------:R-:W-:Y:S01]  /*5f50*/  FADD R148, R25, R138 ;  /* 0x0000008a19947221 */ /* 0x000fe20000000000 */
[----:B------:R-:W-:Y:S01]  /*5f60*/  FADD R53, R6, R33 ;  /* 0x0000002106357221 */ /* 0x000fe20000000000 */
[----:B------:R-:W-:Y:S01]  /*5f70*/  FADD R6, R32, R97 ;  /* 0x0000006120067221 */ /* 0x000fe20000000000 */
[----:B------:R-:W-:Y:S01]  /*5f80*/  FADD R150, R29, R140 ;  /* 0x0000008c1d967221 */ /* 0x000fe20000000000 */
[----:B------:R-:W4:Y:S01]  /*5f90*/  MUFU.EX2 R136, R136 ;  /* 0x0000008800887308 */ /* 0x000f220000000800 */
[----:B------:R-:W-:Y:S01]  /*5fa0*/  FADD R29, R48, R113 ;  /* 0x00000071301d7221 */ /* 0x000fe20000000000 */
[----:B------:R-:W-:Y:S01]  /*5fb0*/  FADD R140, R80, R137 ;  /* 0x00000089508c7221 */ /* 0x000fe20000000000 */
[----:B------:R-:W-:Y:S01]  /*5fc0*/  FADD R25, R135, R96 ;  /* 0x0000006087197221 */ /* 0x000fe20000000000 */
[----:B------:R-:W-:Y:S01]  /*5fd0*/  FADD R138, R159, R126 ;  /* 0x0000007e9f8a7221 */ /* 0x000fe20000000000 */
[----:B------:R-:W-:Y:S01]  /*5fe0*/  FADD R33, R151, R112 ;  /* 0x0000007097217221 */ /* 0x000fe20000000000 */
[----:B------:R-:W-:Y:S01]  /*5ff0*/  FADD R142, R167, R132 ;  /* 0x00000084a78e7221 */ /* 0x000fe20000000000 */
[----:B--2---:R-:W-:Y:S01]  /*6000*/  @!P6 FMUL R120, R120, R120 ;  /* 0x000000787878e220 */ /* 0x004fe20000400000 */
[----:B---3--:R-:W-:Y:S01]  /*6010*/  @!P2 FMUL R141, R141, R141 ;  /* 0x0000008d8d8da220 */ /* 0x008fe20000400000 */
[----:B-1----:R-:W-:Y:S01]  /*6020*/  @!P4 FMUL R134, R134, R134 ;  /* 0x000000868686c220 */ /* 0x002fe20000400000 */
[----:B------:R-:W-:Y:S01]  /*6030*/  @!P1 FMUL R145, R145, R145 ;  /* 0x0000009191919220 */ /* 0x000fe20000400000 */
[----:B------:R-:W-:Y:S01]  /*6040*/  FADD R57, R6, R37 ;  /* 0x0000002506397221 */ /* 0x000fe20000000000 */
[----:B------:R-:W-:Y:S01]  /*6050*/  FADD R152, R29, R140 ;  /* 0x0000008c1d987221 */ /* 0x000fe20000000000 */
[----:B------:R-:W-:Y:S01]  /*6060*/  FADD R61, R25, R138 ;  /* 0x0000008a193d7221 */ /* 0x000fe20000000000 */
[----:B------:R-:W-:Y:S01]  /*6070*/  FADD R154, R33, R142 ;  /* 0x0000008e219a7221 */ /* 0x000fe20000000000 */
[----:B------:R-:W-:Y:S01]  /*6080*/  FADD R6, R36, R101 ;  /* 0x0000006524067221 */ /* 0x000fe20000000000 */
[----:B------:R-:W-:Y:S01]  /*6090*/  FADD R37, R68, R141 ;  /* 0x0000008d44257221 */ /* 0x000fe20000000000 */
[----:B----4-:R-:W-:Y:S01]  /*60a0*/  @!P5 FMUL R136, R136, R136 ;  /* 0x000000888888d220 */ /* 0x010fe20000400000 */
[----:B------:R-:W-:Y:S01]  /*60b0*/  FADD R29, R52, R121 ;  /* 0x00000079341d7221 */ /* 0x000fe20000000000 */
        /* <DEDUP_REMOVED lines=33> */
[----:B------:R-:W-:Y:S01]  /*62d0*/  MOV R25, UR7 ;  /* 0x0000000700197c02 */ /* 0x000fe20008000f00 */
[----:B------:R-:W-:Y:S01]  /*62e0*/  FADD R45, R45, R142 ;  /* 0x0000008e2d2d7221 */ /* 0x000fe20000000000 */
[----:B------:R-:W-:Y:S01]  /*62f0*/  FADD R6, R41, R6 ;  /* 0x0000000629067221 */ /* 0x000fe20000000000 */
[----:B------:R-:W-:Y:S01]  /*6300*/  F2FP.F16.F32.PACK_AB R39, R30, R39 ;  /* 0x000000271e27723e */ /* 0x000fe200000000ff */
[----:B------:R-:W-:Y:S01]  /*6310*/  FADD R5, R5, R168 ;  /* 0x000000a805057221 */ /* 0x000fe20000000000 */
[----:B------:R-:W-:Y:S01]  /*6320*/  FADD R170, R65, R170 ;  /* 0x000000aa41aa7221 */ /* 0x000fe20000000000 */
[----:B------:R-:W-:Y:S01]  /*6330*/  F2FP.F16.F32.PACK_AB R37, R26, R17 ;  /* 0x000000111a25723e */ /* 0x000fe200000000ff */
[----:B------:R1:W-:Y:S01]  /*6340*/  SYNCS.ARRIVE.TRANS64.A1T0 RZ, [R25+UR21], RZ ;  /* 0x000000ff19ff79a7 */ /* 0x0003e20008100015 */
[----:B------:R-:W-:Y:S01]  /*6350*/  F2FP.F16.F32.PACK_AB R53, R58, R55 ;  /* 0x000000373a35723e */ /* 0x000fe200000000ff */
[----:B------:R-:W-:Y:S01]  /*6360*/  FADD R6, R6, R45 ;  /* 0x0000002d06067221 */ /* 0x000fe20000000000 */
[----:B------:R-:W-:Y:S01]  /*6370*/  F2FP.F16.F32.PACK_AB R30, R131, R24 ;  /* 0x00000018831e723e */ /* 0x000fe200000000ff */
[----:B------:R-:W-:Y:S01]  /*6380*/  FADD R5, R5, R170 ;  /* 0x000000aa05057221 */ /* 0x000fe20000000000 */
[----:B------:R-:W-:-:S02]  /*6390*/  F2FP.F16.F32.PACK_AB R41, R34, R19 ;  /* 0x000000132229723e */ /* 0x000fc400000000ff */
[----:B------:R-:W-:Y:S02]  /*63a0*/  F2FP.F16.F32.PACK_AB R43, R38, R43 ;  /* 0x0000002b262b723e */ /* 0x000fe400000000ff */
[----:B------:R-:W-:Y:S02]  /*63b0*/  F2FP.F16.F32.PACK_AB R55, R59, R62 ;  /* 0x0000003e3b37723e */ /* 0x000fe400000000ff */
[----:B------:R-:W-:Y:S02]  /*63c0*/  F2FP.F16.F32.PACK_AB R24, R135, R32 ;  /* 0x000000208718723e */ /* 0x000fe400000000ff */
[----:B------:R-:W-:Y:S02]  /*63d0*/  F2FP.F16.F32.PACK_AB R26, R139, R36 ;  /* 0x000000248b1a723e */ /* 0x000fe400000000ff */
[----:B------:R-:W-:Y:S02]  /*63e0*/  F2FP.F16.F32.PACK_AB R45, R42, R21 ;  /* 0x000000152a2d723e */ /* 0x000fe400000000ff */
        /* <DEDUP_REMOVED lines=22> */
[----:B-1----:R-:W-:Y:S02]  /*6550*/  F2FP.F16.F32.PACK_AB R25, R16, R13 ;  /* 0x0000000d1019723e */ /* 0x002fe400000000ff */
        /* <DEDUP_REMOVED lines=27> */
[----:B------:R-:W-:Y:S01]  /*6710*/  F2FP.F16.F32.PACK_AB R86, R136, R145 ;  /* 0x000000918856723e */ /* 0x000fe200000000ff */
[----:B------:R-:W-:Y:S06]  /*6720*/  @!P0 BRA `(.L_x_19) ;  /* 0x0000000000048947 */ /* 0x000fec0003800000 */
[----:B------:R-:W-:Y:S01]  /*6730*/  BPT.TRAP 0x1 ;  /* 0x000000040000795c */ /* 0x000fe20000300000 */
.L_x_19:
[----:B------:R-:W1:Y:S02]  /*6740*/  SYNCS.PHASECHK.TRANS64.TRYWAIT P1, [UR36+0x2c008], R4 ;  /* 0x02c00804ff0075a7 */ /* 0x000e640008020164 */
[----:B-1----:R-:W-:Y:S05]  /*6750*/  @!P1 BRA `(.L_x_20) ;  /* 0x000000d000d49947 */ /* 0x002fea0003800000 */
.L_x_104:
[----:B------:R-:W-:Y:S01]  /*6760*/  UIADD3 UR6, UR20, 0x800, URZ ;  /* 0x0000080014067890 */ /* 0x000fe2000fffe03f */
[----:B------:R-:W-:Y:S01]  /*6770*/  WARPGROUP.ARRIVE ;  /* 0x00000000000079c5 */ /* 0x000fe20000000000 */
[----:B------:R-:W-:Y:S01]  /*6780*/  UMOV UR7, 0x40000040 ;  /* 0x4000004000077882 */ /* 0x000fe20000000000 */
[----:B------:R-:W-:-:S06]  /*6790*/  F2FP.F16.F32.PACK_AB R87, R8, R87 ;  /* 0x000000570857723e */ /* 0x000fcc00000000ff */
[----:B------:R-:W-:Y:S01]  /*67a0*/  HGMMA.64x64x16.F32 R152, R28, gdesc[UR4].tnspB, RZ, !UPT, gsb0 ;  /* 0x40e000041c987df0 */ /* 0x000fe2000c0008ff */
[----:B------:R-:W-:Y:S01]  /*67b0*/  UIADD3 UR6, UR20, 0x880, URZ ;  /* 0x0000088014067890 */ /* 0x000fe2000fffe03f */
[----:B------:R-:W-:Y:S01]  /*67c0*/  UMOV UR7, 0x40000040 ;  /* 0x4000004000077882 */ /* 0x000fe20000000000 */
[----:B------:R-:W-:Y:S02]  /*67d0*/  WARPGROUP.DEPBAR.LE gsb0, 0x0 ;  /* 0x00008000000079c5 */ /* 0x000fe40000010000 */
[----:B------:R-:W-:-:S06]  /*67e0*/  WARPGROUP.ARRIVE ;  /* 0x00000000000079c5 */ /* 0x000fcc0000000000 */
[----:B------:R-:W-:Y:S01]  /*67f0*/  HGMMA.64x64x16.F32 R152, R24, gdesc[UR4].tnspB, R152, gsb0 ;  /* 0x40e0000418987df0 */ /* 0x000fe20008000898 */
        /* <DEDUP_REMOVED lines=69> */
[----:B------:R-:W-:Y:S03]  /*6c50*/  HGMMA.64x64x16.F32 R152, R84, gdesc[UR4].tnspB, R152, gsb0 ;  /* 0x40e0000454987df0 */ /* 0x000fe60008000898 */
[----:B------:R-:W-:Y:S02]  /*6c60*/  WARPGROUP.DEPBAR.LE gsb0, 0x0 ;  /* 0x00008000000079c5 */ /* 0x000fe40000010000 */
[----:B------:R-:W-:Y:S05]  /*6c70*/  @!P0 BRA `(.L_x_21) ;  /* 0x0000000000048947 */ /* 0x000fea0003800000 */
[----:B------:R-:W-:Y:S01]  /*6c80*/  BPT.TRAP 0x1 ;  /* 0x000000040000795c */ /* 0x000fe20000300000 */
.L_x_21:
[----:B------:R-:W-:Y:S01]  /*6c90*/  UISETP.EQ.AND UP0, UPT, UR38, URZ, !UP0 ;  /* 0x0000003f2600728c */ /* 0x000fe2000c702270 */
[----:B-1----:R-:W-:Y:S01]  /*6ca0*/  IMAD.MOV.U32 R4, RZ, RZ, RZ ;  /* 0x000000ffff047224 */ /* 0x002fe200078e00ff */
[----:B------:R-:W-:Y:S02]  /*6cb0*/  UIADD3 UR6, UR36, 0x2c028, URZ ;  /* 0x0002c02824067890 */ /* 0x000fe4000fffe03f */
[----:B------:R-:W-:Y:S02]  /*6cc0*/  USEL UR7, URZ, 0x1, !UP0 ;  /* 0x000000013f077887 */ /* 0x000fe4000c000000 */
[----:B------:R-:W-:Y:S02]  /*6cd0*/  UPRMT UR6, URZ, 0x654, UR6 ;  /* 0x000006543f067896 */ /* 0x000fe40008000006 */
[----:B------:R-:W-:-:S04]  /*6ce0*/  USEL UR7, UR7, 0x2, UP1 ;  /* 0x0000000207077887 */ /* 0x000fc80008800000 */
[----:B------:R-:W-:-:S03]  /*6cf0*/  UISETP.GT.U32.AND UP0, UPT, UR7, 0x1, UPT ;  /* 0x000000010700788c */ /* 0x000fc6000bf04070 */
[----:B------:R-:W-:Y:S03]  /*6d00*/  SYNCS.ARRIVE.TRANS64.RED.A1T0 RZ, [UR6], RZ ;  /* 0x000000ffffff79a7 */ /* 0x000fe60008100406 */
[----:B------:R-:W-:-:S13]  /*6d10*/  PLOP3.LUT P1, PT, PT, PT, UP0, 0x80, 0x0 ;  /* 0x000000000000781c */ /* 0x000fda0003f2f008 */
[----:B------:R-:W-:Y:S05]  /*6d20*/  @P1 BRA `(.L_x_22) ;  /* 0x0000000000041947 */ /* 0x000fea0003800000 */
[----:B------:R-:W-:Y:S01]  /*6d30*/  BPT.TRAP 0x1 ;  /* 0x000000040000795c */ /* 0x000fe20000300000 */
.L_x_22:
[C---:B------:R-:W-:Y:S01]  /*6d40*/  ISETP.GE.AND P2, PT, R10.reuse, 0x3, PT ;  /* 0x000000030a00780c */ /* 0x040fe20003f46270 */
[----:B------:R-:W-:Y:S01]  /*6d50*/  UMOV UR21, 0x1 ;  /* 0x0000000100157882 */ /* 0x000fe20000000000 */
[----:B------:R-:W-:Y:S01]  /*6d60*/  UMOV UR24, 0x2 ;  /* 0x0000000200187882 */ /* 0x000fe20000000000 */
[----:B------:R-:W-:Y:S02]  /*6d70*/  IADD3 R3, R3, 0x100, RZ ;  /* 0x0000010003037810 */ /* 0x000fe40007ffe0ff */
[----:B------:R-:W-:-:S08]  /*6d80*/  IADD3 R10, R10, -0x1, RZ ;  /* 0xffffffff0a0a7810 */ /* 0x000fd00007ffe0ff */
[----:B------:R-:W-:Y:S05]  /*6d90*/  @!P2 BRA `(.L_x_23) ;  /* 0x000000480074a947 */ /* 0x000fea0003800000 */
[----:B------:R-:W-:Y:S01]  /*6da0*/  IMAD.MOV.U32 R13, RZ, RZ, R7 ;  /* 0x000000ffff0d7224 */ /* 0x000fe200078e0007 */
[----:B------:R-:W-:Y:S01]  /*6db0*/  MOV R9, R11 ;  /* 0x0000000b00097202 */ /* 0x000fe20000000f00 */
[----:B------:R-:W-:Y:S01]  /*6dc0*/  UMOV UR24, 0x2 ;  /* 0x0000000200187882 */ /* 0x000fe20000000000 */
[----:B------:R-:W-:Y:S01]  /*6dd0*/  MOV R4, RZ ;  /* 0x000000ff00047202 */ /* 0x000fe20000000f00 */
[----:B------:R-:W-:Y:S01]  /*6de0*/  UMOV UR21, 0x1 ;  /* 0x0000000100157882 */ /* 0x000fe20000000000 */
[----:B------:R-:W-:-:S05]  /*6df0*/  ULDC UR25, c[0x0][0x604] ;  /* 0x0001810000197ab9 */ /* 0x000fca0000000800 */
.L_x_34:
[----:B------:R-:W-:-:S13]  /*6e00*/  PLOP3.LUT P3, PT, PT, PT, UP1, 0x80, 0x0 ;  /* 0x000000000000781c */ /* 0x000fda0003f6f018 */
[----:B-1----:R-:W-:Y:S05]  /*6e10*/  @!P3 BRA `(.L_x_24) ;  /* 0x000000000004b947 */ /* 0x002fea0003800000 */
[----:B------:R-:W-:Y:S01]  /*6e20*/  BPT.TRAP 0x1 ;  /* 0x000000040000795c */ /* 0x000fe20000300000 */
.L_x_24:
[----:B------:R-:W-:Y:S01]  /*6e30*/  ULEA UR6, UR24, UR36, 0x3 ;  /* 0x0000002418067291 */ /* 0x000fe2000f8e183f */
[----:B------:R-:W-:-:S08]  /*6e40*/  SHF.L.U32 R7, R4, 0x1f, RZ ;  /* 0x0000001f04077819 */ /* 0x000fd000000006ff */
[----:B------:R-:W1:Y:S02]  /*6e50*/  SYNCS.PHASECHK.TRANS64.TRYWAIT P2, [UR6+0x2c000], R7 ;  /* 0x02c00007ff0075a7 */ /* 0x000e640008040146 */
[----:B-1----:R-:W-:Y:S05]  /*6e60*/  @!P2 BRA `(.L_x_25) ;  /* 0x000000cc0028a947 */ /* 0x002fea0003800000 */
.L_x_105:
[----:B------:R-:W-:Y:S01]  /*6e70*/  ULEA UR6, UR24, UR22, 0xb ;  /* 0x0000001618067291 */ /* 0x000fe2000f8e583f */
[----:B------:R-:W-:Y:S01]  /*6e80*/  WARPGROUP.ARRIVE ;  /* 0x00000000000079c5 */ /* 0x000fe20000000000 */
[----:B------:R-:W-:Y:S01]  /*6e90*/  UMOV UR7, 0x40000040 ;  /* 0x4000004000077882 */ /* 0x000fe20000000000 */
[----:B------:R-:W-:Y:S01]  /*6ea0*/  UMOV UR19, 0x40000040 ;  /* 0x4000004000137882 */ /* 0x000fe20000000000 */
[----:B------:R-:W-:Y:S02]  /*6eb0*/  UIADD3 UR18, UR6, 0x2, URZ ;  /* 0x0000000206127890 */ /* 0x000fe4000fffe03f */
[----:B------:R-:W-:Y:S01]  /*6ec0*/  UIADD3 UR14, UR6, 0x4, URZ ;  /* 0x00000004060e7890 */ /* 0x000fe2000fffe03f */
[----:B------:R-:W-:Y:S02]  /*6ed0*/  UMOV UR15, 0x40000040 ;  /* 0x40000040000f7882 */ /* 0x000fe40000000000 */
[----:B------:R-:W-:Y:S01]  /*6ee0*/  HGMMA.64x256x16.F32 R24, gdesc[UR4], RZ, !UPT, gsb0 ;  /* 0x03e00000041879f0 */ /* 0x000fe2000c0008ff */
[----:B------:R-:W-:Y:S01]  /*6ef0*/  UIADD3 UR10, UR6, 0x6, URZ ;  /* 0x00000006060a7890 */ /* 0x000fe2000fffe03f */
[----:B------:R-:W-:Y:S01]  /*6f00*/  UMOV UR11, 0x40000040 ;  /* 0x40000040000b7882 */ /* 0x000fe20000000000 */
[----:B------:R-:W-:-:S04]  /*6f10*/  UIADD3 UR6, UR24, 0x1, URZ ;  /* 0x0000000118067890 */ /* 0x000fc8000fffe03f */
[----:B------:R-:W-:-:S04]  /*6f20*/  UISETP.NE.AND UP0, UPT, UR6, 0x5, UPT ;  /* 0x000000050600788c */ /* 0x000fc8000bf05270 */
[----:B------:R-:W-:Y:S02]  /*6f30*/  USEL UR7, URZ, 0x1, UP0 ;  /* 0x000000013f077887 */ /* 0x000fe40008000000 */
[----:B------:R-:W-:-:S04]  /*6f40*/  USEL UR6, UR6, URZ, UP0 ;  /* 0x0000003f06067287 */ /* 0x000fc80008000000 */
[----:B------:R-:W-:Y:S01]  /*6f50*/  LOP3.LUT R4, R4, UR7, RZ, 0x3c, !PT ;  /* 0x0000000704047c12 */ /* 0x000fe2000f8e3cff */
[----:B------:R-:W-:Y:S02]  /*6f60*/  WARPGROUP.DEPBAR.LE gsb0, 0x0 ;  /* 0x00008000000079c5 */ /* 0x000fe40000010000 */
[----:B------:R-:W-:-:S08]  /*6f70*/  WARPGROUP.ARRIVE ;  /* 0x00000000000079c5 */ /* 0x000fd00000000000 */
[----:B------:R-:W-:Y:S03]  /*6f80*/  HGMMA.64x256x16.F32 R24, gdesc[UR16], R24, gsb0 ;  /* 0x03e00000101879f0 */ /* 0x000fe60008000818 */
[----:B------:R-:W-:Y:S02]  /*6f90*/  WARPGROUP.DEPBAR.LE gsb0, 0x0 ;  /* 0x00008000000079c5 */ /* 0x000fe40000010000 */
[----:B------:R-:W-:-:S15]  /*6fa0*/  WARPGROUP.ARRIVE ;  /* 0x00000000000079c5 */ /* 0x000fde0000000000 */
[----:B------:R-:W-:-:S08]  /*6fb0*/  NOP ;  /* 0x0000000000007918 */ /* 0x000fd00000000000 */
[----:B------:R-:W-:Y:S03]  /*6fc0*/  HGMMA.64x256x16.F32 R24, gdesc[UR12], R24, gsb0 ;  /* 0x03e000000c1879f0 */ /* 0x000fe60008000818 */
[----:B------:R-:W-:Y:S02]  /*6fd0*/  WARPGROUP.DEPBAR.LE gsb0, 0x0 ;  /* 0x00008000000079c5 */ /* 0x000fe40000010000 */
[----:B------:R-:W-:-:S15]  /*6fe0*/  WARPGROUP.ARRIVE ;  /* 0x00000000000079c5 */ /* 0x000fde0000000000 */
[----:B------:R-:W-:-:S08]  /*6ff0*/  NOP ;  /* 0x0000000000007918 */ /* 0x000fd00000000000 */
[----:B------:R-:W-:Y:S03]  /*7000*/  HGMMA.64x256x16.F32 R24, gdesc[UR8], R24, gsb0 ;  /* 0x03e00000081879f0 */ /* 0x000fe60008000818 */
[----:B------:R-:W-:Y:S02]  /*7010*/  WARPGROUP.DEPBAR.LE gsb0, 0x0 ;  /* 0x00008000000079c5 */ /* 0x000fe40000010000 */
[----:B------:R-:W-:Y:S05]  /*7020*/  @!P3 BRA `(.L_x_26) ;  /* 0x000000000004b947 */ /* 0x000fea0003800000 */
[----:B------:R-:W-:Y:S01]  /*7030*/  BPT.TRAP 0x1 ;  /* 0x000000040000795c */ /* 0x000fe20000300000 */
.L_x_26:
[----:B-1----:R-:W-:Y:S01]  /*7040*/  FMNMX R8, R24, R13, !PT ;  /* 0x0000000d18087209 */ /* 0x002fe20007800000 */
[----:B------:R-:W-:-:S03]  /*7050*/  ULEA UR7, UR6, UR36, 0x3 ;  /* 0x0000002406077291 */ /* 0x000fc6000f8e183f */
[----:B------:R-:W-:-:S04]  /*7060*/  FMNMX R7, R25, R8, !PT ;  /* 0x0000000819077209 */ /* 0x000fc80007800000 */
        /* <DEDUP_REMOVED lines=61> */
[----:B------:R-:W-:-:S05]  /*7440*/  FMNMX R11, R149, R8, !PT ;  /* 0x00000008950b7209 */ /* 0x000fca0007800000 */
[----:B------:R-:W1:Y:S02]  /*7450*/  SHFL.BFLY PT, R8, R11, 0x1, 0x1f ;  /* 0x0c201f000b087f89 */ /* 0x000e6400000e0000 */
[----:B-1----:R-:W-:-:S05]  /*7460*/  FMNMX R14, R11, R8, !PT ;  /* 0x000000080b0e7209 */ /* 0x002fca0007800000 */
[----:B------:R-:W1:Y:S02]  /*7470*/  SHFL.BFLY PT, R7, R14, 0x2, 0x1f ;  /* 0x0c401f000e077f89 */ /* 0x000e6400000e0000 */
[----:B-1----:R-:W-:Y:S02]  /*7480*/  FMNMX R7, R14, R7, !PT ;  /* 0x000000070e077209 */ /* 0x002fe40007800000 */
[----:B------:R-:W-:Y:S02]  /*7490*/  FMNMX R14, R26, R9, !PT ;  /* 0x000000091a0e7209 */ /* 0x000fe40007800000 */
[----:B------:R-:W-:Y:S02]  /*74a0*/  FSETP.NEU.AND P2, PT, R7, -INF , PT ;  /* 0xff8000000700780b */ /* 0x000fe40003f4d000 */
[----:B------:R-:W-:Y:S02]  /*74b0*/  FMNMX R11, R27, R14, !PT ;  /* 0x0000000e1b0b7209 */ /* 0x000fe40007800000 */
[----:B------:R-:W-:-:S02]  /*74c0*/  FSEL R8, R7, RZ, P2 ;  /* 0x000000ff07087208 */ /* 0x000fc40001000000 */
[----:B------:R-:W-:-:S03]  /*74d0*/  FMNMX R14, R30, R11, !PT ;  /* 0x0000000b1e0e7209 */ /* 0x000fc60007800000 */
[----:B------:R-:W-:Y:S01]  /*74e0*/  FMUL R12, R8, UR25 ;  /* 0x00000019080c7c20 */ /* 0x000fe20008400000 */
[----:B------:R-:W-:-:S03]  /*74f0*/  FMNMX R11, R31, R14, !PT ;  /* 0x0000000e1f0b7209 */ /* 0x000fc60007800000 */
[--C-:B------:R-:W-:Y:S01]  /*7500*/  FFMA R15, R24, UR25, -R12.reuse ;  /* 0x00000019180f7c23 */ /* 0x100fe2000800080c */
[--C-:B------:R-:W-:Y:S01]  /*7510*/  FFMA R193, R29, UR25, -R12.reuse ;  /* 0x000000191dc17c23 */ /* 0x100fe2000800080c */
[--C-:B------:R-:W-:Y:S01]  /*7520*/  FFMA R25, R25, UR25, -R12.reuse ;  /* 0x0000001919197c23 */ /* 0x100fe2000800080c */
[--C-:B------:R-:W-:Y:S01]  /*7530*/  FFMA R24, R28, UR25, -R12.reuse ;  /* 0x000000191c187c23 */ /* 0x100fe2000800080c */
[--C-:B------:R-:W-:Y:S01]  /*7540*/  FFMA R33, R33, UR25, -R12.reuse ;  /* 0x0000001921217c23 */ /* 0x100fe2000800080c */
[----:B------:R-:W-:Y:S01]  /*7550*/  FSETP.GEU.AND P5, PT, R15, -126, PT ;  /* 0xc2fc00000f00780b */ /* 0x000fe20003fae000 */
        /* <DEDUP_REMOVED lines=9> */
[--C-:B------:R-:W-:Y:S01]  /*75f0*/  FFMA R41, R41, UR25, -R12.reuse ;  /* 0x0000001929297c23 */ /* 0x100fe2000800080c */
[--C-:B------:R-:W-:Y:S01]  /*7600*/  FFMA R18, R45, UR25, -R12.reuse ;  /* 0x000000192d127c23 */ /* 0x100fe2000800080c */
[--C-:B------:R-:W-:Y:S01]  /*7610*/  FFMA R37, R48, UR25, -R12.reuse ;  /* 0x0000001930257c23 */ /* 0x100fe2000800080c */
[----:B------:R-:W-:Y:S01]  /*7620*/  @!P5 FMUL R15, R15, 0.5 ;  /* 0x3f0000000f0fd820 */ /* 0x000fe20000400000 */
[--C-:B------:R-:W-:Y:S01]  /*7630*/  FFMA R19, R53, UR25, -R12.reuse ;  /* 0x0000001935137c23 */ /* 0x100fe2000800080c */
[----:B------:R-:W-:Y:S01]  /*7640*/  @!P3 FMUL R193, R193, 0.5 ;  /* 0x3f000000c1c1b820 */ /* 0x000fe20000400000 */
[--C-:B------:R-:W-:Y:S01]  /*7650*/  FFMA R52, R52, UR25, -R12.reuse ;  /* 0x0000001934347c23 */ /* 0x100fe2000800080c */
[----:B------:R-:W1:Y:S01]  /*7660*/  MUFU.EX2 R28, R15 ;  /* 0x0000000f001c7308 */ /* 0x000e620000000800 */
[----:B------:R-:W-:Y:S01]  /*7670*/  @!P2 FMUL R25, R25, 0.5 ;  /* 0x3f0000001919a820 */ /* 0x000fe20000400000 */
[----:B------:R-:W-:Y:S01]  /*7680*/  @!P6 FMUL R24, R24, 0.5 ;  /* 0x3f0000001818e820 */ /* 0x000fe20000400000 */
[--C-:B------:R-:W-:Y:S01]  /*7690*/  FFMA R60, R60, UR25, -R12.reuse ;  /* 0x000000193c3c7c23 */ /* 0x100fe2000800080c */
[----:B------:R-:W-:Y:S01]  /*76a0*/  @!P4 FMUL R32, R32, 0.5 ;  /* 0x3f0000002020c820 */ /* 0x000fe20000400000 */
[--C-:B------:R-:W-:Y:S01]  /*76b0*/  FFMA R45, R64, UR25, -R12.reuse ;  /* 0x00000019402d7c23 */ /* 0x100fe2000800080c */
[--C-:B------:R-:W-:Y:S01]  /*76c0*/  FFMA R20, R61, UR25, -R12.reuse ;  /* 0x000000193d147c23 */ /* 0x100fe2000800080c */
[--C-:B------:R-:W-:Y:S01]  /*76d0*/  FFMA R21, R69, UR25, -R12.reuse ;  /* 0x0000001945157c23 */ /* 0x100fe2000800080c */
[----:B------:R-:W2:Y:S01]  /*76e0*/  MUFU.EX2 R193, R193 ;  /* 0x000000c100c17308 */ /* 0x000ea20000000800 */
[----:B------:R-:W-:Y:S01]  /*76f0*/  FMNMX R14, R34, R11, !PT ;  /* 0x0000000b220e7209 */ /* 0x000fe20007800000 */
[--C-:B------:R-:W-:Y:S01]  /*7700*/  FFMA R68, R68, UR25, -R12.reuse ;  /* 0x0000001944447c23 */ /* 0x100fe2000800080c */
[--C-:B------:R-:W-:Y:S01]  /*7710*/  FFMA R48, R73, UR25, -R12.reuse ;  /* 0x0000001949307c23 */ /* 0x100fe2000800080c */
[--C-:B------:R-:W-:Y:S01]  /*7720*/  FFMA R53, R80, UR25, -R12.reuse ;  /* 0x0000001950357c23 */ /* 0x100fe2000800080c */
[----:B------:R-:W-:Y:S01]  /*7730*/  FMNMX R11, R35, R14, !PT ;  /* 0x0000000e230b7209 */ /* 0x000fe20007800000 */
[--C-:B------:R-:W-:Y:S01]  /*7740*/  FFMA R76, R76, UR25, -R12.reuse ;  /* 0x000000194c4c7c23 */ /* 0x100fe2000800080c */
[--C-:B------:R-:W-:Y:S01]  /*7750*/  FFMA R22, R77, UR25, -R12.reuse ;  /* 0x000000194d167c23 */ /* 0x100fe2000800080c */
[----:B------:R-:W3:Y:S01]  /*7760*/  MUFU.EX2 R29, R25 ;  /* 0x00000019001d7308 */ /* 0x000ee20000000800 */
[----:B-1----:R-:W-:Y:S01]  /*7770*/  @!P5 FMUL R28, R28, R28 ;  /* 0x0000001c1c1cd220 */ /* 0x002fe20000400000 */
[----:B------:R-:W-:Y:S01]  /*7780*/  FSETP.GEU.AND P5, PT, R33, -126, PT ;  /* 0xc2fc00002100780b */ /* 0x000fe20003fae000 */
[--C-:B------:R-:W-:Y:S01]  /*7790*/  FFMA R84, R84, UR25, -R12.reuse ;  /* 0x0000001954547c23 */ /* 0x100fe2000800080c */
[----:B------:R-:W-:Y:S01]  /*77a0*/  FMNMX R14, R38, R11, !PT ;  /* 0x0000000b260e7209 */ /* 0x000fe20007800000 */
[--C-:B------:R-:W-:Y:S01]  /*77b0*/  FFMA R23, R85, UR25, -R12.reuse ;  /* 0x0000001955177c23 */ /* 0x100fe2000800080c */
[--C-:B------:R-:W-:Y:S01]  /*77c0*/  FFMA R92, R92, UR25, -R12.reuse ;  /* 0x000000195c5c7c23 */ /* 0x100fe2000800080c */
[--C-:B------:R-:W-:Y:S01]  /*77d0*/  FFMA R61, R97, UR25, -R12.reuse ;  /* 0x00000019613d7c23 */ /* 0x100fe2000800080c */
[----:B------:R-:W1:Y:S01]  /*77e0*/  MUFU.EX2 R24, R24 ;  /* 0x0000001800187308 */ /* 0x000e620000000800 */
[----:B--2---:R-:W-:Y:S01]  /*77f0*/  @!P3 FMUL R193, R193, R193 ;  /* 0x000000c1c1c1b220 */ /* 0x004fe20000400000 */
[----:B------:R-:W-:Y:S01]  /*7800*/  FSETP.GEU.AND P3, PT, R40, -126, PT ;  /* 0xc2fc00002800780b */ /* 0x000fe20003f6e000 */
[--C-:B------:R-:W-:Y:S01]  /*7810*/  FFMA R97, R100, UR25, -R12.reuse ;  /* 0x0000001964617c23 */ /* 0x100fe2000800080c */
[----:B------:R-:W-:Y:S01]  /*7820*/  FMNMX R11, R39, R14, !PT ;  /* 0x0000000e270b7209 */ /* 0x000fe20007800000 */
[--C-:B------:R-:W-:Y:S01]  /*7830*/  FFMA R96, R96, UR25, -R12.reuse ;  /* 0x0000001960607c23 */ /* 0x100fe2000800080c */
[--C-:B------:R-:W-:Y:S01]  /*7840*/  FFMA R100, R104, UR25, -R12.reuse ;  /* 0x0000001968647c23 */ /* 0x100fe2000800080c */
[----:B------:R-:W-:Y:S01]  /*7850*/  @!P5 FMUL R33, R33, 0.5 ;  /* 0x3f0000002121d820 */ /* 0x000fe20000400000 */
[----:B------:R-:W2:Y:S01]  /*7860*/  MUFU.EX2 R25, R32 ;  /* 0x0000002000197308 */ /* 0x000ea20000000800 */
[----:B---3--:R-:W-:Y:S01]  /*7870*/  @!P2 FMUL R29, R29, R29 ;  /* 0x0000001d1d1da220 */ /* 0x008fe20000400000 */
[----:B------:R-:W-:Y:S01]  /*7880*/  FSETP.GEU.AND P2, PT, R36, -126, PT ;  /* 0xc2fc00002400780b */ /* 0x000fe20003f4e000 */
[--C-:B------:R-:W-:Y:S01]  /*7890*/  FFMA R64, R101, UR25, -R12.reuse ;  /* 0x0000001965407c23 */ /* 0x100fe2000800080c */
[----:B------:R-:W-:Y:S01]  /*78a0*/  FMNMX R14, R42, R11, !PT ;  /* 0x0000000b2a0e7209 */ /* 0x000fe20007800000 */
[--C-:B------:R-:W-:Y:S01]  /*78b0*/  FFMA R69, R109, UR25, -R12.reuse ;  /* 0x000000196d457c23 */ /* 0x100fe2000800080c */
[--C-:B------:R-:W-:Y:S01]  /*78c0*/  FFMA R73, R113, UR25, -R12.reuse ;  /* 0x0000001971497c23 */ /* 0x100fe2000800080c */
[----:B------:R-:W-:Y:S01]  /*78d0*/  @!P3 FMUL R40, R40, 0.5 ;  /* 0x3f0000002828b820 */ /* 0x000fe20000400000 */
[----:B------:R-:W3:Y:S01]  /*78e0*/  MUFU.EX2 R194, R33 ;  /* 0x0000002100c27308 */ /* 0x000ee20000000800 */
[----:B-1----:R-:W-:Y:S01]  /*78f0*/  @!P6 FMUL R24, R24, R24 ;  /* 0x000000181818e220 */ /* 0x002fe20000400000 */
[----:B------:R-:W-:Y:S01]  /*7900*/  FSETP.GEU.AND P6, PT, R17, -126, PT ;  /* 0xc2fc00001100780b */ /* 0x000fe20003fce000 */
[--C-:B------:R-:W-:Y:S01]  /*7910*/  FFMA R77, R124, UR25, -R12.reuse ;  /* 0x000000197c4d7c23 */ /* 0x100fe2000800080c */
[----:B------:R-:W-:Y:S01]  /*7920*/  FMNMX R11, R43, R14, !PT ;  /* 0x0000000e2b0b7209 */ /* 0x000fe20007800000 */
[--C-:B------:R-:W-:Y:S01]  /*7930*/  FFMA R101, R121, UR25, -R12.reuse ;  /* 0x0000001979657c23 */ /* 0x100fe2000800080c */
[--C-:B------:R-:W-:Y:S01]  /*7940*/  FFMA R104, R125, UR25, -R12.reuse ;  /* 0x000000197d687c23 */ /* 0x100fe2000800080c */
[----:B------:R-:W-:Y:S01]  /*7950*/  @!P2 FMUL R36, R36, 0.5 ;  /* 0x3f0000002424a820 */ /* 0x000fe20000400000 */
[----:B------:R1:W4:Y:S01]  /*7960*/  MUFU.EX2 R33, R40 ;  /* 0x0000002800217308 */ /* 0x0003220000000800 */
[----:B--2---:R-:W-:Y:S01]  /*7970*/  @!P4 FMUL R25, R25, R25 ;  /* 0x000000191919c220 */ /* 0x004fe20000400000 */
[----:B------:R-:W-:Y:S01]  /*7980*/  FSETP.GEU.AND P4, PT, R41, -126, PT ;  /* 0xc2fc00002900780b */ /* 0x000fe20003f8e000 */
[--C-:B------:R-:W-:Y:S01]  /*7990*/  FFMA R80, R133, UR25, -R12.reuse ;  /* 0x0000001985507c23 */ /* 0x100fe2000800080c */
[----:B------:R-:W-:Y:S01]  /*79a0*/  FMNMX R14, R46, R11, !PT ;  /* 0x0000000b2e0e7209 */ /* 0x000fe20007800000 */
[--C-:B------:R-:W-:Y:S01]  /*79b0*/  FFMA R15, R140, UR25, -R12.reuse ;  /* 0x000000198c0f7c23 */ /* 0x100fe2000800080c */
[--C-:B------:R-:W-:Y:S01]  /*79c0*/  FFMA R16, R136, UR25, -R12.reuse ;  /* 0x0000001988107c23 */ /* 0x100fe2000800080c */
[----:B------:R-:W-:Y:S01]  /*79d0*/  @!P6 FMUL R17, R17, 0.5 ;  /* 0x3f0000001111e820 */ /* 0x000fe20000400000 */
[----:B------:R2:W5:Y:S01]  /*79e0*/  MUFU.EX2 R192, R36 ;  /* 0x0000002400c07308 */ /* 0x0005620000000800 */
[----:B---3--:R-:W-:Y:S01]  /*79f0*/  @!P5 FMUL R194, R194, R194 ;  /* 0x000000c2c2c2d220 */ /* 0x008fe20000400000 */
[----:B------:R-:W-:Y:S01]  /*7a00*/  FSETP.GEU.AND P5, PT, R44, -126, PT ;  /* 0xc2fc00002c00780b */ /* 0x000fe20003fae000 */
[--C-:B-1----:R-:W-:Y:S01]  /*7a10*/  FFMA R40, R57, UR25, -R12.reuse ;  /* 0x0000001939287c23 */ /* 0x102fe2000800080c */
[----:B------:R-:W-:Y:S01]  /*7a20*/  FMNMX R11, R47, R14, !PT ;  /* 0x0000000e2f0b7209 */ /* 0x000fe20007800000 */
[--C-:B------:R-:W-:Y:S01]  /*7a30*/  FFMA R57, R88, UR25, -R12.reuse ;  /* 0x0000001958397c23 */ /* 0x100fe2000800080c */
[--C-:B------:R-:W-:Y:S01]  /*7a40*/  FFMA R85, R145, UR25, -R12.reuse ;  /* 0x0000001991557c23 */ /* 0x100fe2000800080c */
[----:B------:R-:W-:Y:S01]  /*7a50*/  @!P4 FMUL R41, R41, 0.5 ;  /* 0x3f0000002929c820 */ /* 0x000fe20000400000 */
[----:B------:R-:W1:Y:S01]  /*7a60*/  MUFU.EX2 R17, R17 ;  /* 0x0000001100117308 */ /* 0x000e620000000800 */
[--C-:B--2---:R-:W-:Y:S01]  /*7a70*/  FFMA R36, R49, UR25, -R12.reuse ;  /* 0x0000001931247c23 */ /* 0x104fe2000800080c */
[----:B----4-:R-:W-:Y:S01]  /*7a80*/  @!P3 FMUL R33, R33, R33 ;  /* 0x000000212121b220 */ /* 0x010fe20000400000 */
[--C-:B------:R-:W-:Y:S01]  /*7a90*/  FFMA R49, R72, UR25, -R12.reuse ;  /* 0x0000001948317c23 */ /* 0x100fe2000800080c */
[----:B------:R-:W-:Y:S01]  /*7aa0*/  FMNMX R14, R50, R11, !PT ;  /* 0x0000000b320e7209 */ /* 0x000fe20007800000 */
[--C-:B------:R-:W-:Y:S01]  /*7ab0*/  FFMA R72, R117, UR25, -R12.reuse ;  /* 0x0000001975487c23 */ /* 0x100fe2000800080c */
[----:B------:R-:W-:Y:S01]  /*7ac0*/  FSETP.GEU.AND P3, PT, R36, -126, PT ;  /* 0xc2fc00002400780b */ /* 0x000fe20003f6e000 */
[----:B------:R-:W-:Y:S01]  /*7ad0*/  @!P5 FMUL R44, R44, 0.5 ;  /* 0x3f0000002c2cd820 */ /* 0x000fe20000400000 */
[----:B------:R2:W3:Y:S01]  /*7ae0*/  MUFU.EX2 R32, R41 ;  /* 0x0000002900207308 */ /* 0x0004e20000000800 */
[----:B-----5:R-:W-:Y:S01]  /*7af0*/  @!P2 FMUL R192, R192, R192 ;  /* 0x000000c0c0c0a220 */ /* 0x020fe20000400000 */
[----:B------:R-:W-:Y:S01]  /*7b00*/  FSETP.GEU.AND P2, PT, R18, -126, PT ;  /* 0xc2fc00001200780b */ /* 0x000fe20003f4e000 */
[----:B------:R-:W-:Y:S01]  /*7b10*/  FFMA R148, R148, UR25, -R12 ;  /* 0x0000001994947c23 */ /* 0x000fe2000800080c */
[----:B------:R-:W-:-:S04]  /*7b20*/  FMNMX R11, R51, R14, !PT ;  /* 0x0000000e330b7209 */ /* 0x000fc80007800000 */
[----:B------:R4:W5:Y:S01]  /*7b30*/  MUFU.EX2 R191, R44 ;  /* 0x0000002c00bf7308 */ /* 0x0009620000000800 */
[----:B-1----:R-:W-:Y:S01]  /*7b40*/  @!P6 FMUL R17, R17, R17 ;  /* 0x000000111111e220 */ /* 0x002fe20000400000 */
[----:B------:R-:W-:Y:S01]  /*7b50*/  FSETP.GEU.AND P6, PT, R37, -126, PT ;  /* 0xc2fc00002500780b */ /* 0x000fe20003fce000 */
[----:B------:R-:W-:Y:S01]  /*7b60*/  @!P3 FMUL R36, R36, 0.5 ;  /* 0x3f0000002424b820 */ /* 0x000fe20000400000 */
[--C-:B--2---:R-:W-:Y:S01]  /*7b70*/  FFMA R41, R56, UR25, -R12.reuse ;  /* 0x0000001938297c23 */ /* 0x104fe2000800080c */
[----:B------:R-:W-:Y:S01]  /*7b80*/  FMNMX R14, R54, R11, !PT ;  /* 0x0000000b360e7209 */ /* 0x000fe20007800000 */
[--C-:B------:R-:W-:Y:S01]  /*7b90*/  FFMA R56, R89, UR25, -R12.reuse ;  /* 0x0000001959387c23 */ /* 0x100fe2000800080c */
[----:B------:R-:W-:Y:S01]  /*7ba0*/  @!P2 FMUL R18, R18, 0.5 ;  /* 0x3f0000001212a820 */ /* 0x000fe20000400000 */
[--C-:B------:R-:W-:Y:S01]  /*7bb0*/  FFMA R89, R132, UR25, -R12.reuse ;  /* 0x0000001984597c23 */ /* 0x100fe2000800080c */
[----:B------:R-:W1:Y:S01]  /*7bc0*/  MUFU.EX2 R36, R36 ;  /* 0x0000002400247308 */ /* 0x000e620000000800 */
[----:B---3--:R-:W-:Y:S01]  /*7bd0*/  @!P4 FMUL R32, R32, R32 ;  /* 0x000000202020c220 */ /* 0x008fe20000400000 */
[----:B------:R-:W-:Y:S01]  /*7be0*/  FSETP.GEU.AND P4, PT, R52, -126, PT ;  /* 0xc2fc00003400780b */ /* 0x000fe20003f8e000 */
[--C-:B----4-:R-:W-:Y:S01]  /*7bf0*/  FFMA R44, R65, UR25, -R12.reuse ;  /* 0x00000019412c7c23 */ /* 0x110fe2000800080c */
[----:B------:R-:W-:Y:S01]  /*7c00*/  FMNMX R11, R55, R14, !PT ;  /* 0x0000000e370b7209 */ /* 0x000fe20007800000 */
[--C-:B------:R-:W-:Y:S01]  /*7c10*/  FFMA R65, R105, UR25, -R12.reuse ;  /* 0x0000001969417c23 */ /* 0x100fe2000800080c */
[----:B------:R-:W-:Y:S01]  /*7c20*/  @!P6 FMUL R37, R37, 0.5 ;  /* 0x3f0000002525e820 */ /* 0x000fe20000400000 */
[----:B------:R-:W-:Y:S01]  /*7c30*/  FFMA R105, R129, UR25, -R12 ;  /* 0x0000001981697c23 */ /* 0x000fe2000800080c */
[----:B-----5:R-:W-:Y:S01]  /*7c40*/  @!P5 FMUL R191, R191, R191 ;  /* 0x000000bfbfbfd220 */ /* 0x020fe20000400000 */
[----:B------:R-:W-:Y:S01]  /*7c50*/  FSETP.GEU.AND P5, PT, R19, -126, PT ;  /* 0xc2fc00001300780b */ /* 0x000fe20003fae000 */
[----:B------:R-:W2:Y:S01]  /*7c60*/  MUFU.EX2 R18, R18 ;  /* 0x0000001200127308 */ /* 0x000ea20000000800 */
[----:B------:R-:W-:-:S04]  /*7c70*/  FMNMX R14, R58, R11, !PT ;  /* 0x0000000b3a0e7209 */ /* 0x000fc80007800000 */
[----:B------:R-:W-:Y:S01]  /*7c80*/  @!P4 FMUL R52, R52, 0.5 ;  /* 0x3f0000003434c820 */ /* 0x000fe20000400000 */
[----:B------:R-:W-:Y:S01]  /*7c90*/  FMNMX R11, R59, R14, !PT ;  /* 0x0000000e3b0b7209 */ /* 0x000fe20007800000 */
[----:B-1----:R-:W-:Y:S01]  /*7ca0*/  @!P3 FMUL R36, R36, R36 ;  /* 0x000000242424b220 */ /* 0x002fe20000400000 */
[----:B------:R-:W-:Y:S01]  /*7cb0*/  FSETP.GEU.AND P3, PT, R60, -126, PT ;  /* 0xc2fc00003c00780b */ /* 0x000fe20003f6e000 */
[----:B------:R-:W1:Y:S01]  /*7cc0*/  MUFU.EX2 R37, R37 ;  /* 0x0000002500257308 */ /* 0x000e620000000800 */
[----:B------:R-:W-:Y:S02]  /*7cd0*/  FMNMX R14, R62, R11, !PT ;  /* 0x0000000b3e0e7209 */ /* 0x000fe40007800000 */
[----:B------:R-:W-:Y:S02]  /*7ce0*/  @!P5 FMUL R19, R19, 0.5 ;  /* 0x3f0000001313d820 */ /* 0x000fe40000400000 */
[----:B------:R-:W-:Y:S01]  /*7cf0*/  FMNMX R11, R63, R14, !PT ;  /* 0x0000000e3f0b7209 */ /* 0x000fe20007800000 */
[----:B--2---:R-:W-:-:S03]  /*7d00*/  @!P2 FMUL R18, R18, R18 ;  /* 0x000000121212a220 */ /* 0x004fc60000400000 */
[----:B------:R-:W2:Y:S01]  /*7d10*/  MUFU.EX2 R19, R19 ;  /* 0x0000001300137308 */ /* 0x000ea20000000800 */
[----:B------:R-:W-:Y:S02]  /*7d20*/  FSETP.GEU.AND P2, PT, R41, -126, PT ;  /* 0xc2fc00002900780b */ /* 0x000fe40003f4e000 */
[----:B------:R-:W-:Y:S01]  /*7d30*/  @!P3 FMUL R60, R60, 0.5 ;  /* 0x3f0000003c3cb820 */ /* 0x000fe20000400000 */
[----:B------:R-:W-:-:S04]  /*7d40*/  FMNMX R14, R66, R11, !PT ;  /* 0x0000000b420e7209 */ /* 0x000fc80007800000 */
[----:B------:R3:W4:Y:S01]  /*7d50*/  MUFU.EX2 R190, R52 ;  /* 0x0000003400be7308 */ /* 0x0007220000000800 */
[----:B-1----:R-:W-:Y:S01]  /*7d60*/  @!P6 FMUL R37, R37, R37 ;  /* 0x000000252525e220 */ /* 0x002fe20000400000 */
[----:B------:R-:W-:Y:S02]  /*7d70*/  FSETP.GEU.AND P6, PT, R40, -126, PT ;  /* 0xc2fc00002800780b */ /* 0x000fe40003fce000 */
[----:B------:R-:W-:Y:S02]  /*7d80*/  FMNMX R11, R67, R14, !PT ;  /* 0x0000000e430b7209 */ /* 0x000fe40007800000 */
[----:B------:R-:W-:Y:S02]  /*7d90*/  @!P2 FMUL R41, R41, 0.5 ;  /* 0x3f0000002929a820 */ /* 0x000fe40000400000 */
[----:B------:R1:W5:Y:S01]  /*7da0*/  MUFU.EX2 R189, R60 ;  /* 0x0000003c00bd7308 */ /* 0x0003620000000800 */
[----:B--2---:R-:W-:Y:S01]  /*7db0*/  @!P5 FMUL R19, R19, R19 ;  /* 0x000000131313d220 */ /* 0x004fe20000400000 */
[----:B------:R-:W-:Y:S01]  /*7dc0*/  FSETP.GEU.AND P5, PT, R45, -126, PT ;  /* 0xc2fc00002d00780b */ /* 0x000fe20003fae000 */
[--C-:B---3--:R-:W-:Y:S01]  /*7dd0*/  FFMA R52, R81, UR25, -R12.reuse ;  /* 0x0000001951347c23 */ /* 0x108fe2000800080c */
[----:B------:R-:W-:Y:S01]  /*7de0*/  FMNMX R14, R70, R11, !PT ;  /* 0x0000000b460e7209 */ /* 0x000fe20007800000 */
[----:B------:R-:W-:-:S02]  /*7df0*/  FFMA R81, R137, UR25, -R12 ;  /* 0x0000001989517c23 */ /* 0x000fc4000800080c */
[----:B------:R-:W-:Y:S01]  /*7e00*/  @!P6 FMUL R40, R40, 0.5 ;  /* 0x3f0000002828e820 */ /* 0x000fe20000400000 */
[----:B------:R-:W2:Y:S01]  /*7e10*/  MUFU.EX2 R41, R41 ;  /* 0x0000002900297308 */ /* 0x000ea20000000800 */
[----:B----4-:R-:W-:Y:S01]  /*7e20*/  @!P4 FMUL R190, R190, R190 ;  /* 0x000000bebebec220 */ /* 0x010fe20000400000 */
[----:B------:R-:W-:Y:S01]  /*7e30*/  FSETP.GEU.AND P4, PT, R20, -126, PT ;  /* 0xc2fc00001400780b */ /* 0x000fe20003f8e000 */
[--C-:B-1----:R-:W-:Y:S01]  /*7e40*/  FFMA R60, R93, UR25, -R12.reuse ;  /* 0x000000195d3c7c23 */ /* 0x102fe2000800080c */
[----:B------:R-:W-:Y:S01]  /*7e50*/  FMNMX R11, R71, R14, !PT ;  /* 0x0000000e470b7209 */ /* 0x000fe20007800000 */
[----:B------:R-:W-:Y:S02]  /*7e60*/  FFMA R93, R116, UR25, -R12 ;  /* 0x00000019745d7c23 */ /* 0x000fe4000800080c */
[----:B------:R-:W-:Y:S01]  /*7e70*/  @!P5 FMUL R45, R45, 0.5 ;  /* 0x3f0000002d2dd820 */ /* 0x000fe20000400000 */
[----:B------:R-:W1:Y:S01]  /*7e80*/  MUFU.EX2 R40, R40 ;  /* 0x0000002800287308 */ /* 0x000e620000000800 */
[----:B-----5:R-:W-:Y:S01]  /*7e90*/  @!P3 FMUL R189, R189, R189 ;  /* 0x000000bdbdbdb220 */ /* 0x020fe20000400000 */
[----:B------:R-:W-:-:S02]  /*7ea0*/  FSETP.GEU.AND P3, PT, R21, -126, PT ;  /* 0xc2fc00001500780b */ /* 0x000fc40003f6e000 */
[----:B------:R-:W-:-:S03]  /*7eb0*/  FMNMX R14, R74, R11, !PT ;  /* 0x0000000b4a0e7209 */ /* 0x000fc60007800000 */
[----:B------:R-:W-:Y:S01]  /*7ec0*/  @!P4 FMUL R20, R20, 0.5 ;  /* 0x3f0000001414c820 */ /* 0x000fe20000400000 */
[----:B------:R-:W3:Y:S01]  /*7ed0*/  MUFU.EX2 R45, R45 ;  /* 0x0000002d002d7308 */ /* 0x000ee20000000800 */
[----:B--2---:R-:W-:Y:S01]  /*7ee0*/  @!P2 FMUL R41, R41, R41 ;  /* 0x000000292929a220 */ /* 0x004fe20000400000 */
[----:B------:R-:W-:Y:S02]  /*7ef0*/  FSETP.GEU.AND P2, PT, R44, -126, PT ;  /* 0xc2fc00002c00780b */ /* 0x000fe40003f4e000 */
[----:B------:R-:W-:-:S03]  /*7f00*/  FMNMX R11, R75, R14, !PT ;  /* 0x0000000e4b0b7209 */ /* 0x000fc60007800000 */
[----:B------:R-:W-:Y:S01]  /*7f10*/  @!P3 FMUL R21, R21, 0.5 ;  /* 0x3f0000001515b820 */ /* 0x000fe20000400000 */
[----:B------:R-:W2:Y:S01]  /*7f20*/  MUFU.EX2 R20, R20 ;  /* 0x0000001400147308 */ /* 0x000ea20000000800 */
[----:B-1----:R-:W-:Y:S01]  /*7f30*/  @!P6 FMUL R40, R40, R40 ;  /* 0x000000282828e220 */ /* 0x002fe20000400000 */
[----:B------:R-:W-:Y:S02]  /*7f40*/  FSETP.GEU.AND P6, PT, R68, -126, PT ;  /* 0xc2fc00004400780b */ /* 0x000fe40003fce000 */
[----:B------:R-:W-:-:S03]  /*7f50*/  FMNMX R14, R78, R11, !PT ;  /* 0x0000000b4e0e7209 */ /* 0x000fc60007800000 */
[----:B------:R-:W-:Y:S01]  /*7f60*/  @!P2 FMUL R44, R44, 0.5 ;  /* 0x3f0000002c2ca820 */ /* 0x000fe20000400000 */
[----:B------:R-:W1:Y:S01]  /*7f70*/  MUFU.EX2 R21, R21 ;  /* 0x0000001500157308 */ /* 0x000e620000000800 */
[----:B---3--:R-:W-:Y:S01]  /*7f80*/  @!P5 FMUL R45, R45, R45 ;  /* 0x0000002d2d2dd220 */ /* 0x008fe20000400000 */
[----:B------:R-:W-:Y:S02]  /*7f90*/  FSETP.GEU.AND P5, PT, R48, -126, PT ;  /* 0xc2fc00003000780b */ /* 0x000fe40003fae000 */
[----:B------:R-:W-:-:S03]  /*7fa0*/  FMNMX R11, R79, R14, !PT ;  /* 0x0000000e4f0b7209 */ /* 0x000fc60007800000 */
[----:B------:R-:W-:Y:S01]  /*7fb0*/  @!P6 FMUL R68, R68, 0.5 ;  /* 0x3f0000004444e820 */ /* 0x000fe20000400000 */
[----:B------:R-:W3:Y:S01]  /*7fc0*/  MUFU.EX2 R44, R44 ;  /* 0x0000002c002c7308 */ /* 0x000ee20000000800 */
[----:B--2---:R-:W-:Y:S01]  /*7fd0*/  @!P4 FMUL R20, R20, R20 ;  /* 0x000000141414c220 */ /* 0x004fe20000400000 */
[----:B------:R-:W-:Y:S02]  /*7fe0*/  FSETP.GEU.AND P4, PT, R49, -126, PT ;  /* 0xc2fc00003100780b */ /* 0x000fe40003f8e000 */
[----:B------:R-:W-:-:S03]  /*7ff0*/  FMNMX R14, R82, R11, !PT ;  /* 0x0000000b520e7209 */ /* 0x000fc60007800000 */
[----:B------:R-:W-:Y:S01]  /*8000*/  @!P5 FMUL R48, R48, 0.5 ;  /* 0x3f0000003030d820 */ /* 0x000fe20000400000 */
[----:B------:R2:W4:Y:S01]  /*8010*/  MUFU.EX2 R188, R68 ;  /* 0x0000004400bc7308 */ /* 0x0005220000000800 */
[----:B-1----:R-:W-:Y:S01]  /*8020*/  @!P3 FMUL R21, R21, R21 ;  /* 0x000000151515b220 */ /* 0x002fe20000400000 */
[----:B------:R-:W-:Y:S02]  /*8030*/  FSETP.GEU.AND P3, PT, R53, -126, PT ;  /* 0xc2fc00003500780b */ /* 0x000fe40003f6e000 */
[----:B------:R-:W-:-:S03]  /*8040*/  FMNMX R11, R83, R14, !PT ;  /* 0x0000000e530b7209 */ /* 0x000fc60007800000 */
[----:B------:R-:W-:Y:S01]  /*8050*/  @!P4 FMUL R49, R49, 0.5 ;  /* 0x3f0000003131c820 */ /* 0x000fe20000400000 */
[----:B------:R-:W1:Y:S01]  /*8060*/  MUFU.EX2 R48, R48 ;  /* 0x0000003000307308 */ /* 0x000e620000000800 */
[----:B---3--:R-:W-:Y:S01]  /*8070*/  @!P2 FMUL R44, R44, R44 ;  /* 0x0000002c2c2ca220 */ /* 0x008fe20000400000 */
[----:B------:R-:W-:Y:S01]  /*8080*/  FSETP.GEU.AND P2, PT, R76, -126, PT ;  /* 0xc2fc00004c00780b */ /* 0x000fe20003f4e000 */
[----:B--2---:R-:W-:Y:S01]  /*8090*/  FFMA R68, R112, UR25, -R12 ;  /* 0x0000001970447c23 */ /* 0x004fe2000800080c */
[----:B------:R-:W-:-:S03]  /*80a0*/  FMNMX R14, R86, R11, !PT ;  /* 0x0000000b560e7209 */ /* 0x000fc60007800000 */
[----:B------:R-:W-:Y:S01]  /*80b0*/  @!P3 FMUL R53, R53, 0.5 ;  /* 0x3f0000003535b820 */ /* 0x000fe20000400000 */
[----:B------:R-:W2:Y:S01]  /*80c0*/  MUFU.EX2 R49, R49 ;  /* 0x0000003100317308 */ /* 0x000ea20000000800 */
[----:B----4-:R-:W-:Y:S01]  /*80d0*/  @!P6 FMUL R188, R188, R188 ;  /* 0x000000bcbcbce220 */ /* 0x010fe20000400000 */
[----:B------:R-:W-:Y:S02]  /*80e0*/  FSETP.GEU.AND P6, PT, R22, -126, PT ;  /* 0xc2fc00001600780b */ /* 0x000fe40003fce000 */
[----:B------:R-:W-:-:S03]  /*80f0*/  FMNMX R11, R87, R14, !PT ;  /* 0x0000000e570b7209 */ /* 0x000fc60007800000 */
[----:B------:R-:W-:Y:S01]  /*8100*/  @!P2 FMUL R76, R76, 0.5 ;  /* 0x3f0000004c4ca820 */ /* 0x000fe20000400000 */
[----:B------:R-:W3:Y:S01]  /*8110*/  MUFU.EX2 R53, R53 ;  /* 0x0000003500357308 */ /* 0x000ee20000000800 */
[----:B-1----:R-:W-:Y:S01]  /*8120*/  @!P5 FMUL R48, R48, R48 ;  /* 0x000000303030d220 */ /* 0x002fe20000400000 */
[----:B------:R-:W-:Y:S02]  /*8130*/  FSETP.GEU.AND P5, PT, R84, -126, PT ;  /* 0xc2fc00005400780b */ /* 0x000fe40003fae000 */
[----:B------:R-:W-:-:S03]  /*8140*/  FMNMX R14, R90, R11, !PT ;  /* 0x0000000b5a0e7209 */ /* 0x000fc60007800000 */
[----:B------:R-:W-:Y:S01]  /*8150*/  @!P6 FMUL R22, R22, 0.5 ;  /* 0x3f0000001616e820 */ /* 0x000fe20000400000 */
[----:B------:R1:W4:Y:S01]  /*8160*/  MUFU.EX2 R187, R76 ;  /* 0x0000004c00bb7308 */ /* 0x0003220000000800 */
[----:B--2---:R-:W-:Y:S01]  /*8170*/  @!P4 FMUL R49, R49, R49 ;  /* 0x000000313131c220 */ /* 0x004fe20000400000 */
[----:B------:R-:W-:Y:S02]  /*8180*/  FSETP.GEU.AND P4, PT, R52, -126, PT ;  /* 0xc2fc00003400780b */ /* 0x000fe40003f8e000 */
[----:B------:R-:W-:-:S03]  /*8190*/  FMNMX R11, R91, R14, !PT ;  /* 0x0000000e5b0b7209 */ /* 0x000fc60007800000 */
[----:B------:R-:W-:Y:S01]  /*81a0*/  @!P5 FMUL R84, R84, 0.5 ;  /* 0x3f0000005454d820 */ /* 0x000fe20000400000 */
[----:B------:R-:W2:Y:S01]  /*81b0*/  MUFU.EX2 R22, R22 ;  /* 0x0000001600167308 */ /* 0x000ea20000000800 */
[----:B---3--:R-:W-:Y:S01]  /*81c0*/  @!P3 FMUL R53, R53, R53 ;  /* 0x000000353535b220 */ /* 0x008fe20000400000 */
[----:B------:R-:W-:Y:S01]  /*81d0*/  FSETP.GEU.AND P3, PT, R56, -126, PT ;  /* 0xc2fc00003800780b */ /* 0x000fe20003f6e000 */
[----:B-1----:R-:W-:Y:S01]  /*81e0*/  FFMA R76, R128, UR25, -R12 ;  /* 0x00000019804c7c23 */ /* 0x002fe2000800080c */
[----:B------:R-:W-:-:S03]  /*81f0*/  FMNMX R14, R94, R11, !PT ;  /* 0x0000000b5e0e7209 */ /* 0x000fc60007800000 */
[----:B------:R-:W-:Y:S01]  /*8200*/  @!P4 FMUL R52, R52, 0.5 ;  /* 0x3f0000003434c820 */ /* 0x000fe20000400000 */
[----:B------:R1:W3:Y:S01]  /*8210*/  MUFU.EX2 R186, R84 ;  /* 0x0000005400ba7308 */ /* 0x0002e20000000800 */
[----:B----4-:R-:W-:Y:S01]  /*8220*/  @!P2 FMUL R187, R187, R187 ;  /* 0x000000bbbbbba220 */ /* 0x010fe20000400000 */
[----:B------:R-:W-:Y:S02]  /*8230*/  FSETP.GEU.AND P2, PT, R23, -126, PT ;  /* 0xc2fc00001700780b */ /* 0x000fe40003f4e000 */
[----:B------:R-:W-:-:S03]  /*8240*/  FMNMX R11, R95, R14, !PT ;  /* 0x0000000e5f0b7209 */ /* 0x000fc60007800000 */
[----:B------:R-:W-:Y:S01]  /*8250*/  @!P3 FMUL R56, R56, 0.5 ;  /* 0x3f0000003838b820 */ /* 0x000fe20000400000 */
[----:B------:R-:W4:Y:S01]  /*8260*/  MUFU.EX2 R52, R52 ;  /* 0x0000003400347308 */ /* 0x000f220000000800 */
[----:B--2---:R-:W-:Y:S01]  /*8270*/  @!P6 FMUL R22, R22, R22 ;  /* 0x000000161616e220 */ /* 0x004fe20000400000 */
[----:B------:R-:W-:Y:S01]  /*8280*/  FSETP.GEU.AND P6, PT, R57, -126, PT ;  /* 0xc2fc00003900780b */ /* 0x000fe20003fce000 */
[----:B-1----:R-:W-:Y:S01]  /*8290*/  FFMA R84, R141, UR25, -R12 ;  /* 0x000000198d547c23 */ /* 0x002fe2000800080c */
[----:B------:R-:W-:-:S03]  /*82a0*/  FMNMX R14, R98, R11, !PT ;  /* 0x0000000b620e7209 */ /* 0x000fc60007800000 */
[----:B------:R-:W-:Y:S01]  /*82b0*/  @!P2 FMUL R23, R23, 0.5 ;  /* 0x3f0000001717a820 */ /* 0x000fe20000400000 */
[----:B------:R-:W1:Y:S01]  /*82c0*/  MUFU.EX2 R56, R56 ;  /* 0x0000003800387308 */ /* 0x000e620000000800 */
[----:B---3--:R-:W-:Y:S01]  /*82d0*/  @!P5 FMUL R186, R186, R186 ;  /* 0x000000bababad220 */ /* 0x008fe20000400000 */
[----:B------:R-:W-:Y:S02]  /*82e0*/  FSETP.GEU.AND P5, PT, R60, -126, PT ;  /* 0xc2fc00003c00780b */ /* 0x000fe40003fae000 */
        /* <DEDUP_REMOVED lines=12> */
[----:B------:R-:W1:Y:S01]  /*83b0*/  MUFU.EX2 R60, R60 ;  /* 0x0000003c003c7308 */ /* 0x000e620000000800 */
[----:B--2---:R-:W-:Y:S01]  /*83c0*/  @!P2 FMUL R23, R23, R23 ;  /* 0x000000171717a220 */ /* 0x004fe20000400000 */
[----:B------:R-:W-:Y:S02]  /*83d0*/  FSETP.GEU.AND P2, PT, R96, -126, PT ;  /* 0xc2fc00006000780b */ /* 0x000fe40003f4e000 */
[----:B------:R-:W-:-:S03]  /*83e0*/  FMNMX R14, R106, R11, !PT ;  /* 0x0000000b6a0e7209 */ /* 0x000fc60007800000 */
[----:B------:R-:W-:Y:S01]  /*83f0*/  @!P3 FMUL R97, R97, 0.5 ;  /* 0x3f0000006161b820 */ /* 0x000fe20000400000 */
[----:B------:R2:W4:Y:S01]  /*8400*/  MUFU.EX2 R185, R92 ;  /* 0x0000005c00b97308 */ /* 0x0005220000000800 */
[----:B---3--:R-:W-:Y:S01]  /*8410*/  @!P6 FMUL R57, R57, R57 ;  /* 0x000000393939e220 */ /* 0x008fe20000400000 */
[----:B------:R-:W-:Y:S02]  /*8420*/  FSETP.GEU.AND P6, PT, R61, -126, PT ;  /* 0xc2fc00003d00780b */ /* 0x000fe40003fce000 */
[----:B------:R-:W-:-:S03]  /*8430*/  FMNMX R11, R107, R14, !PT ;  /* 0x0000000e6b0b7209 */ /* 0x000fc60007800000 */
[----:B------:R-:W-:Y:S01]  /*8440*/  @!P2 FMUL R96, R96, 0.5 ;  /* 0x3f0000006060a820 */ /* 0x000fe20000400000 */
[----:B------:R-:W3:Y:S01]  /*8450*/  MUFU.EX2 R97, R97 ;  /* 0x0000006100617308 */ /* 0x000ee20000000800 */
[----:B-1----:R-:W-:Y:S01]  /*8460*/  @!P5 FMUL R60, R60, R60 ;  /* 0x0000003c3c3cd220 */ /* 0x002fe20000400000 */
[----:B------:R-:W-:Y:S01]  /*8470*/  FSETP.GEU.AND P5, PT, R100, -126, PT ;  /* 0xc2fc00006400780b */ /* 0x000fe20003fae000 */
[----:B--2---:R-:W-:Y:S01]  /*8480*/  FFMA R92, R120, UR25, -R12 ;  /* 0x00000019785c7c23 */ /* 0x004fe2000800080c */
[----:B------:R-:W-:-:S03]  /*8490*/  FMNMX R14, R110, R11, !PT ;  /* 0x0000000b6e0e7209 */ /* 0x000fc60007800000 */
[----:B------:R-:W-:Y:S01]  /*84a0*/  @!P6 FMUL R61, R61, 0.5 ;  /* 0x3f0000003d3de820 */ /* 0x000fe20000400000 */
[----:B------:R1:W2:Y:S01]  /*84b0*/  MUFU.EX2 R184, R96 ;  /* 0x0000006000b87308 */ /* 0x0002a20000000800 */
[----:B----4-:R-:W-:Y:S01]  /*84c0*/  @!P4 FMUL R185, R185, R185 ;  /* 0x000000b9b9b9c220 */ /* 0x010fe20000400000 */
[----:B------:R-:W-:Y:S02]  /*84d0*/  FSETP.GEU.AND P4, PT, R64, -126, PT ;  /* 0xc2fc00004000780b */ /* 0x000fe40003f8e000 */
[----:B------:R-:W-:-:S03]  /*84e0*/  FMNMX R11, R111, R14, !PT ;  /* 0x0000000e6f0b7209 */ /* 0x000fc60007800000 */
[----:B------:R-:W-:Y:S01]  /*84f0*/  @!P5 FMUL R100, R100, 0.5 ;  /* 0x3f0000006464d820 */ /* 0x000fe20000400000 */
[----:B------:R-:W4:Y:S01]  /*8500*/  MUFU.EX2 R61, R61 ;  /* 0x0000003d003d7308 */ /* 0x000f220000000800 */
[----:B---3--:R-:W-:Y:S01]  /*8510*/  @!P3 FMUL R97, R97, R97 ;  /* 0x000000616161b220 */ /* 0x008fe20000400000 */
[----:B------:R-:W-:Y:S01]  /*8520*/  FSETP.GEU.AND P3, PT, R69, -126, PT ;  /* 0xc2fc00004500780b */ /* 0x000fe20003f6e000 */
[----:B-1----:R-:W-:Y:S01]  /*8530*/  FFMA R96, R108, UR25, -R12 ;  /* 0x000000196c607c23 */ /* 0x002fe2000800080c */
[----:B------:R-:W-:Y:S01]  /*8540*/  FMNMX R14, R114, R11, !PT ;  /* 0x0000000b720e7209 */ /* 0x000fe20007800000 */
[----:B------:R-:W-:Y:S02]  /*8550*/  FADD R141, R192, R97 ;  /* 0x00000061c08d7221 */ /* 0x000fe40000000000 */
[----:B------:R-:W-:Y:S01]  /*8560*/  @!P4 FMUL R64, R64, 0.5 ;  /* 0x3f0000004040c820 */ /* 0x000fe20000400000 */
[----:B------:R-:W1:Y:S01]  /*8570*/  MUFU.EX2 R100, R100 ;  /* 0x0000006400647308 */ /* 0x000e620000000800 */
[----:B--2---:R-:W-:Y:S01]  /*8580*/  @!P2 FMUL R184, R184, R184 ;  /* 0x000000b8b8b8a220 */ /* 0x004fe20000400000 */
[----:B------:R-:W-:-:S02]  /*8590*/  FSETP.GEU.AND P2, PT, R65, -126, PT ;  /* 0xc2fc00004100780b */ /* 0x000fc40003f4e000 */
[----:B------:R-:W-:Y:S01]  /*85a0*/  FMNMX R11, R115, R14, !PT ;  /* 0x0000000e730b7209 */ /* 0x000fe20007800000 */
[----:B------:R-:W-:Y:S02]  /*85b0*/  FADD R137, R25, R184 ;  /* 0x000000b819897221 */ /* 0x000fe40000000000 */
[----:B------:R-:W-:Y:S01]  /*85c0*/  @!P3 FMUL R69, R69, 0.5 ;  /* 0x3f0000004545b820 */ /* 0x000fe20000400000 */
[----:B------:R-:W2:Y:S01]  /*85d0*/  MUFU.EX2 R64, R64 ;  /* 0x0000004000407308 */ /* 0x000ea20000000800 */
[----:B------:R-:W-:Y:S01]  /*85e0*/  FMNMX R14, R118, R11, !PT ;  /* 0x0000000b760e7209 */ /* 0x000fe20007800000 */
[----:B----4-:R-:W-:Y:S01]  /*85f0*/  @!P6 FMUL R61, R61, R61 ;  /* 0x0000003d3d3de220 */ /* 0x010fe20000400000 */
[----:B------:R-:W-:Y:S02]  /*8600*/  FSETP.GEU.AND P6, PT, R96, -126, PT ;  /* 0xc2fc00006000780b */ /* 0x000fe40003fce000 */
[----:B------:R-:W-:Y:S02]  /*8610*/  FMNMX R11, R119, R14, !PT ;  /* 0x0000000e770b7209 */ /* 0x000fe40007800000 */
[----:B------:R-:W-:Y:S01]  /*8620*/  @!P2 FMUL R65, R65, 0.5 ;  /* 0x3f0000004141a820 */ /* 0x000fe20000400000 */
[----:B------:R-:W3:Y:S01]  /*8630*/  MUFU.EX2 R69, R69 ;  /* 0x0000004500457308 */ /* 0x000ee20000000800 */
[----:B------:R-:W-:Y:S01]  /*8640*/  FMNMX R14, R122, R11, !PT ;  /* 0x0000000b7a0e7209 */ /* 0x000fe20007800000 */
[----:B-1----:R-:W-:Y:S01]  /*8650*/  @!P5 FMUL R100, R100, R100 ;  /* 0x000000646464d220 */ /* 0x002fe20000400000 */
[----:B------:R-:W-:-:S02]  /*8660*/  FSETP.GEU.AND P5, PT, R73, -126, PT ;  /* 0xc2fc00004900780b */ /* 0x000fc40003fae000 */
[----:B------:R-:W-:-:S03]  /*8670*/  FMNMX R11, R123, R14, !PT ;  /* 0x0000000e7b0b7209 */ /* 0x000fc60007800000 */
[----:B------:R-:W1:Y:S01]  /*8680*/  MUFU.EX2 R65, R65 ;  /* 0x0000004100417308 */ /* 0x000e620000000800 */
[----:B--2---:R-:W-:Y:S01]  /*8690*/  @!P4 FMUL R64, R64, R64 ;  /* 0x000000404040c220 */ /* 0x004fe20000400000 */
[----:B------:R-:W-:Y:S01]  /*86a0*/  FSETP.GEU.AND P4, PT, R68, -126, PT ;  /* 0xc2fc00004400780b */ /* 0x000fe20003f8e000 */
[----:B------:R-:W-:Y:S01]  /*86b0*/  @!P6 FMUL R96, R96, 0.5 ;  /* 0x3f0000006060e820 */ /* 0x000fe20000400000 */
[----:B------:R-:W-:-:S04]  /*86c0*/  FMNMX R14, R126, R11, !PT ;  /* 0x0000000b7e0e7209 */ /* 0x000fc80007800000 */
[----:B------:R-:W-:Y:S01]  /*86d0*/  FMNMX R11, R127, R14, !PT ;  /* 0x0000000e7f0b7209 */ /* 0x000fe20007800000 */
[----:B---3--:R-:W-:Y:S01]  /*86e0*/  @!P3 FMUL R69, R69, R69 ;  /* 0x000000454545b220 */ /* 0x008fe20000400000 */
[----:B------:R-:W-:Y:S01]  /*86f0*/  FSETP.GEU.AND P3, PT, R92, -126, PT ;  /* 0xc2fc00005c00780b */ /* 0x000fe20003f6e000 */
[----:B------:R-:W2:Y:S01]  /*8700*/  MUFU.EX2 R96, R96 ;  /* 0x0000006000607308 */ /* 0x000ea20000000800 */
[----:B------:R-:W-:Y:S01]  /*8710*/  @!P5 FMUL R73, R73, 0.5 ;  /* 0x3f0000004949d820 */ /* 0x000fe20000400000 */
[----:B------:R-:W-:Y:S02]  /*8720*/  FMNMX R14, R130, R11, !PT ;  /* 0x0000000b820e7209 */ /* 0x000fe40007800000 */
[----:B------:R-:W-:Y:S02]  /*8730*/  @!P4 FMUL R68, R68, 0.5 ;  /* 0x3f0000004444c820 */ /* 0x000fe40000400000 */
[----:B------:R-:W-:Y:S01]  /*8740*/  FMNMX R11, R131, R14, !PT ;  /* 0x0000000e830b7209 */ /* 0x000fe20007800000 */
[----:B-1----:R-:W-:Y:S01]  /*8750*/  @!P2 FMUL R65, R65, R65 ;  /* 0x000000414141a220 */ /* 0x002fe20000400000 */
[----:B------:R-:W-:Y:S01]  /*8760*/  FSETP.GEU.AND P2, PT, R93, -126, PT ;  /* 0xc2fc00005d00780b */ /* 0x000fe20003f4e000 */
[----:B------:R-:W1:Y:S01]  /*8770*/  MUFU.EX2 R73, R73 ;  /* 0x0000004900497308 */ /* 0x000e620000000800 */
[----:B------:R-:W-:-:S02]  /*8780*/  FMNMX R14, R134, R11, !PT ;  /* 0x0000000b860e7209 */ /* 0x000fc40007800000 */
[----:B------:R-:W-:Y:S02]  /*8790*/  @!P3 FMUL R92, R92, 0.5 ;  /* 0x3f0000005c5cb820 */ /* 0x000fe40000400000 */
[----:B------:R-:W-:-:S03]  /*87a0*/  FMNMX R11, R135, R14, !PT ;  /* 0x0000000e870b7209 */ /* 0x000fc60007800000 */
[----:B------:R-:W3:Y:S01]  /*87b0*/  MUFU.EX2 R68, R68 ;  /* 0x0000004400447308 */ /* 0x000ee20000000800 */
[----:B--2---:R-:W-:Y:S01]  /*87c0*/  @!P6 FMUL R96, R96, R96 ;  /* 0x000000606060e220 */ /* 0x004fe20000400000 */
[----:B------:R-:W-:Y:S02]  /*87d0*/  FMNMX R14, R138, R11, !PT ;  /* 0x0000000b8a0e7209 */ /* 0x000fe40007800000 */
[----:B------:R-:W-:Y:S01]  /*87e0*/  FSETP.GEU.AND P6, PT, R72, -126, PT ;  /* 0xc2fc00004800780b */ /* 0x000fe20003fce000 */
[----:B------:R-:W-:Y:S01]  /*87f0*/  @!P2 FMUL R93, R93, 0.5 ;  /* 0x3f0000005d5da820 */ /* 0x000fe20000400000 */
[----:B------:R-:W-:Y:S02]  /*8800*/  FMNMX R11, R139, R14, !PT ;  /* 0x0000000e8b0b7209 */ /* 0x000fe40007800000 */
[----:B------:R-:W2:Y:S01]  /*8810*/  MUFU.EX2 R92, R92 ;  /* 0x0000005c005c7308 */ /* 0x000ea20000000800 */
[----:B-1----:R-:W-:Y:S01]  /*8820*/  @!P5 FMUL R73, R73, R73 ;  /* 0x000000494949d220 */ /* 0x002fe20000400000 */
[----:B------:R-:W-:-:S02]  /*8830*/  FSETP.GEU.AND P5, PT, R77, -126, PT ;  /* 0xc2fc00004d00780b */ /* 0x000fc40003fae000 */
[----:B------:R-:W-:Y:S01]  /*8840*/  FMNMX R14, R142, R11, !PT ;  /* 0x0000000b8e0e7209 */ /* 0x000fe20007800000 */
[C---:B------:R-:W-:Y:S01]  /*8850*/  FADD R140, R36.reuse, R73 ;  /* 0x00000049248c7221 */ /* 0x040fe20000000000 */
[----:B------:R-:W-:Y:S02]  /*8860*/  F2FP.F16.F32.PACK_AB R36, R36, R37 ;  /* 0x000000252424723e */ /* 0x000fe400000000ff */
[----:B------:R-:W1:Y:S01]  /*8870*/  MUFU.EX2 R93, R93 ;  /* 0x0000005d005d7308 */ /* 0x000e620000000800 */
[----:B---3--:R-:W-:Y:S01]  /*8880*/  @!P4 FMUL R68, R68, R68 ;  /* 0x000000444444c220 */ /* 0x008fe20000400000 */
[----:B------:R-:W-:Y:S01]  /*8890*/  FSETP.GEU.AND P4, PT, R101, -126, PT ;  /* 0xc2fc00006500780b */ /* 0x000fe20003f8e000 */
[----:B------:R-:W-:Y:S01]  /*88a0*/  @!P6 FMUL R72, R72, 0.5 ;  /* 0x3f0000004848e820 */ /* 0x000fe20000400000 */
[----:B------:R-:W-:-:S03]  /*88b0*/  FMNMX R11, R143, R14, !PT ;  /* 0x0000000e8f0b7209 */ /* 0x000fc60007800000 */
[----:B------:R-:W-:Y:S01]  /*88c0*/  @!P5 FMUL R77, R77, 0.5 ;  /* 0x3f0000004d4dd820 */ /* 0x000fe20000400000 */
[----:B------:R-:W-:Y:S01]  /*88d0*/  FMNMX R14, R146, R11, !PT ;  /* 0x0000000b920e7209 */ /* 0x000fe20007800000 */
[----:B--2---:R-:W-:Y:S01]  /*88e0*/  @!P3 FMUL R92, R92, R92 ;  /* 0x0000005c5c5cb220 */ /* 0x004fe20000400000 */
[----:B------:R-:W-:Y:S01]  /*88f0*/  FSETP.GEU.AND P3, PT, R105, -126, PT ;  /* 0xc2fc00006900780b */ /* 0x000fe20003f6e000 */
[----:B------:R-:W2:Y:S01]  /*8900*/  MUFU.EX2 R72, R72 ;  /* 0x0000004800487308 */ /* 0x000ea20000000800 */
[----:B------:R-:W-:-:S03]  /*8910*/  FMNMX R11, R147, R14, !PT ;  /* 0x0000000e930b7209 */ /* 0x000fc60007800000 */
[----:B------:R-:W-:Y:S01]  /*8920*/  @!P4 FMUL R101, R101, 0.5 ;  /* 0x3f0000006565c820 */ /* 0x000fe20000400000 */
[----:B------:R-:W-:Y:S01]  /*8930*/  FMNMX R14, R150, R11, !PT ;  /* 0x0000000b960e7209 */ /* 0x000fe20007800000 */
[----:B-1----:R-:W-:Y:S01]  /*8940*/  @!P2 FMUL R93, R93, R93 ;  /* 0x0000005d5d5da220 */ /* 0x002fe20000400000 */
[----:B------:R-:W-:Y:S01]  /*8950*/  FSETP.GEU.AND P2, PT, R104, -126, PT ;  /* 0xc2fc00006800780b */ /* 0x000fe20003f4e000 */
[----:B------:R-:W1:Y:S01]  /*8960*/  MUFU.EX2 R77, R77 ;  /* 0x0000004d004d7308 */ /* 0x000e620000000800 */
[----:B------:R-:W-:-:S03]  /*8970*/  FMNMX R14, R151, R14, !PT ;  /* 0x0000000e970e7209 */ /* 0x000fc60007800000 */
[----:B------:R-:W-:Y:S02]  /*8980*/  @!P3 FMUL R105, R105, 0.5 ;  /* 0x3f0000006969b820 */ /* 0x000fe40000400000 */
[----:B------:R-:W3:Y:S02]  /*8990*/  SHFL.BFLY PT, R11, R14, 0x1, 0x1f ;  /* 0x0c201f000e0b7f89 */ /* 0x000ee400000e0000 */
[----:B------:R-:W4:Y:S01]  /*89a0*/  MUFU.EX2 R101, R101 ;  /* 0x0000006500657308 */ /* 0x000f220000000800 */
[----:B--2---:R-:W-:Y:S01]  /*89b0*/  @!P6 FMUL R72, R72, R72 ;  /* 0x000000484848e220 */ /* 0x004fe20000400000 */
[----:B------:R-:W-:Y:S02]  /*89c0*/  FSETP.GEU.AND P6, PT, R76, -126, PT ;  /* 0xc2fc00004c00780b */ /* 0x000fe40003fce000 */
[----:B------:R-:W-:-:S04]  /*89d0*/  @!P2 FMUL R104, R104, 0.5 ;  /* 0x3f0000006868a820 */ /* 0x000fc80000400000 */
[----:B------:R-:W2:Y:S01]  /*89e0*/  MUFU.EX2 R105, R105 ;  /* 0x0000006900697308 */ /* 0x000ea20000000800 */
[----:B-1----:R-:W-:Y:S01]  /*89f0*/  @!P5 FMUL R77, R77, R77 ;  /* 0x0000004d4d4dd220 */ /* 0x002fe20000400000 */
[----:B------:R-:W-:-:S05]  /*8a00*/  FSETP.GEU.AND P5, PT, R80, -126, PT ;  /* 0xc2fc00005000780b */ /* 0x000fca0003fae000 */
[----:B------:R-:W-:Y:S01]  /*8a10*/  @!P6 FMUL R76, R76, 0.5 ;  /* 0x3f0000004c4ce820 */ /* 0x000fe20000400000 */
[----:B------:R-:W1:Y:S01]  /*8a20*/  MUFU.EX2 R104, R104 ;  /* 0x0000006800687308 */ /* 0x000e620000000800 */
[----:B----4-:R-:W-:Y:S01]  /*8a30*/  @!P4 FMUL R101, R101, R101 ;  /* 0x000000656565c220 */ /* 0x010fe20000400000 */
[----:B------:R-:W-:Y:S02]  /*8a40*/  FSETP.GEU.AND P4, PT, R89, -126, PT ;  /* 0xc2fc00005900780b */ /* 0x000fe40003f8e000 */
[----:B---3--:R-:W-:-:S03]  /*8a50*/  FMNMX R11, R14, R11, !PT ;  /* 0x0000000b0e0b7209 */ /* 0x008fc60007800000 */
[----:B------:R-:W-:Y:S01]  /*8a60*/  @!P5 FMUL R80, R80, 0.5 ;  /* 0x3f0000005050d820 */ /* 0x000fe20000400000 */
[----:B------:R-:W3:Y:S01]  /*8a70*/  MUFU.EX2 R76, R76 ;  /* 0x0000004c004c7308 */ /* 0x000ee20000000800 */
[----:B--2---:R-:W-:Y:S01]  /*8a80*/  @!P3 FMUL R105, R105, R105 ;  /* 0x000000696969b220 */ /* 0x004fe20000400000 */
[----:B------:R-:W-:Y:S01]  /*8a90*/  FSETP.GEU.AND P3, PT, R15, -126, PT ;  /* 0xc2fc00000f00780b */ /* 0x000fe20003f6e000 */
[----:B------:R-:W2:Y:S01]  /*8aa0*/  SHFL.BFLY PT, R88, R11, 0x2, 0x1f ;  /* 0x0c401f000b587f89 */ /* 0x000ea200000e0000 */
[----:B------:R-:W-:Y:S01]  /*8ab0*/  FFMA R14, R144, UR25, -R12 ;  /* 0x00000019900e7c23 */ /* 0x000fe2000800080c */
[----:B------:R-:W-:Y:S02]  /*8ac0*/  FADD R144, R19, R72 ;  /* 0x0000004813907221 */ /* 0x000fe40000000000 */
[----:B------:R-:W-:Y:S01]  /*8ad0*/  @!P4 FMUL R89, R89, 0.5 ;  /* 0x3f0000005959c820 */ /* 0x000fe20000400000 */
[----:B------:R-:W4:Y:S01]  /*8ae0*/  MUFU.EX2 R80, R80 ;  /* 0x0000005000507308 */ /* 0x000f220000000800 */
        /* <DEDUP_REMOVED lines=8> */
[----:B----4-:R-:W-:Y:S01]  /*8b70*/  @!P5 FMUL R80, R80, R80 ;  /* 0x000000505050d220 */ /* 0x010fe20000400000 */
[----:B------:R-:W-:Y:S02]  /*8b80*/  FSETP.GEU.AND P5, PT, R14, -126, PT ;  /* 0xc2fc00000e00780b */ /* 0x000fe40003fae000 */
[----:B--2---:R-:W-:Y:S01]  /*8b90*/  FMNMX R11, R11, R88, !PT ;  /* 0x000000580b0b7209 */ /* 0x004fe20007800000 */
[----:B------:R-:W-:Y:S02]  /*8ba0*/  FFMA R88, R149, UR25, -R12 ;  /* 0x0000001995587c23 */ /* 0x000fe4000800080c */
        /* <DEDUP_REMOVED lines=11> */
[----:B------:R-:W-:-:S04]  /*8c60*/  FSETP.NEU.AND P2, PT, R11, -INF , PT ;  /* 0xff8000000b00780b */ /* 0x000fc80003f4d000 */
[----:B------:R-:W-:Y:S01]  /*8c70*/  FSEL R136, R11, RZ, P2 ;  /* 0x000000ff0b887208 */ /* 0x000fe20001000000 */
[----:B------:R-:W-:Y:S01]  /*8c80*/  @!P3 FMUL R88, R88, 0.5 ;  /* 0x3f0000005858b820 */ /* 0x000fe20000400000 */
[----:B------:R-:W2:Y:S01]  /*8c90*/  MUFU.EX2 R84, R84 ;  /* 0x0000005400547308 */ /* 0x000ea20000000800 */
[----:B-1----:R-:W-:Y:S01]  /*8ca0*/  @!P6 FMUL R81, R81, R81 ;  /* 0x000000515151e220 */ /* 0x002fe20000400000 */
[----:B------:R-:W-:Y:S01]  /*8cb0*/  FSETP.GEU.AND P6, PT, R85, -126, PT ;  /* 0xc2fc00005500780b */ /* 0x000fe20003fce000 */
[----:B------:R-:W-:Y:S01]  /*8cc0*/  FMUL R133, R136, UR25 ;  /* 0x0000001988857c20 */ /* 0x000fe20008400000 */
[----:B------:R-:W-:-:S03]  /*8cd0*/  FSETP.GEU.AND P2, PT, R148, -126, PT ;  /* 0xc2fc00009400780b */ /* 0x000fc60003f4e000 */
[--C-:B------:R-:W-:Y:S01]  /*8ce0*/  FFMA R27, R27, UR25, -R133.reuse ;  /* 0x000000191b1b7c23 */ /* 0x100fe20008000885 */
[----:B------:R-:W1:Y:S01]  /*8cf0*/  MUFU.EX2 R88, R88 ;  /* 0x0000005800587308 */ /* 0x000e620000000800 */
[--C-:B------:R-:W-:Y:S01]  /*8d00*/  FFMA R26, R26, UR25, -R133.reuse ;  /* 0x000000191a1a7c23 */ /* 0x100fe20008000885 */
[----:B---3--:R-:W-:Y:S01]  /*8d10*/  @!P5 FMUL R14, R14, R14 ;  /* 0x0000000e0e0ed220 */ /* 0x008fe20000400000 */
[--C-:B------:R-:W-:Y:S01]  /*8d20*/  FFMA R34, R34, UR25, -R133.reuse ;  /* 0x0000001922227c23 */ /* 0x100fe20008000885 */
[----:B------:R-:W-:Y:S01]  /*8d30*/  FSETP.GEU.AND P5, PT, R27, -126, PT ;  /* 0xc2fc00001b00780b */ /* 0x000fe20003fae000 */
[--C-:B------:R-:W-:Y:S01]  /*8d40*/  FFMA R30, R30, UR25, -R133.reuse ;  /* 0x000000191e1e7c23 */ /* 0x100fe20008000885 */
[--C-:B------:R-:W-:Y:S01]  /*8d50*/  FFMA R109, R35, UR25, -R133.reuse ;  /* 0x00000019236d7c23 */ /* 0x100fe20008000885 */
[----:B------:R-:W-:Y:S01]  /*8d60*/  @!P6 FMUL R85, R85, 0.5 ;  /* 0x3f0000005555e820 */ /* 0x000fe20000400000 */
[--C-:B------:R-:W-:Y:S01]  /*8d70*/  FFMA R35, R38, UR25, -R133.reuse ;  /* 0x0000001926237c23 */ /* 0x100fe20008000885 */
[----:B--2---:R-:W-:Y:S01]  /*8d80*/  @!P4 FMUL R84, R84, R84 ;  /* 0x000000545454c220 */ /* 0x004fe20000400000 */
[----:B------:R-:W-:Y:S01]  /*8d90*/  FSETP.GEU.AND P4, PT, R26, -126, PT ;  /* 0xc2fc00001a00780b */ /* 0x000fe20003f8e000 */
[--C-:B------:R-:W-:Y:S01]  /*8da0*/  FFMA R43, R43, UR25, -R133.reuse ;  /* 0x000000192b2b7c23 */ /* 0x100fe20008000885 */
[--C-:B------:R-:W-:Y:S01]  /*8db0*/  FFMA R108, R31, UR25, -R133.reuse ;  /* 0x000000191f6c7c23 */ /* 0x100fe20008000885 */
[----:B------:R-:W2:Y:S01]  /*8dc0*/  MUFU.EX2 R85, R85 ;  /* 0x0000005500557308 */ /* 0x000ea20000000800 */
[--C-:B------:R-:W-:Y:S01]  /*8dd0*/  FFMA R39, R39, UR25, -R133.reuse ;  /* 0x0000001927277c23 */ /* 0x100fe20008000885 */
[--C-:B------:R-:W-:Y:S01]  /*8de0*/  FFMA R47, R47, UR25, -R133.reuse ;  /* 0x000000192f2f7c23 */ /* 0x100fe20008000885 */
[--C-:B------:R-:W-:Y:S01]  /*8df0*/  FFMA R46, R46, UR25, -R133.reuse ;  /* 0x000000192e2e7c23 */ /* 0x100fe20008000885 */
[----:B-1----:R-:W-:Y:S01]  /*8e00*/  @!P3 FMUL R88, R88, R88 ;  /* 0x000000585858b220 */ /* 0x002fe20000400000 */
[----:B------:R-:W-:Y:S01]  /*8e10*/  FSETP.GEU.AND P3, PT, R34, -126, PT ;  /* 0xc2fc00002200780b */ /* 0x000fe20003f6e000 */
[----:B------:R-:W-:Y:S01]  /*8e20*/  @!P5 FMUL R27, R27, 0.5 ;  /* 0x3f0000001b1bd820 */ /* 0x000fe20000400000 */
[--C-:B------:R-:W-:Y:S01]  /*8e30*/  FFMA R38, R42, UR25, -R133.reuse ;  /* 0x000000192a267c23 */ /* 0x100fe20008000885 */
[--C-:B------:R-:W-:Y:S01]  /*8e40*/  FFMA R42, R50, UR25, -R133.reuse ;  /* 0x00000019322a7c23 */ /* 0x100fe20008000885 */
[----:B------:R-:W-:Y:S01]  /*8e50*/  @!P2 FMUL R148, R148, 0.5 ;  /* 0x3f0000009494a820 */ /* 0x000fe20000400000 */
[----:B------:R-:W-:Y:S01]  /*8e60*/  @!P4 FMUL R26, R26, 0.5 ;  /* 0x3f0000001a1ac820 */ /* 0x000fe20000400000 */
[--C-:B------:R-:W-:Y:S01]  /*8e70*/  FFMA R55, R55, UR25, -R133.reuse ;  /* 0x0000001937377c23 */ /* 0x100fe20008000885 */
[----:B------:R-:W1:Y:S01]  /*8e80*/  MUFU.EX2 R27, R27 ;  /* 0x0000001b001b7308 */ /* 0x000e620000000800 */
[--C-:B------:R-:W-:Y:S01]  /*8e90*/  FFMA R63, R63, UR25, -R133.reuse ;  /* 0x000000193f3f7c23 */ /* 0x100fe20008000885 */
[--C-:B------:R-:W-:Y:S01]  /*8ea0*/  FFMA R59, R59, UR25, -R133.reuse ;  /* 0x000000193b3b7c23 */ /* 0x100fe20008000885 */
[--C-:B------:R-:W-:Y:S01]  /*8eb0*/  FFMA R67, R67, UR25, -R133.reuse ;  /* 0x0000001943437c23 */ /* 0x100fe20008000885 */
[--C-:B------:R-:W-:Y:S01]  /*8ec0*/  FFMA R50, R70, UR25, -R133.reuse ;  /* 0x0000001946327c23 */ /* 0x100fe20008000885 */
[----:B--2---:R-:W-:Y:S01]  /*8ed0*/  @!P6 FMUL R85, R85, R85 ;  /* 0x000000555555e220 */ /* 0x004fe20000400000 */
[----:B------:R-:W-:Y:S01]  /*8ee0*/  @!P3 FMUL R34, R34, 0.5 ;  /* 0x3f0000002222b820 */ /* 0x000fe20000400000 */
[----:B------:R-:W-:Y:S01]  /*8ef0*/  FSETP.GEU.AND P6, PT, R30, -126, PT ;  /* 0xc2fc00001e00780b */ /* 0x000fe20003fce000 */
[----:B------:R-:W2:Y:S01]  /*8f00*/  MUFU.EX2 R26, R26 ;  /* 0x0000001a001a7308 */ /* 0x000ea20000000800 */
[--C-:B------:R-:W-:Y:S01]  /*8f10*/  FFMA R75, R75, UR25, -R133.reuse ;  /* 0x000000194b4b7c23 */ /* 0x100fe20008000885 */
[--C-:B------:R-:W-:Y:S01]  /*8f20*/  FFMA R83, R83, UR25, -R133.reuse ;  /* 0x0000001953537c23 */ /* 0x100fe20008000885 */
[--C-:B------:R-:W-:Y:S01]  /*8f30*/  FFMA R51, R51, UR25, -R133.reuse ;  /* 0x0000001933337c23 */ /* 0x100fe20008000885 */
[--C-:B------:R-:W-:Y:S01]  /*8f40*/  FFMA R79, R79, UR25, -R133.reuse ;  /* 0x000000194f4f7c23 */ /* 0x100fe20008000885 */
[--C-:B------:R-:W-:Y:S01]  /*8f50*/  FFMA R71, R71, UR25, -R133.reuse ;  /* 0x0000001947477c23 */ /* 0x100fe20008000885 */
[--C-:B------:R-:W-:Y:S01]  /*8f60*/  FFMA R70, R110, UR25, -R133.reuse ;  /* 0x000000196e467c23 */ /* 0x100fe20008000885 */
[--C-:B------:R-:W-:Y:S01]  /*8f70*/  FFMA R127, R127, UR25, -R133.reuse ;  /* 0x000000197f7f7c23 */ /* 0x100fe20008000885 */
[----:B------:R-:W3:Y:S01]  /*8f80*/  MUFU.EX2 R34, R34 ;  /* 0x0000002200227308 */ /* 0x000ee20000000800 */
[----:B-1----:R-:W-:Y:S01]  /*8f90*/  @!P5 FMUL R27, R27, R27 ;  /* 0x0000001b1b1bd220 */ /* 0x002fe20000400000 */
[----:B------:R-:W-:Y:S01]  /*8fa0*/  FSETP.GEU.AND P5, PT, R35, -126, PT ;  /* 0xc2fc00002300780b */ /* 0x000fe20003fae000 */
[--C-:B------:R-:W-:Y:S01]  /*8fb0*/  FFMA R142, R142, UR25, -R133.reuse ;  /* 0x000000198e8e7c23 */ /* 0x100fe20008000885 */
[----:B------:R-:W-:Y:S01]  /*8fc0*/  @!P6 FMUL R30, R30, 0.5 ;  /* 0x3f0000001e1ee820 */ /* 0x000fe20000400000 */
[--C-:B------:R-:W-:Y:S01]  /*8fd0*/  FFMA R119, R119, UR25, -R133.reuse ;  /* 0x0000001977777c23 */ /* 0x100fe20008000885 */
[----:B------:R-:W-:Y:S01]  /*8fe0*/  FFMA R146, R146, UR25, -R133 ;  /* 0x0000001992927c23 */ /* 0x000fe20008000885 */
[----:B------:R-:W-:Y:S01]  /*8ff0*/  FADD R110, R48, R81 ;  /* 0x00000051306e7221 */ /* 0x000fe20000000000 */
[----:B------:R1:W4:Y:S01]  /*9000*/  MUFU.EX2 R31, R30 ;  /* 0x0000001e001f7308 */ /* 0x0003220000000800 */
[----:B--2---:R-:W-:Y:S01]  /*9010*/  @!P4 FMUL R26, R26, R26 ;  /* 0x0000001a1a1ac220 */ /* 0x004fe20000400000 */
[----:B------:R-:W-:Y:S01]  /*9020*/  FSETP.GEU.AND P4, PT, R109, -126, PT ;  /* 0xc2fc00006d00780b */ /* 0x000fe20003f8e000 */
[----:B------:R-:W-:Y:S01]  /*9030*/  FADD R145, R23, R88 ;  /* 0x0000005817917221 */ /* 0x000fe20000000000 */
[----:B------:R-:W-:-:S03]  /*9040*/  F2FP.F16.F32.PACK_AB R48, R48, R49 ;  /* 0x000000313030723e */ /* 0x000fc600000000ff */
[----:B------:R-:W-:Y:S01]  /*9050*/  @!P5 FMUL R35, R35, 0.5 ;  /* 0x3f0000002323d820 */ /* 0x000fe20000400000 */
[----:B------:R2:W5:Y:S01]  /*9060*/  MUFU.EX2 R12, R148 ;  /* 0x00000094000c7308 */ /* 0x0005620000000800 */
[----:B---3--:R-:W-:Y:S01]  /*9070*/  @!P3 FMUL R34, R34, R34 ;  /* 0x000000222222b220 */ /* 0x008fe20000400000 */
[----:B------:R-:W-:Y:S01]  /*9080*/  FSETP.GEU.AND P3, PT, R43, -126, PT ;  /* 0xc2fc00002b00780b */ /* 0x000fe20003f6e000 */
[----:B-1----:R-:W-:Y:S01]  /*9090*/  FADD R30, -R8, R13 ;  /* 0x0000000d081e7221 */ /* 0x002fe20000000100 */
[----:B------:R-:W-:Y:S01]  /*90a0*/  FADD R8, R49, R16 ;  /* 0x0000001031087221 */ /* 0x000fe20000000000 */
[----:B------:R-:W-:Y:S02]  /*90b0*/  FADD R144, R144, R145 ;  /* 0x0000009190907221 */ /* 0x000fe40000000000 */
[----:B------:R-:W-:Y:S01]  /*90c0*/  @!P4 FMUL R109, R109, 0.5 ;  /* 0x3f0000006d6dc820 */ /* 0x000fe20000400000 */
[----:B------:R-:W1:Y:S01]  /*90d0*/  MUFU.EX2 R35, R35 ;  /* 0x0000002300237308 */ /* 0x000e620000000800 */
[----:B----4-:R-:W-:Y:S01]  /*90e0*/  @!P6 FMUL R31, R31, R31 ;  /* 0x0000001f1f1fe220 */ /* 0x010fe20000400000 */
[----:B------:R-:W-:Y:S01]  /*90f0*/  FSETP.GEU.AND P6, PT, R39, -126, PT ;  /* 0xc2fc00002700780b */ /* 0x000fe20003fce000 */
[----:B--2---:R-:W-:Y:S01]  /*9100*/  FFMA R148, R147, UR25, -R133 ;  /* 0x0000001993947c23 */ /* 0x004fe20008000885 */
[----:B------:R-:W-:-:S03]  /*9110*/  FMUL R30, R30, UR25 ;  /* 0x000000191e1e7c20 */ /* 0x000fc60008400000 */
[----:B------:R-:W-:Y:S01]  /*9120*/  @!P3 FMUL R43, R43, 0.5 ;  /* 0x3f0000002b2bb820 */ /* 0x000fe20000400000 */
[----:B------:R-:W2:Y:S01]  /*9130*/  MUFU.EX2 R109, R109 ;  /* 0x0000006d006d7308 */ /* 0x000ea20000000800 */
[----:B-----5:R-:W-:Y:S01]  /*9140*/  @!P2 FMUL R12, R12, R12 ;  /* 0x0000000c0c0ca220 */ /* 0x020fe20000400000 */
[----:B------:R-:W-:-:S05]  /*9150*/  FSETP.GEU.AND P2, PT, R108, -126, PT ;  /* 0xc2fc00006c00780b */ /* 0x000fca0003f4e000 */
[----:B------:R-:W-:Y:S01]  /*9160*/  @!P6 FMUL R39, R39, 0.5 ;  /* 0x3f0000002727e820 */ /* 0x000fe20000400000 */
[----:B------:R3:W4:Y:S01]  /*9170*/  MUFU.EX2 R113, R43 ;  /* 0x0000002b00717308 */ /* 0x0007220000000800 */
[----:B-1----:R-:W-:Y:S01]  /*9180*/  @!P5 FMUL R35, R35, R35 ;  /* 0x000000232323d220 */ /* 0x002fe20000400000 */
[----:B------:R-:W-:-:S05]  /*9190*/  FSETP.GEU.AND P5, PT, R47, -126, PT ;  /* 0xc2fc00002f00780b */ /* 0x000fca0003fae000 */
[----:B------:R-:W-:Y:S01]  /*91a0*/  @!P2 FMUL R108, R108, 0.5 ;  /* 0x3f0000006c6ca820 */ /* 0x000fe20000400000 */
[----:B------:R-:W1:Y:S01]  /*91b0*/  MUFU.EX2 R112, R39 ;  /* 0x0000002700707308 */ /* 0x000e620000000800 */
[----:B--2---:R-:W-:Y:S01]  /*91c0*/  @!P4 FMUL R109, R109, R109 ;  /* 0x0000006d6d6dc220 */ /* 0x004fe20000400000 */
[----:B------:R-:W-:Y:S01]  /*91d0*/  FSETP.GEU.AND P4, PT, R46, -126, PT ;  /* 0xc2fc00002e00780b */ /* 0x000fe20003f8e000 */
[--C-:B---3--:R-:W-:Y:S01]  /*91e0*/  FFMA R43, R54, UR25, -R133.reuse ;  /* 0x00000019362b7c23 */ /* 0x108fe20008000885 */
[--C-:B------:R-:W-:Y:S01]  /*91f0*/  FFMA R54, R74, UR25, -R133.reuse ;  /* 0x000000194a367c23 */ /* 0x100fe20008000885 */
[--C-:B------:R-:W-:Y:S01]  /*9200*/  FFMA R74, R122, UR25, -R133.reuse ;  /* 0x000000197a4a7c23 */ /* 0x100fe20008000885 */
[----:B------:R-:W-:Y:S01]  /*9210*/  FFMA R122, R135, UR25, -R133 ;  /* 0x00000019877a7c23 */ /* 0x000fe20008000885 */
[----:B------:R-:W-:Y:S01]  /*9220*/  @!P5 FMUL R47, R47, 0.5 ;  /* 0x3f0000002f2fd820 */ /* 0x000fe20000400000 */
[----:B------:R-:W2:Y:S01]  /*9230*/  MUFU.EX2 R108, R108 ;  /* 0x0000006c006c7308 */ /* 0x000ea20000000800 */
[----:B----4-:R-:W-:Y:S01]  /*9240*/  @!P3 FMUL R113, R113, R113 ;  /* 0x000000717171b220 */ /* 0x010fe20000400000 */
[----:B------:R-:W-:Y:S01]  /*9250*/  FSETP.GEU.AND P3, PT, R43, -126, PT ;  /* 0xc2fc00002b00780b */ /* 0x000fe20003f6e000 */
[----:B------:R-:W-:-:S04]  /*9260*/  FADD R135, R193, R60 ;  /* 0x0000003cc1877221 */ /* 0x000fc80000000000 */
[----:B------:R-:W-:Y:S01]  /*9270*/  @!P4 FMUL R46, R46, 0.5 ;  /* 0x3f0000002e2ec820 */ /* 0x000fe20000400000 */
[----:B------:R3:W4:Y:S01]  /*9280*/  MUFU.EX2 R116, R47 ;  /* 0x0000002f00747308 */ /* 0x0007220000000800 */
[----:B-1----:R-:W-:Y:S01]  /*9290*/  @!P6 FMUL R112, R112, R112 ;  /* 0x000000707070e220 */ /* 0x002fe20000400000 */
[----:B------:R-:W-:-:S05]  /*92a0*/  FSETP.GEU.AND P6, PT, R42, -126, PT ;  /* 0xc2fc00002a00780b */ /* 0x000fca0003fce000 */
[----:B------:R-:W-:Y:S01]  /*92b0*/  @!P3 FMUL R43, R43, 0.5 ;  /* 0x3f0000002b2bb820 */ /* 0x000fe20000400000 */
[----:B------:R1:W5:Y:S01]  /*92c0*/  MUFU.EX2 R39, R46 ;  /* 0x0000002e00277308 */ /* 0x0003620000000800 */
[--C-:B---3--:R-:W-:Y:S01]  /*92d0*/  FFMA R47, R58, UR25, -R133.reuse ;  /* 0x000000193a2f7c23 */ /* 0x108fe20008000885 */
[----:B--2---:R-:W-:Y:S01]  /*92e0*/  @!P2 FMUL R108, R108, R108 ;  /* 0x0000006c6c6ca220 */ /* 0x004fe20000400000 */
[----:B------:R-:W-:Y:S01]  /*92f0*/  FSETP.GEU.AND P2, PT, R38, -126, PT ;  /* 0xc2fc00002600780b */ /* 0x000fe20003f4e000 */
[--C-:B------:R-:W-:Y:S01]  /*9300*/  FFMA R58, R82, UR25, -R133.reuse ;  /* 0x00000019523a7c23 */ /* 0x100fe20008000885 */
[--C-:B------:R-:W-:Y:S01]  /*9310*/  FFMA R82, R87, UR25, -R133.reuse ;  /* 0x0000001957527c23 */ /* 0x100fe20008000885 */
[--C-:B------:R-:W-:Y:S01]  /*9320*/  FFMA R87, R95, UR25, -R133.reuse ;  /* 0x000000195f577c23 */ /* 0x100fe20008000885 */
[----:B------:R-:W-:Y:S01]  /*9330*/  @!P6 FMUL R42, R42, 0.5 ;  /* 0x3f0000002a2ae820 */ /* 0x000fe20000400000 */
[----:B------:R-:W2:Y:S01]  /*9340*/  MUFU.EX2 R43, R43 ;  /* 0x0000002b002b7308 */ /* 0x000ea20000000800 */
[----:B----4-:R-:W-:Y:S01]  /*9350*/  @!P5 FMUL R116, R116, R116 ;  /* 0x000000747474d220 */ /* 0x010fe20000400000 */
[----:B------:R-:W-:Y:S01]  /*9360*/  FSETP.GEU.AND P5, PT, R47, -126, PT ;  /* 0xc2fc00002f00780b */ /* 0x000fe20003fae000 */
[--C-:B-1----:R-:W-:Y:S01]  /*9370*/  FFMA R46, R66, UR25, -R133.reuse ;  /* 0x00000019422e7c23 */ /* 0x102fe20008000885 */
[--C-:B------:R-:W-:Y:S01]  /*9380*/  FFMA R66, R102, UR25, -R133.reuse ;  /* 0x0000001966427c23 */ /* 0x100fe20008000885 */
[--C-:B------:R-:W-:Y:S01]  /*9390*/  FFMA R102, R118, UR25, -R133.reuse ;  /* 0x0000001976667c23 */ /* 0x100fe20008000885 */
[--C-:B------:R-:W-:Y:S01]  /*93a0*/  FFMA R118, R131, UR25, -R133.reuse ;  /* 0x0000001983767c23 */ /* 0x100fe20008000885 */
[--C-:B------:R-:W-:Y:S01]  /*93b0*/  FFMA R95, R111, UR25, -R133.reuse ;  /* 0x000000196f5f7c23 */ /* 0x100fe20008000885 */
[----:B------:R-:W1:Y:S01]  /*93c0*/  MUFU.EX2 R42, R42 ;  /* 0x0000002a002a7308 */ /* 0x000e620000000800 */
[----:B-----5:R-:W-:Y:S01]  /*93d0*/  @!P4 FMUL R39, R39, R39 ;  /* 0x000000272727c220 */ /* 0x020fe20000400000 */
[----:B------:R-:W-:Y:S01]  /*93e0*/  FSETP.GEU.AND P4, PT, R55, -126, PT ;  /* 0xc2fc00003700780b */ /* 0x000fe20003f8e000 */
[----:B------:R-:W-:Y:S01]  /*93f0*/  @!P2 FMUL R38, R38, 0.5 ;  /* 0x3f0000002626a820 */ /* 0x000fe20000400000 */
[----:B------:R-:W-:Y:S01]  /*9400*/  FFMA R111, R138, UR25, -R133 ;  /* 0x000000198a6f7c23 */ /* 0x000fe20008000885 */
[C---:B------:R-:W-:Y:S01]  /*9410*/  FADD R131, R32.reuse, R65 ;  /* 0x0000004120837221 */ /* 0x040fe20000000000 */
[----:B------:R-:W-:Y:S01]  /*9420*/  FADD R138, R37, R68 ;  /* 0x00000044258a7221 */ /* 0x000fe20000000000 */
[----:B------:R-:W-:Y:S01]  /*9430*/  @!P5 FMUL R47, R47, 0.5 ;  /* 0x3f0000002f2fd820 */ /* 0x000fe20000400000 */
[----:B------:R-:W-:Y:S01]  /*9440*/  F2FP.F16.F32.PACK_AB R68, R73, R68 ;  /* 0x000000444944723e */ /* 0x000fe200000000ff */
[----:B--2---:R-:W-:Y:S01]  /*9450*/  @!P3 FMUL R43, R43, R43 ;  /* 0x0000002b2b2bb220 */ /* 0x004fe20000400000 */
[----:B------:R-:W-:Y:S01]  /*9460*/  FSETP.GEU.AND P3, PT, R63, -126, PT ;  /* 0xc2fc00003f00780b */ /* 0x000fe20003f6e000 */
[----:B------:R-:W2:Y:S01]  /*9470*/  MUFU.EX2 R38, R38 ;  /* 0x0000002600267308 */ /* 0x000ea20000000800 */
[----:B------:R-:W-:Y:S01]  /*9480*/  FADD R131, R131, R110 ;  /* 0x0000006e83837221 */ /* 0x000fe20000000000 */
[----:B------:R-:W-:Y:S01]  /*9490*/  FADD R110, R45, R76 ;  /* 0x0000004c2d6e7221 */ /* 0x000fe20000000000 */
[----:B------:R-:W-:Y:S01]  /*94a0*/  F2FP.F16.F32.PACK_AB R32, R32, R33 ;  /* 0x000000212020723e */ /* 0x000fe200000000ff */
[----:B------:R-:W-:Y:S01]  /*94b0*/  @!P4 FMUL R55, R55, 0.5 ;  /* 0x3f0000003737c820 */ /* 0x000fe20000400000 */
[----:B------:R-:W-:Y:S01]  /*94c0*/  F2FP.F16.F32.PACK_AB R76, R105, R76 ;  /* 0x0000004c694c723e */ /* 0x000fe200000000ff */
[----:B-1----:R-:W-:Y:S01]  /*94d0*/  @!P6 FMUL R42, R42, R42 ;  /* 0x0000002a2a2ae220 */ /* 0x002fe20000400000 */
[----:B------:R-:W-:Y:S01]  /*94e0*/  FSETP.GEU.AND P6, PT, R59, -126, PT ;  /* 0xc2fc00003b00780b */ /* 0x000fe20003fce000 */
[----:B------:R-:W1:Y:S01]  /*94f0*/  MUFU.EX2 R47, R47 ;  /* 0x0000002f002f7308 */ /* 0x000e620000000800 */
[----:B------:R-:W-:-:S03]  /*9500*/  FADD R137, R137, R110 ;  /* 0x0000006e89897221 */ /* 0x000fc60000000000 */
[----:B------:R-:W-:-:S04]  /*9510*/  @!P3 FMUL R63, R63, 0.5 ;  /* 0x3f0000003f3fb820 */ /* 0x000fc80000400000 */
[----:B------:R3:W4:Y:S01]  /*9520*/  MUFU.EX2 R120, R55 ;  /* 0x0000003700787308 */ /* 0x0007220000000800 */
[----:B--2---:R-:W-:Y:S01]  /*9530*/  @!P2 FMUL R38, R38, R38 ;  /* 0x000000262626a220 */ /* 0x004fe20000400000 */
[----:B------:R-:W-:Y:S02]  /*9540*/  FSETP.GEU.AND P2, PT, R51, -126, PT ;  /* 0xc2fc00003300780b */ /* 0x000fe40003f4e000 */
[----:B------:R-:W-:-:S04]  /*9550*/  @!P6 FMUL R59, R59, 0.5 ;  /* 0x3f0000003b3be820 */ /* 0x000fc80000400000 */
[----:B------:R2:W5:Y:S01]  /*9560*/  MUFU.EX2 R128, R63 ;  /* 0x0000003f00807308 */ /* 0x0005620000000800 */
[----:B-1----:R-:W-:Y:S01]  /*9570*/  @!P5 FMUL R47, R47, R47 ;  /* 0x0000002f2f2fd220 */ /* 0x002fe20000400000 */
[----:B------:R-:W-:Y:S01]  /*9580*/  FSETP.GEU.AND P5, PT, R67, -126, PT ;  /* 0xc2fc00004300780b */ /* 0x000fe20003fae000 */
[--C-:B---3--:R-:W-:Y:S01]  /*9590*/  FFMA R55, R78, UR25, -R133.reuse ;  /* 0x000000194e377c23 */ /* 0x108fe20008000885 */
[----:B------:R-:W-:Y:S01]  /*95a0*/  FFMA R78, R126, UR25, -R133 ;  /* 0x000000197e4e7c23 */ /* 0x000fe20008000885 */
[----:B------:R-:W-:Y:S01]  /*95b0*/  FADD R126, R28, R57 ;  /* 0x000000391c7e7221 */ /* 0x000fe20000000000 */
[----:B------:R-:W-:Y:S01]  /*95c0*/  F2FP.F16.F32.PACK_AB R28, R29, R28 ;  /* 0x0000001c1d1c723e */ /* 0x000fe200000000ff */
[----:B------:R-:W-:Y:S01]  /*95d0*/  @!P2 FMUL R51, R51, 0.5 ;  /* 0x3f0000003333a820 */ /* 0x000fe20000400000 */
[----:B------:R1:W3:Y:S01]  /*95e0*/  MUFU.EX2 R124, R59 ;  /* 0x0000003b007c7308 */ /* 0x0002e20000000800 */
[----:B----4-:R-:W-:Y:S01]  /*95f0*/  @!P4 FMUL R120, R120, R120 ;  /* 0x000000787878c220 */ /* 0x010fe20000400000 */
[----:B------:R-:W-:Y:S01]  /*9600*/  FSETP.GEU.AND P4, PT, R46, -126, PT ;  /* 0xc2fc00002e00780b */ /* 0x000fe20003f8e000 */
[--C-:B--2---:R-:W-:Y:S01]  /*9610*/  FFMA R63, R90, UR25, -R133.reuse ;  /* 0x000000195a3f7c23 */ /* 0x104fe20008000885 */
[--C-:B------:R-:W-:Y:S01]  /*9620*/  FFMA R90, R99, UR25, -R133.reuse ;  /* 0x00000019635a7c23 */ /* 0x100fe20008000885 */
[--C-:B------:R-:W-:Y:S01]  /*9630*/  FFMA R99, R130, UR25, -R133.reuse ;  /* 0x0000001982637c23 */ /* 0x100fe20008000885 */
[----:B------:R-:W-:Y:S01]  /*9640*/  FADD R130, R29, R56 ;  /* 0x000000381d827221 */ /* 0x000fe20000000000 */
[----:B------:R-:W-:Y:S01]  /*9650*/  @!P5 FMUL R67, R67, 0.5 ;  /* 0x3f0000004343d820 */ /* 0x000fe20000400000 */
[----:B------:R2:W4:Y:S01]  /*9660*/  MUFU.EX2 R117, R51 ;  /* 0x0000003300757308 */ /* 0x0005220000000800 */
[----:B-----5:R-:W-:Y:S01]  /*9670*/  @!P3 FMUL R128, R128, R128 ;  /* 0x000000808080b220 */ /* 0x020fe20000400000 */
[----:B------:R-:W-:Y:S01]  /*9680*/  FSETP.GEU.AND P3, PT, R54, -126, PT ;  /* 0xc2fc00003600780b */ /* 0x000fe20003f6e000 */
[--C-:B-1----:R-:W-:Y:S01]  /*9690*/  FFMA R59, R86, UR25, -R133.reuse ;  /* 0x00000019563b7c23 */ /* 0x102fe20008000885 */
[--C-:B------:R-:W-:Y:S01]  /*96a0*/  FFMA R86, R91, UR25, -R133.reuse ;  /* 0x000000195b567c23 */ /* 0x100fe20008000885 */
[--C-:B------:R-:W-:Y:S01]  /*96b0*/  FFMA R91, R103, UR25, -R133.reuse ;  /* 0x00000019675b7c23 */ /* 0x100fe20008000885 */
[--C-:B------:R-:W-:Y:S01]  /*96c0*/  FFMA R103, R151, UR25, -R133.reuse ;  /* 0x0000001997677c23 */ /* 0x100fe20008000885 */
[----:B------:R-:W-:Y:S01]  /*96d0*/  @!P4 FMUL R46, R46, 0.5 ;  /* 0x3f0000002e2ec820 */ /* 0x000fe20000400000 */
[----:B------:R1:W5:Y:S01]  /*96e0*/  MUFU.EX2 R121, R67 ;  /* 0x0000004300797308 */ /* 0x0003620000000800 */
[----:B---3--:R-:W-:Y:S01]  /*96f0*/  @!P6 FMUL R124, R124, R124 ;  /* 0x0000007c7c7ce220 */ /* 0x008fe20000400000 */
[----:B------:R-:W-:Y:S01]  /*9700*/  FSETP.GEU.AND P6, PT, R50, -126, PT ;  /* 0xc2fc00003200780b */ /* 0x000fe20003fce000 */
[--C-:B--2---:R-:W-:Y:S01]  /*9710*/  FFMA R51, R62, UR25, -R133.reuse ;  /* 0x000000193e337c23 */ /* 0x104fe20008000885 */
        /* <DEDUP_REMOVED lines=9> */
[----:B------:R-:W-:Y:S01]  /*97b0*/  FFMA R115, R134, UR25, -R133 ;  /* 0x0000001986737c23 */ /* 0x000fe20008000885 */
[----:B------:R-:W-:Y:S01]  /*97c0*/  FADD R134, R191, R96 ;  /* 0x00000060bf867221 */ /* 0x000fe20000000000 */
[----:B------:R-:W-:Y:S01]  /*97d0*/  @!P6 FMUL R50, R50, 0.5 ;  /* 0x3f0000003232e820 */ /* 0x000fe20000400000 */
[----:B------:R-:W1:Y:S01]  /*97e0*/  MUFU.EX2 R54, R54 ;  /* 0x0000003600367308 */ /* 0x000e620000000800 */
[----:B-----5:R-:W-:Y:S01]  /*97f0*/  @!P5 FMUL R121, R121, R121 ;  /* 0x000000797979d220 */ /* 0x020fe20000400000 */
[----:B------:R-:W-:Y:S01]  /*9800*/  FSETP.GEU.AND P5, PT, R55, -126, PT ;  /* 0xc2fc00003700780b */ /* 0x000fe20003fae000 */
[----:B------:R-:W-:Y:S01]  /*9810*/  FADD R143, R186, R12 ;  /* 0x0000000cba8f7221 */ /* 0x000fe20000000000 */
[----:B------:R-:W-:-:S02]  /*9820*/  F2FP.F16.F32.PACK_AB R29, R27, R26 ;  /* 0x0000001a1b1d723e */ /* 0x000fc400000000ff */
[----:B------:R-:W-:Y:S01]  /*9830*/  F2FP.F16.F32.PACK_AB R56, R56, R57 ;  /* 0x000000393838723e */ /* 0x000fe200000000ff */
[----:B------:R-:W-:Y:S01]  /*9840*/  @!P2 FMUL R51, R51, 0.5 ;  /* 0x3f0000003333a820 */ /* 0x000fe20000400000 */
[----:B------:R-:W3:Y:S01]  /*9850*/  MUFU.EX2 R50, R50 ;  /* 0x0000003200327308 */ /* 0x000ee20000000800 */
[----:B--2---:R-:W-:Y:S01]  /*9860*/  @!P4 FMUL R46, R46, R46 ;  /* 0x0000002e2e2ec220 */ /* 0x004fe20000400000 */
[----:B------:R-:W-:Y:S02]  /*9870*/  FSETP.GEU.AND P4, PT, R75, -126, PT ;  /* 0xc2fc00004b00780b */ /* 0x000fe40003f8e000 */
[----:B------:R-:W-:-:S03]  /*9880*/  F2FP.F16.F32.PACK_AB R37, R117, R42 ;  /* 0x0000002a7525723e */ /* 0x000fc600000000ff */
        /* <DEDUP_REMOVED lines=9> */
[----:B------:R3:W4:Y:S01]  /*9920*/  MUFU.EX2 R129, R75 ;  /* 0x0000004b00817308 */ /* 0x0007220000000800 */
[----:B--2---:R-:W-:Y:S01]  /*9930*/  @!P2 FMUL R51, R51, R51 ;  /* 0x000000333333a220 */ /* 0x004fe20000400000 */
[----:B------:R-:W-:-:S05]  /*9940*/  FSETP.GEU.AND P2, PT, R71, -126, PT ;  /* 0xc2fc00004700780b */ /* 0x000fca0003f4e000 */
[----:B------:R-:W-:Y:S01]  /*9950*/  @!P6 FMUL R79, R79, 0.5 ;  /* 0x3f0000004f4fe820 */ /* 0x000fe20000400000 */
[----:B------:R-:W2:Y:S01]  /*9960*/  MUFU.EX2 R83, R83 ;  /* 0x0000005300537308 */ /* 0x000ea20000000800 */
[----:B-1----:R-:W-:Y:S01]  /*9970*/  @!P5 FMUL R55, R55, R55 ;  /* 0x000000373737d220 */ /* 0x002fe20000400000 */
[----:B------:R-:W-:Y:S01]  /*9980*/  FSETP.GEU.AND P5, PT, R82, -126, PT ;  /* 0xc2fc00005200780b */ /* 0x000fe20003fae000 */
[----:B---3--:R-:W-:Y:S01]  /*9990*/  FFMA R75, R123, UR25, -R133 ;  /* 0x000000197b4b7c23 */ /* 0x008fe20008000885 */
[----:B------:R-:W-:Y:S01]  /*99a0*/  FADD R123, -R136, R9 ;  /* 0x00000009887b7221 */ /* 0x000fe20000000100 */
[----:B------:R-:W-:Y:S01]  /*99b0*/  FADD R9, R41, R92 ;  /* 0x0000005c29097221 */ /* 0x000fe20000000000 */
[----:B------:R-:W-:Y:S01]  /*99c0*/  FADD R136, R18, R69 ;  /* 0x0000004512887221 */ /* 0x000fe20000000000 */
[----:B------:R-:W-:Y:S01]  /*99d0*/  @!P2 FMUL R71, R71, 0.5 ;  /* 0x3f0000004747a820 */ /* 0x000fe20000400000 */
[----:B------:R1:W3:Y:S01]  /*99e0*/  MUFU.EX2 R132, R79 ;  /* 0x0000004f00847308 */ /* 0x0002e20000000800 */
[----:B----4-:R-:W-:Y:S01]  /*99f0*/  @!P4 FMUL R129, R129, R129 ;  /* 0x000000818181c220 */ /* 0x010fe20000400000 */
[----:B------:R-:W-:Y:S01]  /*9a00*/  FSETP.GEU.AND P4, PT, R59, -126, PT ;  /* 0xc2fc00003b00780b */ /* 0x000fe20003f8e000 */
[----:B------:R-:W-:Y:S01]  /*9a10*/  FADD R126, R126, R9 ;  /* 0x000000097e7e7221 */ /* 0x000fe20000000000 */
[C---:B------:R-:W-:Y:S01]  /*9a20*/  FADD R9, R40.reuse, R101 ;  /* 0x0000006528097221 */ /* 0x040fe20000000000 */
[----:B------:R-:W-:-:S02]  /*9a30*/  F2FP.F16.F32.PACK_AB R40, R40, R41 ;  /* 0x000000292828723e */ /* 0x000fc400000000ff */
[----:B------:R-:W-:Y:S01]  /*9a40*/  @!P5 FMUL R82, R82, 0.5 ;  /* 0x3f0000005252d820 */ /* 0x000fe20000400000 */
[----:B------:R4:W5:Y:S01]  /*9a50*/  MUFU.EX2 R125, R71 ;  /* 0x00000047007d7308 */ /* 0x0009620000000800 */
[----:B--2---:R-:W-:Y:S01]  /*9a60*/  @!P3 FMUL R83, R83, R83 ;  /* 0x000000535353b220 */ /* 0x004fe20000400000 */
[----:B------:R-:W-:Y:S01]  /*9a70*/  FSETP.GEU.AND P3, PT, R62, -126, PT ;  /* 0xc2fc00003e00780b */ /* 0x000fe20003f6e000 */
[--C-:B-1----:R-:W-:Y:S01]  /*9a80*/  FFMA R79, R114, UR25, -R133.reuse ;  /* 0x00000019724f7c23 */ /* 0x102fe20008000885 */
[----:B------:R-:W-:Y:S01]  /*9a90*/  FFMA R114, R139, UR25, -R133 ;  /* 0x000000198b727c23 */ /* 0x000fe20008000885 */
[----:B------:R-:W-:Y:S01]  /*9aa0*/  FADD R130, R130, R9 ;  /* 0x0000000982827221 */ /* 0x000fe20000000000 */
[----:B------:R-:W-:Y:S01]  /*9ab0*/  FADD R9, R187, R15 ;  /* 0x0000000fbb097221 */ /* 0x000fe20000000000 */
[----:B------:R-:W-:Y:S01]  /*9ac0*/  @!P4 FMUL R59, R59, 0.5 ;  /* 0x3f0000003b3bc820 */ /* 0x000fe20000400000 */
[----:B------:R-:W1:Y:S01]  /*9ad0*/  MUFU.EX2 R82, R82 ;  /* 0x0000005200527308 */ /* 0x000e620000000800 */
[----:B---3--:R-:W-:Y:S01]  /*9ae0*/  @!P6 FMUL R132, R132, R132 ;  /* 0x000000848484e220 */ /* 0x008fe20000400000 */
[----:B------:R-:W-:Y:S01]  /*9af0*/  FSETP.GEU.AND P6, PT, R63, -126, PT ;  /* 0xc2fc00003f00780b */ /* 0x000fe20003fce000 */
[--C-:B----4-:R-:W-:Y:S01]  /*9b00*/  FFMA R71, R106, UR25, -R133.reuse ;  /* 0x000000196a477c23 */ /* 0x110fe20008000885 */
[----:B------:R-:W-:Y:S01]  /*9b10*/  FFMA R106, R150, UR25, -R133 ;  /* 0x00000019966a7c23 */ /* 0x000fe20008000885 */
[----:B------:R-:W-:Y:S01]  /*9b20*/  FADD R133, R24, R185 ;  /* 0x000000b918857221 */ /* 0x000fe20000000000 */
[----:B------:R-:W-:Y:S01]  /*9b30*/  FADD R134, R134, R9 ;  /* 0x0000000986867221 */ /* 0x000fe20000000000 */
[----:B------:R-:W-:Y:S01]  /*9b40*/  @!P3 FMUL R62, R62, 0.5 ;  /* 0x3f0000003e3eb820 */ /* 0x000fe20000400000 */
[----:B------:R-:W2:Y:S01]  /*9b50*/  MUFU.EX2 R59, R59 ;  /* 0x0000003b003b7308 */ /* 0x000ea20000000800 */
[----:B-----5:R-:W-:Y:S01]  /*9b60*/  @!P2 FMUL R125, R125, R125 ;  /* 0x0000007d7d7da220 */ /* 0x020fe20000400000 */
[----:B------:R-:W-:Y:S01]  /*9b70*/  FSETP.GEU.AND P2, PT, R58, -126, PT ;  /* 0xc2fc00003a00780b */ /* 0x000fe20003f4e000 */
[----:B------:R-:W-:Y:S01]  /*9b80*/  FADD R9, R22, R84 ;  /* 0x0000005416097221 */ /* 0x000fe20000000000 */
[----:B------:R-:W-:Y:S01]  /*9b90*/  FADD R139, R194, R61 ;  /* 0x0000003dc28b7221 */ /* 0x000fe20000000000 */
[----:B------:R-:W-:Y:S01]  /*9ba0*/  FADD R130, R130, R131 ;  /* 0x0000008382827221 */ /* 0x000fe20000000000 */
[----:B------:R-:W-:Y:S01]  /*9bb0*/  F2FP.F16.F32.PACK_AB R41, R124, R47 ;  /* 0x0000002f7c29723e */ /* 0x000fe200000000ff */
[----:B------:R-:W-:Y:S01]  /*9bc0*/  @!P6 FMUL R63, R63, 0.5 ;  /* 0x3f0000003f3fe820 */ /* 0x000fe20000400000 */
[----:B------:R-:W3:Y:S01]  /*9bd0*/  MUFU.EX2 R62, R62 ;  /* 0x0000003e003e7308 */ /* 0x000ee20000000800 */
[----:B-1----:R-:W-:Y:S01]  /*9be0*/  @!P5 FMUL R82, R82, R82 ;  /* 0x000000525252d220 */ /* 0x002fe20000400000 */
[----:B------:R-:W-:Y:S01]  /*9bf0*/  FSETP.GEU.AND P5, PT, R67, -126, PT ;  /* 0xc2fc00004300780b */ /* 0x000fe20003fae000 */
[----:B------:R-:W-:Y:S01]  /*9c00*/  FADD R136, R136, R9 ;  /* 0x0000000988887221 */ /* 0x000fe20000000000 */
[----:B------:R-:W-:Y:S01]  /*9c10*/  FADD R9, R53, R14 ;  /* 0x0000000e35097221 */ /* 0x000fe20000000000 */
[----:B------:R-:W-:-:S02]  /*9c20*/  F2FP.F16.F32.PACK_AB R49, R129, R54 ;  /* 0x000000368131723e */ /* 0x000fc400000000ff */
[----:B------:R-:W-:Y:S01]  /*9c30*/  @!P2 FMUL R58, R58, 0.5 ;  /* 0x3f0000003a3aa820 */ /* 0x000fe20000400000 */
[----:B------:R-:W1:Y:S01]  /*9c40*/  MUFU.EX2 R63, R63 ;  /* 0x0000003f003f7308 */ /* 0x000e620000000800 */
[----:B--2---:R-:W-:Y:S01]  /*9c50*/  @!P4 FMUL R59, R59, R59 ;  /* 0x0000003b3b3bc220 */ /* 0x004fe20000400000 */
[----:B------:R-:W-:Y:S01]  /*9c60*/  FSETP.GEU.AND P4, PT, R87, -126, PT ;  /* 0xc2fc00005700780b */ /* 0x000fe20003f8e000 */
[----:B------:R-:W-:Y:S01]  /*9c70*/  FADD R138, R138, R9 ;  /* 0x000000098a8a7221 */ /* 0x000fe20000000000 */
[C---:B------:R-:W-:Y:S01]  /*9c80*/  FADD R9, R52.reuse, R85 ;  /* 0x0000005534097221 */ /* 0x040fe20000000000 */
[----:B------:R-:W-:Y:S02]  /*9c90*/  F2FP.F16.F32.PACK_AB R52, R52, R53 ;  /* 0x000000353434723e */ /* 0x000fe400000000ff */
[----:B------:R-:W-:Y:S01]  /*9ca0*/  @!P5 FMUL R67, R67, 0.5 ;  /* 0x3f0000004343d820 */ /* 0x000fe20000400000 */
[----:B------:R-:W2:Y:S01]  /*9cb0*/  MUFU.EX2 R58, R58 ;  /* 0x0000003a003a7308 */ /* 0x000ea20000000800 */
[----:B---3--:R-:W-:Y:S01]  /*9cc0*/  @!P3 FMUL R62, R62, R62 ;  /* 0x0000003e3e3eb220 */ /* 0x008fe20000400000 */
[----:B------:R-:W-:Y:S01]  /*9cd0*/  FSETP.GEU.AND P3, PT, R91, -126, PT ;  /* 0xc2fc00005b00780b */ /* 0x000fe20003f6e000 */
[----:B------:R-:W-:Y:S01]  /*9ce0*/  FADD R140, R140, R9 ;  /* 0x000000098c8c7221 */ /* 0x000fe20000000000 */
[----:B------:R-:W-:-:S03]  /*9cf0*/  FADD R137, R137, R138 ;  /* 0x0000008a89897221 */ /* 0x000fc60000000000 */
[----:B------:R-:W-:Y:S01]  /*9d00*/  @!P4 FMUL R87, R87, 0.5 ;  /* 0x3f0000005757c820 */ /* 0x000fe20000400000 */
[----:B------:R-:W3:Y:S01]  /*9d10*/  MUFU.EX2 R67, R67 ;  /* 0x0000004300437308 */ /* 0x000ee20000000800 */
[----:B-1----:R-:W-:Y:S01]  /*9d20*/  @!P6 FMUL R63, R63, R63 ;  /* 0x0000003f3f3fe220 */ /* 0x002fe20000400000 */
[----:B------:R-:W-:-:S03]  /*9d30*/  FSETP.GEU.AND P6, PT, R90, -126, PT ;  /* 0xc2fc00005a00780b */ /* 0x000fc60003fce000 */
[----:B------:R-:W-:Y:S01]  /*9d40*/  FADD R145, R26, R63 ;  /* 0x0000003f1a917221 */ /* 0x000fe20000000000 */
[----:B------:R-:W-:Y:S01]  /*9d50*/  F2FP.F16.F32.PACK_AB R26, R17, R192 ;  /* 0x000000c0111a723e */ /* 0x000fe200000000ff */
[----:B------:R-:W-:Y:S01]  /*9d60*/  @!P3 FMUL R91, R91, 0.5 ;  /* 0x3f0000005b5bb820 */ /* 0x000fe20000400000 */
[----:B------:R-:W1:Y:S01]  /*9d70*/  MUFU.EX2 R87, R87 ;  /* 0x0000005700577308 */ /* 0x000e620000000800 */
[----:B--2---:R-:W-:Y:S01]  /*9d80*/  @!P2 FMUL R58, R58, R58 ;  /* 0x0000003a3a3aa220 */ /* 0x004fe20000400000 */
[----:B------:R-:W-:-:S04]  /*9d90*/  FSETP.GEU.AND P2, PT, R86, -126, PT ;  /* 0xc2fc00005600780b */ /* 0x000fc80003f4e000 */
[----:B------:R-:W-:Y:S01]  /*9da0*/  F2FP.F16.F32.PACK_AB R53, R83, R58 ;  /* 0x0000003a5335723e */ /* 0x000fe200000000ff */
[----:B------:R-:W-:Y:S01]  /*9db0*/  @!P6 FMUL R90, R90, 0.5 ;  /* 0x3f0000005a5ae820 */ /* 0x000fe20000400000 */
[----:B------:R-:W2:Y:S01]  /*9dc0*/  MUFU.EX2 R91, R91 ;  /* 0x0000005b005b7308 */ /* 0x000ea20000000800 */
[----:B---3--:R-:W-:Y:S01]  /*9dd0*/  @!P5 FMUL R67, R67, R67 ;  /* 0x000000434343d220 */ /* 0x008fe20000400000 */
[----:B------:R-:W-:-:S05]  /*9de0*/  FSETP.GEU.AND P5, PT, R94, -126, PT ;  /* 0xc2fc00005e00780b */ /* 0x000fca0003fae000 */
[----:B------:R-:W-:Y:S01]  /*9df0*/  @!P2 FMUL R86, R86, 0.5 ;  /* 0x3f0000005656a820 */ /* 0x000fe20000400000 */
[----:B------:R-:W3:Y:S01]  /*9e00*/  MUFU.EX2 R90, R90 ;  /* 0x0000005a005a7308 */ /* 0x000ee20000000800 */
[----:B-1----:R-:W-:Y:S01]  /*9e10*/  @!P4 FMUL R87, R87, R87 ;  /* 0x000000575757c220 */ /* 0x002fe20000400000 */
[----:B------:R-:W-:-:S03]  /*9e20*/  FSETP.GEU.AND P4, PT, R71, -126, PT ;  /* 0xc2fc00004700780b */ /* 0x000fc60003f8e000 */
[----:B------:R-:W-:Y:S02]  /*9e30*/  FADD R151, R108, R87 ;  /* 0x000000576c977221 */ /* 0x000fe40000000000 */
        /* <DEDUP_REMOVED lines=17> */
[----:B------:R-:W-:Y:S02]  /*9f50*/  FSETP.GEU.AND P5, PT, R74, -126, PT ;  /* 0xc2fc00004a00780b */ /* 0x000fe40003fae000 */
[----:B------:R-:W-:Y:S02]  /*9f60*/  F2FP.F16.F32.PACK_AB R57, R86, R63 ;  /* 0x0000003f5639723e */ /* 0x000fe400000000ff */
        /* <DEDUP_REMOVED lines=16> */
[----:B------:R-:W-:-:S04]  /*a070*/  FSETP.GEU.AND P2, PT, R95, -126, PT ;  /* 0xc2fc00005f00780b */ /* 0x000fc80003f4e000 */
[----:B------:R-:W-:Y:S01]  /*a080*/  F2FP.F16.F32.PACK_AB R63, R91, R66 ;  /* 0x000000425b3f723e */ /* 0x000fe200000000ff */
        /* <DEDUP_REMOVED lines=9> */
[----:B------:R-:W-:Y:S01]  /*a120*/  FSETP.GEU.AND P4, PT, R127, -126, PT ;  /* 0xc2fc00007f00780b */ /* 0x000fe20003f8e000 */
[----:B------:R-:W-:Y:S01]  /*a130*/  FADD R145, R145, R150 ;  /* 0x0000009691917221 */ /* 0x000fe20000000000 */
[----:B------:R-:W-:-:S03]  /*a140*/  FADD R150, R39, R70 ;  /* 0x0000004627967221 */ /* 0x000fc60000000000 */
        /* <DEDUP_REMOVED lines=11> */
[----:B------:R1:W4:Y:S01]  /*a200*/  MUFU.EX2 R13, R127 ;  /* 0x0000007f000d7308 */ /* 0x0003220000000800 */
[----:B--2---:R-:W-:Y:S01]  /*a210*/  @!P2 FMUL R95, R95, R95 ;  /* 0x0000005f5f5fa220 */ /* 0x004fe20000400000 */
[----:B------:R-:W-:Y:S01]  /*a220*/  FSETP.GEU.AND P2, PT, R102, -126, PT ;  /* 0xc2fc00006600780b */ /* 0x000fe20003f4e000 */
[----:B------:R-:W-:Y:S01]  /*a230*/  FADD R147, R147, R196 ;  /* 0x000000c493937221 */ /* 0x000fe20000000000 */
[----:B------:R-:W-:Y:S01]  /*a240*/  FADD R196, R51, R78 ;  /* 0x0000004e33c47221 */ /* 0x000fe20000000000 */
[----:B------:R-:W-:Y:S02]  /*a250*/  F2FP.F16.F32.PACK_AB R74, R104, R77 ;  /* 0x0000004d684a723e */ /* 0x000fe400000000ff */
[----:B------:R-:W-:Y:S01]  /*a260*/  @!P6 FMUL R118, R118, 0.5 ;  /* 0x3f0000007676e820 */ /* 0x000fe20000400000 */
[----:B------:R-:W2:Y:S01]  /*a270*/  MUFU.EX2 R115, R115 ;  /* 0x0000007300737308 */ /* 0x000ea20000000800 */
[----:B---3--:R-:W-:Y:S01]  /*a280*/  @!P5 FMUL R99, R99, R99 ;  /* 0x000000636363d220 */ /* 0x008fe20000400000 */
[----:B------:R-:W-:Y:S01]  /*a290*/  FSETP.GEU.AND P5, PT, R114, -126, PT ;  /* 0xc2fc00007200780b */ /* 0x000fe20003fae000 */
[----:B-1----:R-:W-:Y:S01]  /*a2a0*/  FADD R127, R33, R100 ;  /* 0x00000064217f7221 */ /* 0x002fe20000000000 */
[----:B------:R-:W-:-:S03]  /*a2b0*/  F2FP.F16.F32.PACK_AB R33, R113, R38 ;  /* 0x000000267121723e */ /* 0x000fc600000000ff */
[----:B------:R-:W-:Y:S01]  /*a2c0*/  FADD R127, R127, R8 ;  /* 0x000000087f7f7221 */ /* 0x000fe20000000000 */
[----:B------:R-:W1:Y:S01]  /*a2d0*/  MUFU.EX2 R118, R118 ;  /* 0x0000007600767308 */ /* 0x000e620000000800 */
[----:B----4-:R-:W-:Y:S01]  /*a2e0*/  @!P4 FMUL R13, R13, R13 ;  /* 0x0000000d0d0dc220 */ /* 0x010fe20000400000 */
[----:B------:R-:W-:Y:S01]  /*a2f0*/  FSETP.GEU.AND P4, PT, R111, -126, PT ;  /* 0xc2fc00006f00780b */ /* 0x000fe20003f8e000 */
[----:B------:R-:W-:Y:S01]  /*a300*/  FADD R8, R189, R77 ;  /* 0x0000004dbd087221 */ /* 0x000fe20000000000 */
[----:B------:R-:W-:Y:S01]  /*a310*/  @!P2 FMUL R102, R102, 0.5 ;  /* 0x3f0000006666a820 */ /* 0x000fe20000400000 */
[----:B------:R-:W-:Y:S01]  /*a320*/  FADD R198, R128, R13 ;  /* 0x0000000d80c67221 */ /* 0x000fe20000000000 */
        /* <DEDUP_REMOVED lines=11> */
[----:B-1----:R-:W-:Y:S01]  /*a3e0*/  @!P6 FMUL R118, R118, R118 ;  /* 0x000000767676e220 */ /* 0x002fe20000400000 */
[----:B------:R-:W-:Y:S01]  /*a3f0*/  FSETP.GEU.AND P6, PT, R142, -126, PT ;  /* 0xc2fc00008e00780b */ /* 0x000fe20003fce000 */
[----:B------:R-:W-:Y:S01]  /*a400*/  FADD R8, R44, R105 ;  /* 0x000000692c087221 */ /* 0x000fe20000000000 */
[----:B------:R-:W-:Y:S01]  /*a410*/  FADD R198, R46, R99 ;  /* 0x000000632ec67221 */ /* 0x000fe20000000000 */
[----:B------:R-:W1:Y:S01]  /*a420*/  MUFU.EX2 R111, R111 ;  /* 0x0000006f006f7308 */ /* 0x000e620000000800 */
[----:B------:R-:W-:Y:S01]  /*a430*/  FADD R133, R133, R134 ;  /* 0x0000008685857221 */ /* 0x000fe20000000000 */
[----:B------:R-:W-:Y:S01]  /*a440*/  @!P3 FMUL R107, R107, 0.5 ;  /* 0x3f0000006b6bb820 */ /* 0x000fe20000400000 */
[----:B------:R-:W-:Y:S01]  /*a450*/  FADD R139, R139, R8 ;  /* 0x000000088b8b7221 */ /* 0x000fe20000000000 */
[----:B------:R-:W-:Y:S01]  /*a460*/  FADD R8, R188, R89 ;  /* 0x00000059bc087221 */ /* 0x000fe20000000000 */
[----:B------:R-:W-:Y:S01]  /*a470*/  FADD R201, R151, R198 ;  /* 0x000000c697c97221 */ /* 0x000fe20000000000 */
[----:B------:R-:W-:Y:S01]  /*a480*/  FADD R151, R109, R90 ;  /* 0x0000005a6d977221 */ /* 0x000fe20000000000 */
[----:B------:R-:W-:Y:S01]  /*a490*/  FADD R198, R121, R118 ;  /* 0x0000007679c67221 */ /* 0x000fe20000000000 */
[----:B------:R-:W3:Y:S01]  /*a4a0*/  MUFU.EX2 R107, R107 ;  /* 0x0000006b006b7308 */ /* 0x000ee20000000800 */
[----:B--2---:R-:W-:Y:S01]  /*a4b0*/  @!P5 FMUL R114, R114, R114 ;  /* 0x000000727272d220 */ /* 0x004fe20000400000 */
[----:B------:R-:W-:Y:S01]  /*a4c0*/  FSETP.GEU.AND P5, PT, R148, -126, PT ;  /* 0xc2fc00009400780b */ /* 0x000fe20003fae000 */
[----:B------:R-:W-:Y:S01]  /*a4d0*/  @!P6 FMUL R142, R142, 0.5 ;  /* 0x3f0000008e8ee820 */ /* 0x000fe20000400000 */
[----:B------:R-:W-:Y:S01]  /*a4e0*/  FADD R141, R141, R8 ;  /* 0x000000088d8d7221 */ /* 0x000fe20000000000 */
[----:B------:R-:W-:Y:S01]  /*a4f0*/  FADD R8, R21, R80 ;  /* 0x0000005015087221 */ /* 0x000fe20000000000 */
[----:B------:R-:W-:Y:S01]  /*a500*/  FADD R202, R151, R198 ;  /* 0x000000c697ca7221 */ /* 0x000fe20000000000 */
[----:B------:R-:W-:Y:S01]  /*a510*/  FADD R151, R112, R91 ;  /* 0x0000005b70977221 */ /* 0x000fe20000000000 */
[----:B------:R2:W4:Y:S01]  /*a520*/  MUFU.EX2 R110, R142 ;  /* 0x0000008e006e7308 */ /* 0x0005220000000800 */
[----:B-1----:R-:W-:Y:S01]  /*a530*/  @!P4 FMUL R111, R111, R111 ;  /* 0x0000006f6f6fc220 */ /* 0x002fe20000400000 */
[----:B------:R-:W-:Y:S01]  /*a540*/  FSETP.GEU.AND P4, PT, R146, -126, PT ;  /* 0xc2fc00009200780b */ /* 0x000fe20003f8e000 */
[----:B------:R-:W-:Y:S01]  /*a550*/  FADD R135, R135, R136 ;  /* 0x0000008887877221 */ /* 0x000fe20000000000 */
[----:B------:R-:W-:Y:S01]  /*a560*/  FADD R139, R139, R140 ;  /* 0x0000008c8b8b7221 */ /* 0x000fe20000000000 */
[----:B------:R-:W-:Y:S01]  /*a570*/  FADD R149, R54, R111 ;  /* 0x0000006f36957221 */ /* 0x000fe20000000000 */
[----:B------:R-:W-:Y:S01]  /*a580*/  FADD R126, R126, R137 ;  /* 0x000000897e7e7221 */ /* 0x000fe20000000000 */
[----:B------:R-:W-:Y:S01]  /*a590*/  @!P5 FMUL R148, R148, 0.5 ;  /* 0x3f0000009494d820 */ /* 0x000fe20000400000 */
[----:B------:R-:W1:Y:S01]  /*a5a0*/  MUFU.EX2 R102, R102 ;  /* 0x0000006600667308 */ /* 0x000e620000000800 */
[----:B--2---:R-:W-:Y:S01]  /*a5b0*/  FADD R142, R190, R93 ;  /* 0x0000005dbe8e7221 */ /* 0x004fe20000000000 */
[----:B---3--:R-:W-:Y:S01]  /*a5c0*/  @!P3 FMUL R107, R107, R107 ;  /* 0x0000006b6b6bb220 */ /* 0x008fe20000400000 */
[----:B------:R-:W-:Y:S01]  /*a5d0*/  FSETP.GEU.AND P3, PT, R122, -126, PT ;  /* 0xc2fc00007a00780b */ /* 0x000fe20003f6e000 */
[----:B------:R-:W-:Y:S01]  /*a5e0*/  FADD R130, R130, R139 ;  /* 0x0000008b82827221 */ /* 0x000fe20000000000 */
[----:B------:R-:W-:Y:S01]  /*a5f0*/  FADD R142, R142, R143 ;  /* 0x0000008f8e8e7221 */ /* 0x000fe20000000000 */
[----:B------:R-:W-:Y:S01]  /*a600*/  FADD R143, R17, R64 ;  /* 0x00000040118f7221 */ /* 0x000fe20000000000 */
[----:B------:R-:W-:Y:S01]  /*a610*/  @!P4 FMUL R146, R146, 0.5 ;  /* 0x3f0000009292c820 */ /* 0x000fe20000400000 */
[----:B------:R-:W-:Y:S01]  /*a620*/  FADD R200, R132, R107 ;  /* 0x0000006b84c87221 */ /* 0x000fe20000000000 */
[----:B----4-:R-:W-:Y:S01]  /*a630*/  @!P6 FMUL R110, R110, R110 ;  /* 0x0000006e6e6ee220 */ /* 0x010fe20000400000 */
[----:B------:R-:W-:Y:S01]  /*a640*/  FADD R143, R143, R8 ;  /* 0x000000088f8f7221 */ /* 0x000fe20000000000 */
[----:B------:R2:W3:Y:S01]  /*a650*/  MUFU.EX2 R9, R146 ;  /* 0x0000009200097308 */ /* 0x0004e20000000800 */
[----:B------:R-:W-:Y:S01]  /*a660*/  FSETP.GEU.AND P6, PT, R119, -126, PT ;  /* 0xc2fc00007700780b */ /* 0x000fe20003fce000 */
[----:B------:R-:W-:Y:S01]  /*a670*/  FADD R195, R55, R110 ;  /* 0x0000006e37c37221 */ /* 0x000fe20000000000 */
[----:B------:R-:W-:Y:S01]  /*a680*/  FADD R142, R141, R142 ;  /* 0x0000008e8d8e7221 */ /* 0x000fe20000000000 */
[----:B------:R-:W-:Y:S01]  /*a690*/  FADD R144, R143, R144 ;  /* 0x000000908f907221 */ /* 0x000fe20000000000 */
[----:B------:R-:W-:Y:S01]  /*a6a0*/  @!P3 FMUL R122, R122, 0.5 ;  /* 0x3f0000007a7ab820 */ /* 0x000fe20000400000 */
[----:B-1----:R-:W-:Y:S01]  /*a6b0*/  @!P2 FMUL R102, R102, R102 ;  /* 0x000000666666a220 */ /* 0x002fe20000400000 */
[----:B------:R-:W-:Y:S01]  /*a6c0*/  FSETP.GEU.AND P2, PT, R30, -126, PT ;  /* 0xc2fc00001e00780b */ /* 0x000fe20003f4e000 */
[----:B------:R1:W4:Y:S01]  /*a6d0*/  MUFU.EX2 R8, R148 ;  /* 0x0000009400087308 */ /* 0x0003220000000800 */
[----:B--2---:R-:W-:Y:S01]  /*a6e0*/  FADD R146, R38, R71 ;  /* 0x0000004726927221 */ /* 0x004fe20000000000 */
[----:B------:R-:W-:Y:S01]  /*a6f0*/  FADD R150, R150, R195 ;  /* 0x000000c396967221 */ /* 0x000fe20000000000 */
[----:B------:R-:W-:Y:S01]  /*a700*/  FADD R195, R116, R95 ;  /* 0x0000005f74c37221 */ /* 0x000fe20000000000 */
[----:B------:R-:W-:Y:S01]  /*a710*/  FADD R133, R133, R142 ;  /* 0x0000008e85857221 */ /* 0x000fe20000000000 */
[----:B------:R-:W-:Y:S01]  /*a720*/  FADD R146, R146, R149 ;  /* 0x0000009592927221 */ /* 0x000fe20000000000 */
[----:B------:R-:W-:Y:S01]  /*a730*/  @!P6 FMUL R119, R119, 0.5 ;  /* 0x3f0000007777e820 */ /* 0x000fe20000400000 */
[----:B------:R-:W-:Y:S01]  /*a740*/  FADD R149, R129, R114 ;  /* 0x0000007281957221 */ /* 0x000fe20000000000 */
[----:B------:R-:W2:Y:S01]  /*a750*/  MUFU.EX2 R122, R122 ;  /* 0x0000007a007a7308 */ /* 0x000ea20000000800 */
[----:B---3--:R-:W-:Y:S01]  /*a760*/  @!P4 FMUL R9, R9, R9 ;  /* 0x000000090909c220 */ /* 0x008fe20000400000 */
[----:B------:R-:W-:Y:S01]  /*a770*/  FSETP.GEU.AND P4, PT, R106, -126, PT ;  /* 0xc2fc00006a00780b */ /* 0x000fe20003f8e000 */
[----:B-1----:R-:W-:Y:S01]  /*a780*/  FADD R148, R113, R94 ;  /* 0x0000005e71947221 */ /* 0x002fe20000000000 */
[----:B------:R-:W-:Y:S01]  /*a790*/  FADD R204, R195, R200 ;  /* 0x000000c8c3cc7221 */ /* 0x000fe20000000000 */
[----:B------:R-:W-:Y:S01]  /*a7a0*/  FADD R197, R58, R9 ;  /* 0x000000093ac57221 */ /* 0x000fe20000000000 */
[----:B------:R-:W-:Y:S01]  /*a7b0*/  FADD R195, R35, R66 ;  /* 0x0000004223c37221 */ /* 0x000fe20000000000 */
[----:B------:R-:W-:Y:S01]  /*a7c0*/  FADD R148, R148, R149 ;  /* 0x0000009594947221 */ /* 0x000fe20000000000 */
[----:B------:R-:W1:Y:S01]  /*a7d0*/  MUFU.EX2 R119, R119 ;  /* 0x0000007700777308 */ /* 0x000e620000000800 */
[----:B----4-:R-:W-:Y:S01]  /*a7e0*/  @!P5 FMUL R8, R8, R8 ;  /* 0x000000080808d220 */ /* 0x010fe20000400000 */
[----:B------:R-:W-:Y:S01]  /*a7f0*/  FSETP.GEU.AND P5, PT, R103, -126, PT ;  /* 0xc2fc00006700780b */ /* 0x000fe20003fae000 */
[----:B------:R-:W-:Y:S01]  /*a800*/  FADD R149, R31, R62 ;  /* 0x0000003e1f957221 */ /* 0x000fe20000000000 */
[----:B------:R-:W-:Y:S01]  /*a810*/  FADD R200, R50, R115 ;  /* 0x0000007332c87221 */ /* 0x000fe20000000000 */
[----:B------:R-:W-:Y:S01]  /*a820*/  @!P2 FMUL R30, R30, 0.5 ;  /* 0x3f0000001e1ea820 */ /* 0x000fe20000400000 */
[----:B------:R-:W-:Y:S01]  /*a830*/  FADD R145, R145, R146 ;  /* 0x0000009291917221 */ /* 0x000fe20000000000 */
[----:B------:R-:W-:Y:S01]  /*a840*/  @!P4 FMUL R106, R106, 0.5 ;  /* 0x3f0000006a6ac820 */ /* 0x000fe20000400000 */
[----:B------:R-:W-:Y:S01]  /*a850*/  FADD R149, R149, R196 ;  /* 0x000000c495957221 */ /* 0x000fe20000000000 */
[----:B--2---:R-:W-:Y:S01]  /*a860*/  @!P3 FMUL R122, R122, R122 ;  /* 0x0000007a7a7ab220 */ /* 0x004fe20000400000 */
[----:B------:R-:W-:Y:S01]  /*a870*/  FADD R196, R42, R79 ;  /* 0x0000004f2ac47221 */ /* 0x000fe20000000000 */
[----:B------:R-:W-:Y:S01]  /*a880*/  FADD R203, R195, R200 ;  /* 0x000000c8c3cb7221 */ /* 0x000fe20000000000 */
[----:B------:R-:W-:Y:S01]  /*a890*/  FADD R195, R43, R102 ;  /* 0x000000662bc37221 */ /* 0x000fe20000000000 */
[----:B------:R-:W-:Y:S01]  /*a8a0*/  FADD R198, R125, R122 ;  /* 0x0000007a7dc67221 */ /* 0x000fe20000000000 */
[----:B------:R-:W2:Y:S01]  /*a8b0*/  MUFU.EX2 R106, R106 ;  /* 0x0000006a006a7308 */ /* 0x000ea20000000800 */
[----:B------:R-:W-:Y:S01]  /*a8c0*/  @!P5 FMUL R103, R103, 0.5 ;  /* 0x3f0000006767d820 */ /* 0x000fe20000400000 */
[----:B------:R-:W-:Y:S01]  /*a8d0*/  FADD R206, R196, R197 ;  /* 0x000000c5c4ce7221 */ /* 0x000fe20000000000 */
[----:B------:R-:W-:Y:S01]  /*a8e0*/  FADD R198, R151, R198 ;  /* 0x000000c697c67221 */ /* 0x000fe20000000000 */
[----:B------:R-:W-:Y:S01]  /*a8f0*/  FMUL R151, R123, UR25 ;  /* 0x000000197b977c20 */ /* 0x000fe20008400000 */
[----:B------:R-:W-:Y:S01]  /*a900*/  FADD R196, R117, R98 ;  /* 0x0000006275c47221 */ /* 0x000fe20000000000 */
[----:B------:R-:W-:Y:S01]  /*a910*/  FADD R197, R83, R8 ;  /* 0x0000000853c57221 */ /* 0x000fe20000000000 */
[----:B-1----:R-:W-:Y:S01]  /*a920*/  @!P6 FMUL R119, R119, R119 ;  /* 0x000000777777e220 */ /* 0x002fe20000400000 */
[----:B------:R-:W1:Y:S01]  /*a930*/  MUFU.EX2 R103, R103 ;  /* 0x0000006700677308 */ /* 0x000e620000000800 */
[----:B------:R-:W-:Y:S01]  /*a940*/  FSETP.GEU.AND P3, PT, R151, -126, PT ;  /* 0xc2fc00009700780b */ /* 0x000fe20003f6e000 */
[----:B------:R-:W-:Y:S01]  /*a950*/  FADD R205, R196, R197 ;  /* 0x000000c5c4cd7221 */ /* 0x000fe20000000000 */
[----:B------:R-:W-:Y:S01]  /*a960*/  FADD R196, R120, R119 ;  /* 0x0000007778c47221 */ /* 0x000fe20000000000 */
[----:B------:R-:W-:Y:S01]  /*a970*/  FADD R147, R147, R148 ;  /* 0x0000009493937221 */ /* 0x000fe20000000000 */
[----:B------:R-:W-:Y:S01]  /*a980*/  FADD R149, R149, R150 ;  /* 0x0000009695957221 */ /* 0x000fe20000000000 */
[----:B------:R-:W-:Y:S01]  /*a990*/  FADD R199, R199, R204 ;  /* 0x000000ccc7c77221 */ /* 0x000fe20000000000 */
[----:B------:R-:W-:Y:S01]  /*a9a0*/  FADD R206, R201, R206 ;  /* 0x000000cec9ce7221 */ /* 0x000fe20000000000 */
[----:B------:R-:W3:Y:S01]  /*a9b0*/  MUFU.EX2 R123, R30 ;  /* 0x0000001e007b7308 */ /* 0x000ee20000000800 */
[----:B--2---:R-:W-:Y:S01]  /*a9c0*/  @!P4 FMUL R106, R106, R106 ;  /* 0x0000006a6a6ac220 */ /* 0x004fe20000400000 */
[----:B------:R-:W-:Y:S01]  /*a9d0*/  FADD R202, R202, R205 ;  /* 0x000000cdcaca7221 */ /* 0x000fe20000000000 */
[----:B------:R-:W-:Y:S01]  /*a9e0*/  FADD R135, R135, R144 ;  /* 0x0000009087877221 */ /* 0x000fe20000000000 */
[----:B------:R-:W-:Y:S01]  /*a9f0*/  FADD R145, R145, R206 ;  /* 0x000000ce91917221 */ /* 0x000fe20000000000 */
[----:B------:R-:W-:Y:S01]  /*aa00*/  FADD R200, R59, R106 ;  /* 0x0000006a3bc87221 */ /* 0x000fe20000000000 */
[----:B------:R-:W-:Y:S01]  /*aa10*/  @!P3 FMUL R151, R151, 0.5 ;  /* 0x3f0000009797b820 */ /* 0x000fe20000400000 */
[----:B------:R-:W-:Y:S01]  /*aa20*/  FADD R147, R147, R202 ;  /* 0x000000ca93937221 */ /* 0x000fe20000000000 */
[----:B------:R-:W-:Y:S01]  /*aa30*/  F2FP.F16.F32.PACK_AB R35, R116, R39 ;  /* 0x000000277423723e */ /* 0x000fe200000000ff */
[----:B-1----:R-:W-:Y:S01]  /*aa40*/  @!P5 FMUL R103, R103, R103 ;  /* 0x000000676767d220 */ /* 0x002fe20000400000 */
[----:B------:R-:W1:Y:S01]  /*aa50*/  MUFU.EX2 R134, R151 ;  /* 0x0000009700867308 */ /* 0x000e620000000800 */
[----:B------:R-:W-:Y:S01]  /*aa60*/  FADD R200, R195, R200 ;  /* 0x000000c8c3c87221 */ /* 0x000fe20000000000 */
[----:B------:R-:W-:Y:S01]  /*aa70*/  FADD R135, R130, R135 ;  /* 0x0000008782877221 */ /* 0x000fe20000000000 */
[----:B------:R-:W-:Y:S01]  /*aa80*/  FADD R197, R82, R103 ;  /* 0x0000006752c57221 */ /* 0x000fe20000000000 */
[----:B------:R-:W-:Y:S01]  /*aa90*/  FADD R126, R126, R133 ;  /* 0x000000857e7e7221 */ /* 0x000fe20000000000 */
[----:B------:R-:W-:Y:S01]  /*aaa0*/  FADD R200, R203, R200 ;  /* 0x000000c8cbc87221 */ /* 0x000fe20000000000 */
[----:B------:R-:W-:Y:S01]  /*aab0*/  F2FP.F16.F32.PACK_AB R39, R120, R43 ;  /* 0x0000002b7827723e */ /* 0x000fe200000000ff */
[----:B------:R-:W-:Y:S01]  /*aac0*/  FADD R197, R196, R197 ;  /* 0x000000c5c4c57221 */ /* 0x000fe20000000000 */
[----:B------:R-:W-:Y:S01]  /*aad0*/  F2FP.F16.F32.PACK_AB R43, R128, R51 ;  /* 0x00000033802b723e */ /* 0x000fe200000000ff */
[----:B------:R-:W-:Y:S01]  /*aae0*/  FADD R200, R149, R200 ;  /* 0x000000c895c87221 */ /* 0x000fe20000000000 */
[----:B------:R-:W-:Y:S01]  /*aaf0*/  SHF.L.U32 R17, R4, 0x1f, RZ ;  /* 0x0000001f04117819 */ /* 0x000fe200000006ff */
[----:B------:R-:W-:Y:S01]  /*ab00*/  FADD R198, R198, R197 ;  /* 0x000000c5c6c67221 */ /* 0x000fe20000000000 */
[----:B------:R-:W-:Y:S01]  /*ab10*/  F2FP.F16.F32.PACK_AB R51, R132, R55 ;  /* 0x000000378433723e */ /* 0x000fe200000000ff */
[----:B------:R-:W-:Y:S01]  /*ab20*/  FADD R145, R145, R200 ;  /* 0x000000c891917221 */ /* 0x000fe20000000000 */
[----:B------:R-:W-:Y:S01]  /*ab30*/  F2FP.F16.F32.PACK_AB R55, R82, R59 ;  /* 0x0000003b5237723e */ /* 0x000fe200000000ff */
[----:B------:R-:W-:Y:S01]  /*ab40*/  FADD R198, R199, R198 ;  /* 0x000000c6c7c67221 */ /* 0x000fe20000000000 */
[----:B------:R-:W-:Y:S01]  /*ab50*/  F2FP.F16.F32.PACK_AB R58, R60, R185 ;  /* 0x000000b93c3a723e */ /* 0x000fe200000000ff */
[----:B------:R-:W-:Y:S01]  /*ab60*/  FADD R126, R126, R135 ;  /* 0x000000877e7e7221 */ /* 0x000fe20000000000 */
[----:B---3--:R-:W-:Y:S01]  /*ab70*/  @!P2 FMUL R123, R123, R123 ;  /* 0x0000007b7b7ba220 */ /* 0x008fe20000400000 */
[----:B------:R-:W-:Y:S01]  /*ab80*/  FADD R198, R147, R198 ;  /* 0x000000c693c67221 */ /* 0x000fe20000000000 */
[----:B-1----:R-:W-:Y:S01]  /*ab90*/  @!P3 FMUL R134, R134, R134 ;  /* 0x000000868686b220 */ /* 0x002fe20000400000 */
[----:B------:R-:W-:Y:S01]  /*aba0*/  F2FP.F16.F32.PACK_AB R59, R87, R62 ;  /* 0x0000003e573b723e */ /* 0x000fe200000000ff */
[----:B------:R1:W2:Y:S01]  /*abb0*/  SYNCS.PHASECHK.TRANS64.TRYWAIT P2, [UR7+0x2c000], R17 ;  /* 0x02c00011ff0075a7 */ /* 0x0002a20008040147 */
[----:B------:R-:W-:Y:S01]  /*abc0*/  FADD R145, R145, R198 ;  /* 0x000000c691917221 */ /* 0x000fe20000000000 */
[----:B------:R-:W-:Y:S01]  /*abd0*/  F2FP.F16.F32.PACK_AB R60, R61, R184 ;  /* 0x000000b83d3c723e */ /* 0x000fe200000000ff */
[----:B------:R-:W-:Y:S01]  /*abe0*/  FFMA R6, R123, R6, R126 ;  /* 0x000000067b067223 */ /* 0x000fe2000000007e */
[----:B------:R-:W-:Y:S01]  /*abf0*/  F2FP.F16.F32.PACK_AB R30, R193, R24 ;  /* 0x00000018c11e723e */ /* 0x000fe200000000ff */
[----:B------:R-:W-:Y:S01]  /*ac00*/  FMUL R152, R152, R123 ;  /* 0x0000007b98987220 */ /* 0x000fe20000400000 */
[----:B------:R-:W-:Y:S01]  /*ac10*/  F2FP.F16.F32.PACK_AB R61, R90, R67 ;  /* 0x000000435a3d723e */ /* 0x000fe200000000ff */
[----:B------:R-:W-:Y:S01]  /*ac20*/  FFMA R5, R134, R5, R145 ;  /* 0x0000000586057223 */ /* 0x000fe20000000091 */
[----:B------:R-:W-:Y:S01]  /*ac30*/  F2FP.F16.F32.PACK_AB R62, R64, R97 ;  /* 0x00000061403e723e */ /* 0x000fe200000000ff */
[-C--:B------:R-:W-:Y:S01]  /*ac40*/  FMUL R153, R153, R123.reuse ;  /* 0x0000007b99997220 */ /* 0x080fe20000400000 */
[----:B------:R-:W-:Y:S01]  /*ac50*/  F2FP.F16.F32.PACK_AB R75, R13, R78 ;  /* 0x0000004e0d4b723e */ /* 0x000fe200000000ff */
[----:B------:R-:W-:Y:S01]  /*ac60*/  FMUL R156, R156, R123 ;  /* 0x0000007b9c9c7220 */ /* 0x000fe20000400000 */
[----:B------:R-:W-:Y:S01]  /*ac70*/  F2FP.F16.F32.PACK_AB R24, R194, R25 ;  /* 0x00000019c218723e */ /* 0x000fe200000000ff */
[----:B------:R-:W-:Y:S01]  /*ac80*/  FMUL R157, R157, R123 ;  /* 0x0000007b9d9d7220 */ /* 0x000fe20000400000 */
[----:B------:R-:W-:Y:S01]  /*ac90*/  F2FP.F16.F32.PACK_AB R44, R44, R45 ;  /* 0x0000002d2c2c723e */ /* 0x000fe200000000ff */
[-C--:B------:R-:W-:Y:S01]  /*aca0*/  FMUL R160, R160, R123.reuse ;  /* 0x0000007ba0a07220 */ /* 0x080fe20000400000 */
[----:B------:R-:W-:Y:S01]  /*acb0*/  F2FP.F16.F32.PACK_AB R64, R65, R100 ;  /* 0x000000644140723e */ /* 0x000fe200000000ff */
[-C--:B------:R-:W-:Y:S01]  /*acc0*/  FMUL R161, R161, R123.reuse ;  /* 0x0000007ba1a17220 */ /* 0x080fe20000400000 */
        /* <DEDUP_REMOVED lines=15> */
[----:B------:R-:W-:Y:S01]  /*adc0*/  FMUL R177, R177, R123 ;  /* 0x0000007bb1b17220 */ /* 0x000fe20000400000 */
[----:B------:R-:W-:Y:S01]  /*add0*/  F2FP.F16.F32.PACK_AB R70, R72, R93 ;  /* 0x0000005d4846723e */ /* 0x000fe200000000ff */
[-C--:B------:R-:W-:Y:S01]  /*ade0*/  FMUL R180, R180, R123.reuse ;  /* 0x0000007bb4b47220 */ /* 0x080fe20000400000 */
[----:B------:R-:W-:Y:S01]  /*adf0*/  F2FP.F16.F32.PACK_AB R80, R81, R16 ;  /* 0x000000105150723e */ /* 0x000fe200000000ff */
[----:B------:R-:W-:Y:S01]  /*ae00*/  FMUL R181, R181, R123 ;  /* 0x0000007bb5b57220 */ /* 0x000fe20000400000 */
[----:B------:R-:W-:Y:S01]  /*ae10*/  F2FP.F16.F32.PACK_AB R84, R85, R14 ;  /* 0x0000000e5554723e */ /* 0x000fe200000000ff */
[-C--:B------:R-:W-:Y:S01]  /*ae20*/  FMUL R154, R154, R134.reuse ;  /* 0x000000869a9a7220 */ /* 0x080fe20000400000 */
        /* <DEDUP_REMOVED lines=14> */
[----:B------:R-:W-:Y:S01]  /*af10*/  FMUL R183, R183, R134 ;  /* 0x00000086b7b77220 */ /* 0x000fe20000400000 */
        /* <DEDUP_REMOVED lines=13> */
[----:B------:R-:W-:Y:S01]  /*aff0*/  F2FP.F16.F32.PACK_AB R85, R8, R9 ;  /* 0x000000090855723e */ /* 0x000fe200000000ff */
[----:B-12---:R-:W-:Y:S06]  /*b000*/  @!P0 BRA `(.L_x_27) ;  /* 0x0000000000048947 */ /* 0x006fec0003800000 */
[----:B------:R-:W-:Y:S01]  /*b010*/  BPT.TRAP 0x1 ;  /* 0x000000040000795c */ /* 0x000fe20000300000 */
.L_x_27:
[----:B------:R-:W-:Y:S05]  /*b020*/  @P2 BRA `(.L_x_28) ;  /* 0x0000000000082947 */ /* 0x000fea0003800000 */
[----:B------:R-:W1:Y:S02]  /*b030*/  SYNCS.PHASECHK.TRANS64.TRYWAIT P2, [UR7+0x2c000], R17 ;  /* 0x02c00011ff0075a7 */ /* 0x000e640008040147 */
[----:B-1----:R-:W-:Y:S05]  /*b040*/  @!P2 BRA `(.L_x_29) ;  /* 0x0000008800c8a947 */ /* 0x002fea0003800000 */
.L_x_28:
[----:B------:R-:W-:Y:S01]  /*b050*/  ULEA UR10, UR6, UR20, 0xb ;  /* 0x00000014060a7291 */ /* 0x000fe2000f8e583f */
[----:B------:R-:W-:Y:S01]  /*b060*/  WARPGROUP.ARRIVE ;  /* 0x00000000000079c5 */ /* 0x000fe20000000000 */
[----:B------:R-:W-:Y:S01]  /*b070*/  UMOV UR11, 0x40000040 ;  /* 0x40000040000b7882 */ /* 0x000fe20000000000 */
[----:B------:R-:W-:Y:S01]  /*b080*/  UMOV UR15, 0x40000040 ;  /* 0x40000040000f7882 */ /* 0x000fe20000000000 */
[----:B------:R-:W-:Y:S01]  /*b090*/  UIADD3 UR14, UR10, 0x80, URZ ;  /* 0x000000800a0e7890 */ /* 0x000fe2000fffe03f */
[----:B------:R-:W-:-:S04]  /*b0a0*/  F2FP.F16.F32.PACK_AB R87, R103, R106 ;  /* 0x0000006a6757723e */ /* 0x000fc800000000ff */
[----:B------:R-:W-:Y:S01]  /*b0b0*/  HGMMA.64x64x16.F32 R152, R28, gdesc[UR8].tnspB, R152, gsb0 ;  /* 0x40e000081c987df0 */ /* 0x000fe20008000898 */
[----:B------:R-:W-:Y:S02]  /*b0c0*/  UMOV UR11, 0x40000040 ;  /* 0x40000040000b7882 */ /* 0x000fe40000000000 */
        /* <DEDUP_REMOVED lines=65> */
[----:B------:R-:W-:Y:S01]  /*b4e0*/  UIADD3 UR10, UR10, 0x780, URZ ;  /* 0x000007800a0a7890 */ /* 0x000fe2000fffe03f */
[----:B------:R-:W-:Y:S02]  /*b4f0*/  WARPGROUP.DEPBAR.LE gsb0, 0x0 ;  /* 0x00008000000079c5 */ /* 0x000fe40000010000 */
[----:B------:R-:W-:-:S06]  /*b500*/  WARPGROUP.ARRIVE ;  /* 0x00000000000079c5 */ /* 0x000fcc0000000000 */
[----:B------:R-:W-:Y:S03]  /*b510*/  HGMMA.64x64x16.F32 R152, R80, gdesc[UR12].tnspB, R152, gsb0 ;  /* 0x40e0000c50987df0 */ /* 0x000fe60008000898 */
[----:B------:R-:W-:Y:S02]  /*b520*/  WARPGROUP.DEPBAR.LE gsb0, 0x0 ;  /* 0x00008000000079c5 */ /* 0x000fe40000010000 */
[----:B------:R-:W-:-:S06]  /*b530*/  WARPGROUP.ARRIVE ;  /* 0x00000000000079c5 */ /* 0x000fcc0000000000 */
[----:B------:R-:W-:Y:S03]  /*b540*/  HGMMA.64x64x16.F32 R152, R84, gdesc[UR8].tnspB, R152, gsb0 ;  /* 0x40e0000854987df0 */ /* 0x000fe60008000898 */
[----:B------:R-:W-:Y:S02]  /*b550*/  WARPGROUP.DEPBAR.LE gsb0, 0x0 ;  /* 0x00008000000079c5 */ /* 0x000fe40000010000 */
[----:B------:R-:W-:Y:S05]  /*b560*/  @!P0 BRA `(.L_x_30) ;  /* 0x0000000000048947 */ /* 0x000fea0003800000 */
[----:B------:R-:W-:Y:S01]  /*b570*/  BPT.TRAP 0x1 ;  /* 0x000000040000795c */ /* 0x000fe20000300000 */
.L_x_30:
[----:B------:R-:W-:-:S04]  /*b580*/  ULEA UR7, UR21, UR36, 0x3 ;  /* 0x0000002415077291 */ /* 0x000fc8000f8e183f */
[----:B------:R-:W-:-:S04]  /*b590*/  UIADD3 UR7, UR7, 0x2c028, URZ ;  /* 0x0002c02807077890 */ /* 0x000fc8000fffe03f */
[----:B------:R-:W-:-:S09]  /*b5a0*/  UPRMT UR7, URZ, 0x654, UR7 ;  /* 0x000006543f077896 */ /* 0x000fd20008000007 */
[----:B------:R-:W-:Y:S01]  /*b5b0*/  SYNCS.ARRIVE.TRANS64.RED.A1T0 RZ, [UR7], RZ ;  /* 0x000000ffffff79a7 */ /* 0x000fe20008100407 */
[----:B------:R-:W-:Y:S05]  /*b5c0*/  @P1 BRA `(.L_x_31) ;  /* 0x0000000000041947 */ /* 0x000fea0003800000 */
[----:B------:R-:W-:Y:S01]  /*b5d0*/  BPT.TRAP 0x1 ;  /* 0x000000040000795c */ /* 0x000fe20000300000 */
.L_x_31:
[----:B------:R-:W-:-:S04]  /*b5e0*/  UIADD3 UR21, UR21, 0x1, URZ ;  /* 0x0000000115157890 */ /* 0x000fc8000fffe03f */
[----:B------:R-:W-:-:S04]  /*b5f0*/  UISETP.NE.AND UP0, UPT, UR21, 0x5, UPT ;  /* 0x000000051500788c */ /* 0x000fc8000bf05270 */
[----:B------:R-:W-:Y:S01]  /*b600*/  USEL UR21, UR21, URZ, UP0 ;  /* 0x0000003f15157287 */ /* 0x000fe20008000000 */
[----:B------:R-:W-:Y:S11]  /*b610*/  @!P0 BRA `(.L_x_32) ;  /* 0x0000000000048947 */ /* 0x000ff60003800000 */
[----:B------:R-:W-:Y:S01]  /*b620*/  BPT.TRAP 0x1 ;  /* 0x000000040000795c */ /* 0x000fe20000300000 */
.L_x_32:
[----:B------:R-:W-:-:S04]  /*b630*/  ULEA UR7, UR21, UR36, 0x3 ;  /* 0x0000002415077291 */ /* 0x000fc8000f8e183f */
[----:B------:R-:W-:-:S04]  /*b640*/  UIADD3 UR7, UR7, 0x2c028, URZ ;  /* 0x0002c02807077890 */ /* 0x000fc8000fffe03f */
[----:B------:R-:W-:-:S09]  /*b650*/  UPRMT UR7, URZ, 0x654, UR7 ;  /* 0x000006543f077896 */ /* 0x000fd20008000007 */
[----:B------:R-:W-:Y:S01]  /*b660*/  SYNCS.ARRIVE.TRANS64.RED.A1T0 RZ, [UR7], RZ ;  /* 0x000000ffffff79a7 */ /* 0x000fe20008100407 */
[----:B------:R-:W-:Y:S05]  /*b670*/  @P1 BRA `(.L_x_33) ;  /* 0x0000000000041947 */ /* 0x000fea0003800000 */
[----:B------:R-:W-:Y:S01]  /*b680*/  BPT.TRAP 0x1 ;  /* 0x000000040000795c */ /* 0x000fe20000300000 */
.L_x_33:
[----:B------:R-:W-:Y:S01]  /*b690*/  UIADD3 UR6, UR6, 0x1, URZ ;  /* 0x0000000106067890 */ /* 0x000fe2000fffe03f */
[C---:B------:R-:W-:Y:S01]  /*b6a0*/  ISETP.GT.AND P2, PT, R10.reuse, 0x2, PT ;  /* 0x000000020a00780c */ /* 0x040fe20003f44270 */
[----:B------:R-:W-:Y:S01]  /*b6b0*/  UIADD3 UR21, UR21, 0x1, URZ ;  /* 0x0000000115157890 */ /* 0x000fe2000fffe03f */
[----:B------:R-:W-:Y:S01]  /*b6c0*/  VIADD R10, R10, 0xffffffff ;  /* 0xffffffff0a0a7836 */ /* 0x000fe20000000000 */
[----:B------:R-:W-:Y:S01]  /*b6d0*/  UISETP.NE.AND UP2, UPT, UR6, 0x5, UPT ;  /* 0x000000050600788c */ /* 0x000fe2000bf45270 */
[----:B------:R-:W-:Y:S01]  /*b6e0*/  IADD3 R3, R3, 0x100, RZ ;  /* 0x0000010003037810 */ /* 0x000fe20007ffe0ff */
[----:B------:R-:W-:Y:S01]  /*b6f0*/  UISETP.NE.AND UP0, UPT, UR21, 0x5, UPT ;  /* 0x000000051500788c */ /* 0x000fe2000bf05270 */
[----:B------:R-:W-:Y:S01]  /*b700*/  MOV R13, R7 ;  /* 0x00000007000d7202 */ /* 0x000fe20000000f00 */
[----:B------:R-:W-:Y:S01]  /*b710*/  USEL UR7, URZ, 0x1, UP2 ;  /* 0x000000013f077887 */ /* 0x000fe20009000000 */
[----:B------:R-:W-:Y:S01]  /*b720*/  IMAD.MOV.U32 R9, RZ, RZ, R11 ;  /* 0x000000ffff097224 */ /* 0x000fe200078e000b */
[----:B------:R-:W-:-:S02]  /*b730*/  USEL UR21, UR21, URZ, UP0 ;  /* 0x0000003f15157287 */ /* 0x000fc40008000000 */
[----:B------:R-:W-:Y:S02]  /*b740*/  USEL UR24, UR6, URZ, UP2 ;  /* 0x0000003f06187287 */ /* 0x000fe40009000000 */
[----:B------:R-:W-:Y:S01]  /*b750*/  LOP3.LUT R4, R4, UR7, RZ, 0x3c, !PT ;  /* 0x0000000704047c12 */ /* 0x000fe2000f8e3cff */
[----:B------:R-:W-:Y:S09]  /*b760*/  @P2 BRA `(.L_x_34) ;  /* 0xffffffb400a42947 */ /* 0x000ff2000383ffff */
.L_x_23:
[----:B------:R-:W-:-:S13]  /*b770*/  ISETP.GE.AND P2, PT, R10, 0x1, PT ;  /* 0x000000010a00780c */ /* 0x000fda0003f46270 */
[----:B------:R-:W-:Y:S05]  /*b780*/  @!P2 BRA `(.L_x_35) ;  /* 0x0000005c0060a947 */ /* 0x000fea0003800000 */
[----:B------:R-:W-:Y:S01]  /*b790*/  MOV R9, R7 ;  /* 0x0000000700097202 */ /* 0x000fe20000000f00 */
[----:B------:R-:W-:Y:S01]  /*b7a0*/  ULDC UR25, c[0x0][0x604] ;  /* 0x0001810000197ab9 */ /* 0x000fe20000000800 */
[----:B-1----:R-:W-:-:S07]  /*b7b0*/  MOV R8, R11 ;  /* 0x0000000b00087202 */ /* 0x002fce0000000f00 */
.L_x_46:
[----:B------:R-:W-:Y:S05]  /*b7c0*/  @!P0 BRA `(.L_x_36) ;  /* 0x0000000000048947 */ /* 0x000fea0003800000 */
[----:B------:R-:W-:Y:S01]  /*b7d0*/  BPT.TRAP 0x1 ;  /* 0x000000040000795c */ /* 0x000fe20000300000 */
.L_x_36:
[----:B------:R-:W-:Y:S01]  /*b7e0*/  ULEA UR6, UR24, UR36, 0x3 ;  /* 0x0000002418067291 */ /* 0x000fe2000f8e183f */
[----:B------:R-:W-:-:S08]  /*b7f0*/  SHF.L.U32 R7, R4, 0x1f, RZ ;  /* 0x0000001f04077819 */ /* 0x000fd000000006ff */
[----:B------:R-:W1:Y:S02]  /*b800*/  SYNCS.PHASECHK.TRANS64.TRYWAIT P2, [UR6+0x2c000], R7 ;  /* 0x02c00007ff0075a7 */ /* 0x000e640008040146 */
[----:B-1----:R-:W-:Y:S05]  /*b810*/  @!P2 BRA `(.L_x_37) ;  /* 0x0000008000eca947 */ /* 0x002fea0003800000 */
.L_x_106:
        /* <DEDUP_REMOVED lines=29> */
.L_x_38:
[C---:B-1----:R-:W-:Y:S01]  /*b9f0*/  VIADD R7, R3.reuse, 0x1 ;  /* 0x0000000103077836 */ /* 0x042fe20000000000 */
[C---:B------:R-:W-:Y:S01]  /*ba00*/  IADD3 R11, R3.reuse, 0x8, RZ ;  /* 0x00000008030b7810 */ /* 0x040fe20007ffe0ff */
[C---:B------:R-:W-:Y:S01]  /*ba10*/  VIADD R15, R3.reuse, 0x58 ;  /* 0x00000058030f7836 */ /* 0x040fe20000000000 */
[C---:B------:R-:W-:Y:S01]  /*ba20*/  IADD3 R19, R3.reuse, 0x60, RZ ;  /* 0x0000006003137810 */ /* 0x040fe20007ffe0ff */
[C---:B------:R-:W-:Y:S01]  /*ba30*/  VIADD R187, R3.reuse, 0x70 ;  /* 0x0000007003bb7836 */ /* 0x040fe20000000000 */
[-C--:B------:R-:W-:Y:S01]  /*ba40*/  ISETP.GE.AND P6, PT, R0, R7.reuse, PT ;  /* 0x000000070000720c */ /* 0x080fe20003fc6270 */
[C---:B------:R-:W-:Y:S01]  /*ba50*/  VIADD R199, R3.reuse, 0x88 ;  /* 0x0000008803c77836 */ /* 0x040fe20000000000 */
[----:B------:R-:W-:Y:S01]  /*ba60*/  ISETP.GE.AND P3, PT, R2, R7, PT ;  /* 0x000000070200720c */ /* 0x000fe20003f66270 */
[C---:B------:R-:W-:Y:S01]  /*ba70*/  VIADD R211, R3.reuse, 0xa0 ;  /* 0x000000a003d37836 */ /* 0x040fe20000000000 */
[C---:B------:R-:W-:Y:S01]  /*ba80*/  IADD3 R7, R3.reuse, 0x9, RZ ;  /* 0x0000000903077810 */ /* 0x040fe20007ffe0ff */
[----:B------:R-:W-:Y:S01]  /*ba90*/  VIADD R223, R3, 0xb8 ;  /* 0x000000b803df7836 */ /* 0x000fe20000000000 */
[----:B------:R-:W-:Y:S01]  /*baa0*/  FSEL R25, R25, -INF , P6 ;  /* 0xff80000019197808 */ /* 0x000fe20003000000 */
[----:B------:R-:W-:Y:S01]  /*bab0*/  ULEA UR7, UR6, UR36, 0x3 ;  /* 0x0000002406077291 */ /* 0x000fe2000f8e183f */
[----:B------:R-:W-:-:S02]  /*bac0*/  ISETP.GE.AND P5, PT, R0, R7, PT ;  /* 0x000000070000720c */ /* 0x000fc40003fa6270 */
[C---:B------:R-:W-:Y:S02]  /*bad0*/  ISETP.GE.AND P6, PT, R2.reuse, R7, PT ;  /* 0x000000070200720c */ /* 0x040fe40003fc6270 */
[----:B------:R-:W-:Y:S02]  /*bae0*/  IADD3 R7, R3, 0x11, RZ ;  /* 0x0000001103077810 */ /* 0x000fe40007ffe0ff */
[----:B------:R-:W-:Y:S02]  /*baf0*/  FSEL R29, R29, -INF , P5 ;  /* 0xff8000001d1d7808 */ /* 0x000fe40002800000 */
[----:B------:R-:W-:Y:S02]  /*bb00*/  ISETP.GE.AND P5, PT, R2, R7, PT ;  /* 0x000000070200720c */ /* 0x000fe40003fa6270 */
[----:B------:R-:W-:Y:S02]  /*bb10*/  ISETP.GE.AND P4, PT, R0, R11, PT ;  /* 0x0000000b0000720c */ /* 0x000fe40003f86270 */
[----:B------:R-:W-:-:S02]  /*bb20*/  FSEL R35, R35, -INF , P5 ;  /* 0xff80000023237808 */ /* 0x000fc40002800000 */
[----:B------:R-:W-:Y:S02]  /*bb30*/  ISETP.GE.AND P5, PT, R0, R3, PT ;  /* 0x000000030000720c */ /* 0x000fe40003fa6270 */
[----:B------:R-:W-:Y:S01]  /*bb40*/  ISETP.GE.AND P2, PT, R2, R11, PT ;  /* 0x0000000b0200720c */ /* 0x000fe20003f46270 */
[----:B------:R-:W-:Y:S01]  /*bb50*/  VIADD R11, R3, 0x10 ;  /* 0x00000010030b7836 */ /* 0x000fe20000000000 */
[----:B------:R-:W-:Y:S02]  /*bb60*/  FSEL R24, R24, -INF , P5 ;  /* 0xff80000018187808 */ /* 0x000fe40002800000 */
[----:B------:R-:W-:Y:S02]  /*bb70*/  FSEL R30, R30, -INF , P2 ;  /* 0xff8000001e1e7808 */ /* 0x000fe40001000000 */
[----:B------:R-:W-:Y:S02]  /*bb80*/  FSEL R27, R27, -INF , P3 ;  /* 0xff8000001b1b7808 */ /* 0x000fe40001800000 */
[----:B------:R-:W-:-:S02]  /*bb90*/  FSEL R28, R28, -INF , P4 ;  /* 0xff8000001c1c7808 */ /* 0x000fc40002000000 */
[----:B------:R-:W-:Y:S01]  /*bba0*/  ISETP.GE.AND P2, PT, R0, R7, PT ;  /* 0x000000070000720c */ /* 0x000fe20003f46270 */
[C---:B------:R-:W-:Y:S01]  /*bbb0*/  VIADD R7, R3.reuse, 0x19 ;  /* 0x0000001903077836 */ /* 0x040fe20000000000 */
[----:B------:R-:W-:Y:S02]  /*bbc0*/  FMNMX R12, R24, R9, !PT ;  /* 0x00000009180c7209 */ /* 0x000fe40007800000 */
[-C--:B------:R-:W-:Y:S02]  /*bbd0*/  ISETP.GE.AND P3, PT, R0, R11.reuse, PT ;  /* 0x0000000b0000720c */ /* 0x080fe40003f66270 */
[----:B------:R-:W-:Y:S02]  /*bbe0*/  ISETP.GE.AND P4, PT, R2, R11, PT ;  /* 0x0000000b0200720c */ /* 0x000fe40003f86270 */
[----:B------:R-:W-:Y:S02]  /*bbf0*/  IADD3 R11, R3, 0x18, RZ ;  /* 0x00000018030b7810 */ /* 0x000fe40007ffe0ff */
[----:B------:R-:W-:-:S02]  /*bc00*/  FMNMX R13, R25, R12, !PT ;  /* 0x0000000c190d7209 */ /* 0x000fc40007800000 */
[----:B------:R-:W-:Y:S02]  /*bc10*/  FSEL R31, R31, -INF , P6 ;  /* 0xff8000001f1f7808 */ /* 0x000fe40003000000 */
[----:B------:R-:W-:Y:S02]  /*bc20*/  FSEL R32, R32, -INF , P3 ;  /* 0xff80000020207808 */ /* 0x000fe40001800000 */
[----:B------:R-:W-:Y:S02]  /*bc30*/  FSEL R34, R34, -INF , P4 ;  /* 0xff80000022227808 */ /* 0x000fe40002000000 */
[----:B------:R-:W-:Y:S02]  /*bc40*/  FSEL R33, R33, -INF , P2 ;  /* 0xff80000021217808 */ /* 0x000fe40001000000 */
[-C--:B------:R-:W-:Y:S02]  /*bc50*/  ISETP.GE.AND P6, PT, R0, R11.reuse, PT ;  /* 0x0000000b0000720c */ /* 0x080fe40003fc6270 */
[----:B------:R-:W-:Y:S01]  /*bc60*/  ISETP.GE.AND P3, PT, R2, R11, PT ;  /* 0x0000000b0200720c */ /* 0x000fe20003f66270 */
[----:B------:R-:W-:Y:S01]  /*bc70*/  VIADD R11, R3, 0x28 ;  /* 0x00000028030b7836 */ /* 0x000fe20000000000 */
[----:B------:R-:W-:-:S02]  /*bc80*/  ISETP.GE.AND P4, PT, R0, R7, PT ;  /* 0x000000070000720c */ /* 0x000fc40003f86270 */
[----:B------:R-:W-:Y:S02]  /*bc90*/  ISETP.GE.AND P2, PT, R2, R7, PT ;  /* 0x000000070200720c */ /* 0x000fe40003f46270 */
[----:B------:R-:W-:Y:S02]  /*bca0*/  IADD3 R7, R3, 0x20, RZ ;  /* 0x0000002003077810 */ /* 0x000fe40007ffe0ff */
[----:B------:R-:W-:Y:S02]  /*bcb0*/  FMNMX R12, R28, R13, !PT ;  /* 0x0000000d1c0c7209 */ /* 0x000fe40007800000 */
[----:B------:R-:W-:Y:S02]  /*bcc0*/  FSEL R36, R36, -INF , P6 ;  /* 0xff80000024247808 */ /* 0x000fe40003000000 */
[----:B------:R-:W-:Y:S02]  /*bcd0*/  FSEL R38, R38, -INF , P3 ;  /* 0xff80000026267808 */ /* 0x000fe40001800000 */
[----:B------:R-:W-:-:S02]  /*bce0*/  ISETP.GE.AND P6, PT, R0, R7, PT ;  /* 0x000000070000720c */ /* 0x000fc40003fc6270 */
[----:B------:R-:W-:Y:S02]  /*bcf0*/  ISETP.GE.AND P3, PT, R2, R7, PT ;  /* 0x000000070200720c */ /* 0x000fe40003f66270 */
[----:B------:R-:W-:Y:S02]  /*bd00*/  IADD3 R7, R3, 0x21, RZ ;  /* 0x0000002103077810 */ /* 0x000fe40007ffe0ff */
[----:B------:R-:W-:Y:S02]  /*bd10*/  FMNMX R13, R29, R12, !PT ;  /* 0x0000000c1d0d7209 */ /* 0x000fe40007800000 */
[----:B------:R-:W-:Y:S02]  /*bd20*/  FSEL R37, R37, -INF , P4 ;  /* 0xff80000025257808 */ /* 0x000fe40002000000 */
[-C--:B------:R-:W-:Y:S02]  /*bd30*/  ISETP.GE.AND P5, PT, R0, R7.reuse, PT ;  /* 0x000000070000720c */ /* 0x080fe40003fa6270 */
[----:B------:R-:W-:-:S02]  /*bd40*/  ISETP.GE.AND P4, PT, R2, R7, PT ;  /* 0x000000070200720c */ /* 0x000fc40003f86270 */
[----:B------:R-:W-:Y:S02]  /*bd50*/  FMNMX R12, R32, R13, !PT ;  /* 0x0000000d200c7209 */ /* 0x000fe40007800000 */
[----:B------:R-:W-:Y:S02]  /*bd60*/  IADD3 R7, R3, 0x29, RZ ;  /* 0x0000002903077810 */ /* 0x000fe40007ffe0ff */
[----:B------:R-:W-:Y:S02]  /*bd70*/  FSEL R42, R42, -INF , P3 ;  /* 0xff8000002a2a7808 */ /* 0x000fe40001800000 */
[----:B------:R-:W-:Y:S02]  /*bd80*/  FSEL R41, R41, -INF , P5 ;  /* 0xff80000029297808 */ /* 0x000fe40002800000 */
[----:B------:R-:W-:Y:S02]  /*bd90*/  FMNMX R13, R33, R12, !PT ;  /* 0x0000000c210d7209 */ /* 0x000fe40007800000 */
[----:B------:R-:W-:-:S02]  /*bda0*/  FSEL R40, R40, -INF , P6 ;  /* 0xff80000028287808 */ /* 0x000fc40003000000 */
[-C--:B------:R-:W-:Y:S02]  /*bdb0*/  ISETP.GE.AND P3, PT, R0, R7.reuse, PT ;  /* 0x000000070000720c */ /* 0x080fe40003f66270 */
[C---:B------:R-:W-:Y:S01]  /*bdc0*/  ISETP.GE.AND P5, PT, R2.reuse, R7, PT ;  /* 0x000000070200720c */ /* 0x040fe20003fa6270 */
[----:B------:R-:W-:Y:S01]  /*bdd0*/  VIADD R7, R3, 0x31 ;  /* 0x0000003103077836 */ /* 0x000fe20000000000 */
[----:B------:R-:W-:Y:S02]  /*bde0*/  ISETP.GE.AND P6, PT, R2, R11, PT ;  /* 0x0000000b0200720c */ /* 0x000fe40003fc6270 */
[----:B------:R-:W-:Y:S02]  /*bdf0*/  FMNMX R12, R36, R13, !PT ;  /* 0x0000000d240c7209 */ /* 0x000fe40007800000 */
[----:B------:R-:W-:Y:S02]  /*be00*/  FSEL R46, R46, -INF , P6 ;  /* 0xff8000002e2e7808 */ /* 0x000fe40003000000 */
[----:B------:R-:W-:-:S02]  /*be10*/  FSEL R45, R45, -INF , P3 ;  /* 0xff8000002d2d7808 */ /* 0x000fc40001800000 */
[-C--:B------:R-:W-:Y:S02]  /*be20*/  ISETP.GE.AND P6, PT, R0, R7.reuse, PT ;  /* 0x000000070000720c */ /* 0x080fe40003fc6270 */
[----:B------:R-:W-:Y:S02]  /*be30*/  ISETP.GE.AND P3, PT, R2, R7, PT ;  /* 0x000000070200720c */ /* 0x000fe40003f66270 */
[----:B------:R-:W-:Y:S02]  /*be40*/  FMNMX R7, R37, R12, !PT ;  /* 0x0000000c25077209 */ /* 0x000fe40007800000 */
[----:B------:R-:W-:Y:S02]  /*be50*/  FSEL R39, R39, -INF , P2 ;  /* 0xff80000027277808 */ /* 0x000fe40001000000 */
[----:B------:R-:W-:Y:S02]  /*be60*/  ISETP.GE.AND P2, PT, R0, R11, PT ;  /* 0x0000000b0000720c */ /* 0x000fe40003f46270 */
[----:B------:R-:W-:-:S02]  /*be70*/  FMNMX R12, R40, R7, !PT ;  /* 0x00000007280c7209 */ /* 0x000fc40007800000 */
[----:B------:R-:W-:Y:S02]  /*be80*/  IADD3 R11, R3, 0x30, RZ ;  /* 0x00000030030b7810 */ /* 0x000fe40007ffe0ff */
[----:B------:R-:W-:Y:S02]  /*be90*/  FSEL R44, R44, -INF , P2 ;  /* 0xff8000002c2c7808 */ /* 0x000fe40001000000 */
[----:B------:R-:W-:Y:S02]  /*bea0*/  FMNMX R13, R41, R12, !PT ;  /* 0x0000000c290d7209 */ /* 0x000fe40007800000 */
[----:B------:R-:W-:Y:S02]  /*beb0*/  FSEL R43, R43, -INF , P4 ;  /* 0xff8000002b2b7808 */ /* 0x000fe40002000000 */
[----:B------:R-:W-:Y:S02]  /*bec0*/  ISETP.GE.AND P4, PT, R0, R11, PT ;  /* 0x0000000b0000720c */ /* 0x000fe40003f86270 */
[----:B------:R-:W-:-:S02]  /*bed0*/  FMNMX R12, R44, R13, !PT ;  /* 0x0000000d2c0c7209 */ /* 0x000fc40007800000 */
[----:B------:R-:W-:Y:S02]  /*bee0*/  ISETP.GE.AND P2, PT, R2, R11, PT ;  /* 0x0000000b0200720c */ /* 0x000fe40003f46270 */
[----:B------:R-:W-:Y:S02]  /*bef0*/  IADD3 R11, R3, 0x38, RZ ;  /* 0x00000038030b7810 */ /* 0x000fe40007ffe0ff */
[----:B------:R-:W-:Y:S02]  /*bf00*/  FSEL R48, R48, -INF , P4 ;  /* 0xff80000030307808 */ /* 0x000fe40002000000 */
[----:B------:R-:W-:Y:S02]  /*bf10*/  FMNMX R13, R45, R12, !PT ;  /* 0x0000000c2d0d7209 */ /* 0x000fe40007800000 */
[----:B------:R-:W-:Y:S02]  /*bf20*/  FSEL R47, R47, -INF , P5 ;  /* 0xff8000002f2f7808 */ /* 0x000fe40002800000 */
[----:B------:R-:W-:-:S02]  /*bf30*/  ISETP.GE.AND P5, PT, R0, R11, PT ;  /* 0x0000000b0000720c */ /* 0x000fc40003fa6270 */
[----:B------:R-:W-:Y:S02]  /*bf40*/  IADD3 R7, R3, 0x39, RZ ;  /* 0x0000003903077810 */ /* 0x000fe40007ffe0ff */
[----:B------:R-:W-:Y:S02]  /*bf50*/  FSEL R49, R49, -INF , P6 ;  /* 0xff80000031317808 */ /* 0x000fe40003000000 */
[----:B------:R-:W-:Y:S02]  /*bf60*/  FMNMX R12, R48, R13, !PT ;  /* 0x0000000d300c7209 */ /* 0x000fe40007800000 */
[----:B------:R-:W-:Y:S01]  /*bf70*/  ISETP.GE.AND P4, PT, R2, R11, PT ;  /* 0x0000000b0200720c */ /* 0x000fe20003f86270 */
[----:B------:R-:W-:Y:S01]  /*bf80*/  VIADD R11, R3, 0x40 ;  /* 0x00000040030b7836 */ /* 0x000fe20000000000 */
[----:B------:R-:W-:Y:S02]  /*bf90*/  FSEL R50, R50, -INF , P2 ;  /* 0xff80000032327808 */ /* 0x000fe40001000000 */
[----:B------:R-:W-:-:S02]  /*bfa0*/  ISETP.GE.AND P2, PT, R0, R7, PT ;  /* 0x000000070000720c */ /* 0x000fc40003f46270 */
[----:B------:R-:W-:Y:S02]  /*bfb0*/  FSEL R52, R52, -INF , P5 ;  /* 0xff80000034347808 */ /* 0x000fe40002800000 */
[----:B------:R-:W-:Y:S02]  /*bfc0*/  FMNMX R13, R49, R12, !PT ;  /* 0x0000000c310d7209 */ /* 0x000fe40007800000 */
[----:B------:R-:W-:Y:S02]  /*bfd0*/  ISETP.GE.AND P6, PT, R2, R7, PT ;  /* 0x000000070200720c */ /* 0x000fe40003fc6270 */
[----:B------:R-:W-:Y:S02]  /*bfe0*/  FSEL R51, R51, -INF , P3 ;  /* 0xff80000033337808 */ /* 0x000fe40001800000 */
[----:B------:R-:W-:Y:S02]  /*bff0*/  ISETP.GE.AND P3, PT, R0, R11, PT ;  /* 0x0000000b0000720c */ /* 0x000fe40003f66270 */
[----:B------:R-:W-:-:S02]  /*c000*/  IADD3 R7, R3, 0x41, RZ ;  /* 0x0000004103077810 */ /* 0x000fc40007ffe0ff */
[----:B------:R-:W-:Y:S02]  /*c010*/  FSEL R53, R53, -INF , P2 ;  /* 0xff80000035357808 */ /* 0x000fe40001000000 */
[----:B------:R-:W-:Y:S02]  /*c020*/  FMNMX R12, R52, R13, !PT ;  /* 0x0000000d340c7209 */ /* 0x000fe40007800000 */
[----:B------:R-:W-:Y:S02]  /*c030*/  ISETP.GE.AND P5, PT, R2, R11, PT ;  /* 0x0000000b0200720c */ /* 0x000fe40003fa6270 */
[----:B------:R-:W-:Y:S02]  /*c040*/  FSEL R54, R54, -INF , P4 ;  /* 0xff80000036367808 */ /* 0x000fe40002000000 */
[----:B------:R-:W-:Y:S02]  /*c050*/  IADD3 R11, R3, 0x48, RZ ;  /* 0x00000048030b7810 */ /* 0x000fe40007ffe0ff */
[----:B------:R-:W-:-:S02]  /*c060*/  ISETP.GE.AND P4, PT, R0, R7, PT ;  /* 0x000000070000720c */ /* 0x000fc40003f86270 */
[----:B------:R-:W-:Y:S02]  /*c070*/  FSEL R56, R56, -INF , P3 ;  /* 0xff80000038387808 */ /* 0x000fe40001800000 */
[----:B------:R-:W-:Y:S02]  /*c080*/  FMNMX R13, R53, R12, !PT ;  /* 0x0000000c350d7209 */ /* 0x000fe40007800000 */
[----:B------:R-:W-:Y:S01]  /*c090*/  ISETP.GE.AND P2, PT, R2, R7, PT ;  /* 0x000000070200720c */ /* 0x000fe20003f46270 */
[----:B------:R-:W-:Y:S01]  /*c0a0*/  VIADD R7, R3, 0x49 ;  /* 0x0000004903077836 */ /* 0x000fe20000000000 */
[----:B------:R-:W-:Y:S02]  /*c0b0*/  FSEL R55, R55, -INF , P6 ;  /* 0xff80000037377808 */ /* 0x000fe40003000000 */
[----:B------:R-:W-:Y:S02]  /*c0c0*/  ISETP.GE.AND P6, PT, R0, R11, PT ;  /* 0x0000000b0000720c */ /* 0x000fe40003fc6270 */
[----:B------:R-:W-:-:S02]  /*c0d0*/  FSEL R57, R57, -INF , P4 ;  /* 0xff80000039397808 */ /* 0x000fc40002000000 */
[----:B------:R-:W-:Y:S02]  /*c0e0*/  FMNMX R12, R56, R13, !PT ;  /* 0x0000000d380c7209 */ /* 0x000fe40007800000 */
[----:B------:R-:W-:Y:S02]  /*c0f0*/  ISETP.GE.AND P3, PT, R2, R11, PT ;  /* 0x0000000b0200720c */ /* 0x000fe40003f66270 */
[----:B------:R-:W-:Y:S02]  /*c100*/  IADD3 R11, R3, 0x50, RZ ;  /* 0x00000050030b7810 */ /* 0x000fe40007ffe0ff */
[----:B------:R-:W-:Y:S02]  /*c110*/  ISETP.GE.AND P4, PT, R0, R7, PT ;  /* 0x000000070000720c */ /* 0x000fe40003f86270 */
[----:B------:R-:W-:Y:S02]  /*c120*/  FSEL R60, R60, -INF , P6 ;  /* 0xff8000003c3c7808 */ /* 0x000fe40003000000 */
[----:B------:R-:W-:-:S02]  /*c130*/  FMNMX R17, R57, R12, !PT ;  /* 0x0000000c39117209 */ /* 0x000fc40007800000 */
[----:B------:R-:W-:Y:S02]  /*c140*/  IADD3 R13, R3, 0x51, RZ ;  /* 0x00000051030d7810 */ /* 0x000fe40007ffe0ff */
[----:B------:R-:W-:Y:S02]  /*c150*/  ISETP.GE.AND P6, PT, R0, R11, PT ;  /* 0x0000000b0000720c */ /* 0x000fe40003fc6270 */
[----:B------:R-:W-:Y:S02]  /*c160*/  FSEL R61, R61, -INF , P4 ;  /* 0xff8000003d3d7808 */ /* 0x000fe40002000000 */
[----:B------:R-:W-:Y:S02]  /*c170*/  FMNMX R12, R60, R17, !PT ;  /* 0x000000113c0c7209 */ /* 0x000fe40007800000 */
[----:B------:R-:W-:Y:S02]  /*c180*/  ISETP.GE.AND P4, PT, R0, R13, PT ;  /* 0x0000000d0000720c */ /* 0x000fe40003f86270 */
[----:B------:R-:W-:-:S02]  /*c190*/  FSEL R64, R64, -INF , P6 ;  /* 0xff80000040407808 */ /* 0x000fc40003000000 */
[----:B------:R-:W-:Y:S02]  /*c1a0*/  FMNMX R21, R61, R12, !PT ;  /* 0x0000000c3d157209 */ /* 0x000fe40007800000 */
[----:B------:R-:W-:Y:S02]  /*c1b0*/  IADD3 R17, R3, 0x59, RZ ;  /* 0x0000005903117810 */ /* 0x000fe40007ffe0ff */
[----:B------:R-:W-:Y:S02]  /*c1c0*/  ISETP.GE.AND P6, PT, R0, R15, PT ;  /* 0x0000000f0000720c */ /* 0x000fe40003fc6270 */
[----:B------:R-:W-:Y:S02]  /*c1d0*/  FSEL R65, R65, -INF , P4 ;  /* 0xff80000041417808 */ /* 0x000fe40002000000 */
[----:B------:R-:W-:Y:S01]  /*c1e0*/  FMNMX R12, R64, R21, !PT ;  /* 0x00000015400c7209 */ /* 0x000fe20007800000 */
[----:B------:R-:W-:Y:S01]  /*c1f0*/  VIADD R21, R3, 0x61 ;  /* 0x0000006103157836 */ /* 0x000fe20000000000 */
[----:B------:R-:W-:-:S02]  /*c200*/  ISETP.GE.AND P4, PT, R0, R17, PT ;  /* 0x000000110000720c */ /* 0x000fc40003f86270 */
[----:B------:R-:W-:Y:S02]  /*c210*/  FSEL R68, R68, -INF , P6 ;  /* 0xff80000044447808 */ /* 0x000fe40003000000 */
[----:B------:R-:W-:Y:S02]  /*c220*/  FMNMX R185, R65, R12, !PT ;  /* 0x0000000c41b97209 */ /* 0x000fe40007800000 */
[----:B------:R-:W-:Y:S02]  /*c230*/  ISETP.GE.AND P6, PT, R0, R19, PT ;  /* 0x000000130000720c */ /* 0x000fe40003fc6270 */
[----:B------:R-:W-:Y:S02]  /*c240*/  FSEL R69, R69, -INF , P4 ;  /* 0xff80000045457808 */ /* 0x000fe40002000000 */
[----:B------:R-:W-:Y:S02]  /*c250*/  FMNMX R12, R68, R185, !PT ;  /* 0x000000b9440c7209 */ /* 0x000fe40007800000 */
[----:B------:R-:W-:-:S02]  /*c260*/  IADD3 R23, R3, 0x68, RZ ;  /* 0x0000006803177810 */ /* 0x000fc40007ffe0ff */
[----:B------:R-:W-:Y:S02]  /*c270*/  ISETP.GE.AND P4, PT, R0, R21, PT ;  /* 0x000000150000720c */ /* 0x000fe40003f86270 */
[----:B------:R-:W-:Y:S02]  /*c280*/  FSEL R72, R72, -INF , P6 ;  /* 0xff80000048487808 */ /* 0x000fe40003000000 */
[----:B------:R-:W-:Y:S02]  /*c290*/  FMNMX R189, R69, R12, !PT ;  /* 0x0000000c45bd7209 */ /* 0x000fe40007800000 */
[----:B------:R-:W-:Y:S02]  /*c2a0*/  IADD3 R185, R3, 0x69, RZ ;  /* 0x0000006903b97810 */ /* 0x000fe40007ffe0ff */
[----:B------:R-:W-:Y:S02]  /*c2b0*/  ISETP.GE.AND P6, PT, R0, R23, PT ;  /* 0x000000170000720c */ /* 0x000fe40003fc6270 */
[----:B------:R-:W-:-:S02]  /*c2c0*/  FSEL R73, R73, -INF , P4 ;  /* 0xff80000049497808 */ /* 0x000fc40002000000 */
[----:B------:R-:W-:Y:S02]  /*c2d0*/  FMNMX R12, R72, R189, !PT ;  /* 0x000000bd480c7209 */ /* 0x000fe40007800000 */
[----:B------:R-:W-:Y:S02]  /*c2e0*/  ISETP.GE.AND P4, PT, R0, R185, PT ;  /* 0x000000b90000720c */ /* 0x000fe40003f86270 */
[----:B------:R-:W-:Y:S02]  /*c2f0*/  FSEL R76, R76, -INF , P6 ;  /* 0xff8000004c4c7808 */ /* 0x000fe40003000000 */
[----:B------:R-:W-:Y:S02]  /*c300*/  FMNMX R193, R73, R12, !PT ;  /* 0x0000000c49c17209 */ /* 0x000fe40007800000 */
[----:B------:R-:W-:Y:S02]  /*c310*/  IADD3 R189, R3, 0x71, RZ ;  /* 0x0000007103bd7810 */ /* 0x000fe40007ffe0ff */
[----:B------:R-:W-:-:S02]  /*c320*/  ISETP.GE.AND P6, PT, R0, R187, PT ;  /* 0x000000bb0000720c */ /* 0x000fc40003fc6270 */
[----:B------:R-:W-:Y:S02]  /*c330*/  FSEL R77, R77, -INF , P4 ;  /* 0xff8000004d4d7808 */ /* 0x000fe40002000000 */
[----:B------:R-:W-:Y:S01]  /*c340*/  FMNMX R12, R76, R193, !PT ;  /* 0x000000c14c0c7209 */ /* 0x000fe20007800000 */
[C---:B------:R-:W-:Y:S01]  /*c350*/  VIADD R193, R3.reuse, 0x79 ;  /* 0x0000007903c17836 */ /* 0x040fe20000000000 */
[----:B------:R-:W-:Y:S02]  /*c360*/  IADD3 R191, R3, 0x78, RZ ;  /* 0x0000007803bf7810 */ /* 0x000fe40007ffe0ff */
[----:B------:R-:W-:Y:S02]  /*c370*/  ISETP.GE.AND P4, PT, R0, R189, PT ;  /* 0x000000bd0000720c */ /* 0x000fe40003f86270 */
[----:B------:R-:W-:Y:S02]  /*c380*/  FSEL R80, R80, -INF , P6 ;  /* 0xff80000050507808 */ /* 0x000fe40003000000 */
[----:B------:R-:W-:-:S02]  /*c390*/  FMNMX R197, R77, R12, !PT ;  /* 0x0000000c4dc57209 */ /* 0x000fc40007800000 */
[----:B------:R-:W-:Y:S02]  /*c3a0*/  ISETP.GE.AND P6, PT, R0, R191, PT ;  /* 0x000000bf0000720c */ /* 0x000fe40003fc6270 */
[----:B------:R-:W-:Y:S02]  /*c3b0*/  FSEL R81, R81, -INF , P4 ;  /* 0xff80000051517808 */ /* 0x000fe40002000000 */
[----:B------:R-:W-:Y:S02]  /*c3c0*/  FMNMX R12, R80, R197, !PT ;  /* 0x000000c5500c7209 */ /* 0x000fe40007800000 */
[----:B------:R-:W-:Y:S02]  /*c3d0*/  IADD3 R195, R3, 0x80, RZ ;  /* 0x0000008003c37810 */ /* 0x000fe40007ffe0ff */
[----:B------:R-:W-:Y:S02]  /*c3e0*/  ISETP.GE.AND P4, PT, R0, R193, PT ;  /* 0x000000c10000720c */ /* 0x000fe40003f86270 */
[----:B------:R-:W-:-:S02]  /*c3f0*/  FSEL R84, R84, -INF , P6 ;  /* 0xff80000054547808 */ /* 0x000fc40003000000 */
[----:B------:R-:W-:Y:S02]  /*c400*/  FMNMX R201, R81, R12, !PT ;  /* 0x0000000c51c97209 */ /* 0x000fe40007800000 */
[----:B------:R-:W-:Y:S02]  /*c410*/  IADD3 R197, R3, 0x81, RZ ;  /* 0x0000008103c57810 */ /* 0x000fe40007ffe0ff */
[----:B------:R-:W-:Y:S02]  /*c420*/  ISETP.GE.AND P6, PT, R0, R195, PT ;  /* 0x000000c30000720c */ /* 0x000fe40003fc6270 */
[----:B------:R-:W-:Y:S02]  /*c430*/  FSEL R85, R85, -INF , P4 ;  /* 0xff80000055557808 */ /* 0x000fe40002000000 */
[----:B------:R-:W-:Y:S02]  /*c440*/  FMNMX R12, R84, R201, !PT ;  /* 0x000000c9540c7209 */ /* 0x000fe40007800000 */
[----:B------:R-:W-:-:S02]  /*c450*/  ISETP.GE.AND P4, PT, R0, R197, PT ;  /* 0x000000c50000720c */ /* 0x000fc40003f86270 */
[----:B------:R-:W-:Y:S02]  /*c460*/  FSEL R88, R88, -INF , P6 ;  /* 0xff80000058587808 */ /* 0x000fe40003000000 */
[----:B------:R-:W-:Y:S02]  /*c470*/  FMNMX R205, R85, R12, !PT ;  /* 0x0000000c55cd7209 */ /* 0x000fe40007800000 */
[----:B------:R-:W-:Y:S02]  /*c480*/  IADD3 R201, R3, 0x89, RZ ;  /* 0x0000008903c97810 */ /* 0x000fe40007ffe0ff */
[----:B------:R-:W-:Y:S02]  /*c490*/  ISETP.GE.AND P6, PT, R0, R199, PT ;  /* 0x000000c70000720c */ /* 0x000fe40003fc6270 */
[----:B------:R-:W-:Y:S02]  /*c4a0*/  FSEL R89, R89, -INF , P4 ;  /* 0xff80000059597808 */ /* 0x000fe40002000000 */
[----:B------:R-:W-:Y:S01]  /*c4b0*/  FMNMX R12, R88, R205, !PT ;  /* 0x000000cd580c7209 */ /* 0x000fe20007800000 */
[C---:B------:R-:W-:Y:S01]  /*c4c0*/  VIADD R205, R3.reuse, 0x91 ;  /* 0x0000009103cd7836 */ /* 0x040fe20000000000 */
[----:B------:R-:W-:-:S02]  /*c4d0*/  IADD3 R203, R3, 0x90, RZ ;  /* 0x0000009003cb7810 */ /* 0x000fc40007ffe0ff */
[----:B------:R-:W-:Y:S02]  /*c4e0*/  ISETP.GE.AND P4, PT, R0, R201, PT ;  /* 0x000000c90000720c */ /* 0x000fe40003f86270 */
[----:B------:R-:W-:Y:S02]  /*c4f0*/  FSEL R92, R92, -INF , P6 ;  /* 0xff8000005c5c7808 */ /* 0x000fe40003000000 */
[----:B------:R-:W-:Y:S02]  /*c500*/  FMNMX R209, R89, R12, !PT ;  /* 0x0000000c59d17209 */ /* 0x000fe40007800000 */
[----:B------:R-:W-:Y:S02]  /*c510*/  ISETP.GE.AND P6, PT, R0, R203, PT ;  /* 0x000000cb0000720c */ /* 0x000fe40003fc6270 */
[----:B------:R-:W-:Y:S02]  /*c520*/  FSEL R93, R93, -INF , P4 ;  /* 0xff8000005d5d7808 */ /* 0x000fe40002000000 */
[----:B------:R-:W-:-:S02]  /*c530*/  FMNMX R12, R92, R209, !PT ;  /* 0x000000d15c0c7209 */ /* 0x000fc40007800000 */
[----:B------:R-:W-:Y:S02]  /*c540*/  IADD3 R207, R3, 0x98, RZ ;  /* 0x0000009803cf7810 */ /* 0x000fe40007ffe0ff */
[----:B------:R-:W-:Y:S02]  /*c550*/  ISETP.GE.AND P4, PT, R0, R205, PT ;  /* 0x000000cd0000720c */ /* 0x000fe40003f86270 */
[----:B------:R-:W-:Y:S02]  /*c560*/  FSEL R96, R96, -INF , P6 ;  /* 0xff80000060607808 */ /* 0x000fe40003000000 */
[----:B------:R-:W-:Y:S02]  /*c570*/  FMNMX R213, R93, R12, !PT ;  /* 0x0000000c5dd57209 */ /* 0x000fe40007800000 */
[----:B------:R-:W-:Y:S02]  /*c580*/  IADD3 R209, R3, 0x99, RZ ;  /* 0x0000009903d17810 */ /* 0x000fe40007ffe0ff */
        /* <DEDUP_REMOVED lines=9> */
[----:B------:R-:W-:Y:S01]  /*c620*/  FMNMX R12, R100, R217, !PT ;  /* 0x000000d9640c7209 */ /* 0x000fe20007800000 */
[C---:B------:R-:W-:Y:S01]  /*c630*/  VIADD R217, R3.reuse, 0xa9 ;  /* 0x000000a903d97836 */ /* 0x040fe20000000000 */
        /* <DEDUP_REMOVED lines=10> */
[----:B------:R-:W-:Y:S02]  /*c6e0*/  FMNMX R225, R105, R12, !PT ;  /* 0x0000000c69e17209 */ /* 0x000fe40007800000 */
        /* <DEDUP_REMOVED lines=10> */
[----:B------:R-:W-:Y:S01]  /*c790*/  FMNMX R12, R112, R229, !PT ;  /* 0x000000e5700c7209 */ /* 0x000fe20007800000 */
[C---:B------:R-:W-:Y:S01]  /*c7a0*/  VIADD R229, R3.reuse, 0xc1 ;  /* 0x000000c103e57836 */ /* 0x040fe20000000000 */
[----:B------:R-:W-:Y:S02]  /*c7b0*/  IADD3 R227, R3, 0xc0, RZ ;  /* 0x000000c003e37810 */ /* 0x000fe40007ffe0ff */
[----:B------:R-:W-:Y:S02]  /*c7c0*/  ISETP.GE.AND P4, PT, R0, R225, PT ;  /* 0x000000e10000720c */ /* 0x000fe40003f86270 */
[----:B------:R-:W-:Y:S02]  /*c7d0*/  FSEL R116, R116, -INF , P6 ;  /* 0xff80000074747808 */ /* 0x000fe40003000000 */
[----:B------:R-:W-:Y:S02]  /*c7e0*/  FMNMX R233, R113, R12, !PT ;  /* 0x0000000c71e97209 */ /* 0x000fe40007800000 */
[----:B------:R-:W-:-:S02]  /*c7f0*/  ISETP.GE.AND P6, PT, R0, R227, PT ;  /* 0x000000e30000720c */ /* 0x000fc40003fc6270 */
[----:B------:R-:W-:Y:S02]  /*c800*/  FSEL R12, R117, -INF , P4 ;  /* 0xff800000750c7808 */ /* 0x000fe40002000000 */
[----:B------:R-:W-:Y:S02]  /*c810*/  FMNMX R233, R116, R233, !PT ;  /* 0x000000e974e97209 */ /* 0x000fe40007800000 */
[C---:B------:R-:W-:Y:S02]  /*c820*/  IADD3 R231, R3.reuse, 0xc8, RZ ;  /* 0x000000c803e77810 */ /* 0x040fe40007ffe0ff */
        /* <DEDUP_REMOVED lines=13> */
[----:B------:R-:W-:Y:S01]  /*c900*/  FSEL R14, R125, -INF , P4 ;  /* 0xff8000007d0e7808 */ /* 0x000fe20002000000 */
[C---:B------:R-:W-:Y:S01]  /*c910*/  VIADD R125, R3.reuse, 0xd9 ;  /* 0x000000d9037d7836 */ /* 0x040fe20000000000 */
        /* <DEDUP_REMOVED lines=40> */
[----:B------:R-:W-:-:S02]  /*cba0*/  FSEL R58, R58, -INF , P5 ;  /* 0xff8000003a3a7808 */ /* 0x000fc40002800000 */
[----:B------:R-:W-:Y:S02]  /*cbb0*/  ISETP.GE.AND P5, PT, R2, R7, PT ;  /* 0x000000070200720c */ /* 0x000fe40003fa6270 */
[----:B------:R-:W-:Y:S02]  /*cbc0*/  ISETP.GE.AND P4, PT, R0, R190, PT ;  /* 0x000000be0000720c */ /* 0x000fe40003f86270 */
[----:B------:R-:W-:Y:S02]  /*cbd0*/  FSEL R148, R148, -INF , P6 ;  /* 0xff80000094947808 */ /* 0x000fe40003000000 */
[----:B------:R-:W-:Y:S02]  /*cbe0*/  FMNMX R7, R145, R192, !PT ;  /* 0x000000c091077209 */ /* 0x000fe40007800000 */
[----:B------:R-:W-:Y:S02]  /*cbf0*/  FSEL R149, R149, -INF , P4 ;  /* 0xff80000095957808 */ /* 0x000fe40002000000 */
[----:B------:R-:W-:-:S02]  /*cc00*/  FMNMX R192, R148, R7, !PT ;  /* 0x0000000794c07209 */ /* 0x000fc40007800000 */
[C---:B------:R-:W-:Y:S02]  /*cc10*/  ISETP.GE.AND P6, PT, R2.reuse, R17, PT ;  /* 0x000000110200720c */ /* 0x040fe40003fc6270 */
[----:B------:R-:W-:Y:S02]  /*cc20*/  FMNMX R192, R149, R192, !PT ;  /* 0x000000c095c07209 */ /* 0x000fe40007800000 */
[----:B------:R-:W-:Y:S02]  /*cc30*/  FSEL R71, R71, -INF , P6 ;  /* 0xff80000047477808 */ /* 0x000fe40003000000 */
[C---:B------:R-:W-:Y:S01]  /*cc40*/  ISETP.GE.AND P6, PT, R2.reuse, R187, PT ;  /* 0x000000bb0200720c */ /* 0x040fe20003fc6270 */
[----:B------:R-:W1:Y:S01]  /*cc50*/  SHFL.BFLY PT, R7, R192, 0x1, 0x1f ;  /* 0x0c201f00c0077f89 */ /* 0x000e6200000e0000 */
[----:B------:R-:W-:Y:S02]  /*cc60*/  ISETP.GE.AND P4, PT, R2, R13, PT ;  /* 0x0000000d0200720c */ /* 0x000fe40003f86270 */
[----:B------:R-:W-:-:S02]  /*cc70*/  FSEL R82, R82, -INF , P6 ;  /* 0xff80000052527808 */ /* 0x000fc40003000000 */
[C---:B------:R-:W-:Y:S02]  /*cc80*/  ISETP.GE.AND P6, PT, R2.reuse, R197, PT ;  /* 0x000000c50200720c */ /* 0x040fe40003fc6270 */
[----:B------:R-:W-:Y:S02]  /*cc90*/  FSEL R67, R67, -INF , P4 ;  /* 0xff80000043437808 */ /* 0x000fe40002000000 */
[C---:B------:R-:W-:Y:S02]  /*cca0*/  ISETP.GE.AND P4, PT, R2.reuse, R23, PT ;  /* 0x000000170200720c */ /* 0x040fe40003f86270 */
[----:B------:R-:W-:Y:S02]  /*ccb0*/  FSEL R91, R91, -INF , P6 ;  /* 0xff8000005b5b7808 */ /* 0x000fe40003000000 */
[----:B------:R-:W-:Y:S02]  /*ccc0*/  ISETP.GE.AND P6, PT, R2, R207, PT ;  /* 0x000000cf0200720c */ /* 0x000fe40003fc6270 */
[----:B------:R-:W-:-:S02]  /*ccd0*/  FSEL R63, R63, -INF , P5 ;  /* 0xff8000003f3f7808 */ /* 0x000fc40002800000 */
[----:B------:R-:W-:Y:S02]  /*cce0*/  FSEL R78, R78, -INF , P4 ;  /* 0xff8000004e4e7808 */ /* 0x000fe40002000000 */
[----:B------:R-:W-:Y:S02]  /*ccf0*/  FSEL R59, R59, -INF , P2 ;  /* 0xff8000003b3b7808 */ /* 0x000fe40001000000 */
[C---:B------:R-:W-:Y:S02]  /*cd00*/  ISETP.GE.AND P5, PT, R2.reuse, R19, PT ;  /* 0x000000130200720c */ /* 0x040fe40003fa6270 */
[----:B------:R-:W-:Y:S02]  /*cd10*/  ISETP.GE.AND P4, PT, R2, R193, PT ;  /* 0x000000c10200720c */ /* 0x000fe40003f86270 */
[----:B-1----:R-:W-:Y:S02]  /*cd20*/  FMNMX R7, R192, R7, !PT ;  /* 0x00000007c0077209 */ /* 0x002fe40007800000 */
[----:B------:R-:W-:-:S02]  /*cd30*/  ISETP.GE.AND P2, PT, R2, R11, PT ;  /* 0x0000000b0200720c */ /* 0x000fc40003f46270 */
[----:B------:R-:W-:Y:S01]  /*cd40*/  FSEL R102, R102, -INF , P6 ;  /* 0xff80000066667808 */ /* 0x000fe20003000000 */
[----:B------:R-:W1:Y:S01]  /*cd50*/  SHFL.BFLY PT, R192, R7, 0x2, 0x1f ;  /* 0x0c401f0007c07f89 */ /* 0x000e6200000e0000 */
[----:B------:R-:W-:Y:S02]  /*cd60*/  ISETP.GE.AND P6, PT, R2, R217, PT ;  /* 0x000000d90200720c */ /* 0x000fe40003fc6270 */
[----:B------:R-:W-:Y:S02]  /*cd70*/  FSEL R74, R74, -INF , P5 ;  /* 0xff8000004a4a7808 */ /* 0x000fe40002800000 */
[----:B------:R-:W-:Y:S02]  /*cd80*/  FSEL R87, R87, -INF , P4 ;  /* 0xff80000057577808 */ /* 0x000fe40002000000 */
[----:B------:R-:W-:Y:S02]  /*cd90*/  FSEL R66, R66, -INF , P2 ;  /* 0xff80000042427808 */ /* 0x000fe40001000000 */
[----:B------:R-:W-:-:S02]  /*cda0*/  ISETP.GE.AND P5, PT, R2, R189, PT ;  /* 0x000000bd0200720c */ /* 0x000fc40003fa6270 */
[C---:B------:R-:W-:Y:S02]  /*cdb0*/  ISETP.GE.AND P4, PT, R2.reuse, R203, PT ;  /* 0x000000cb0200720c */ /* 0x040fe40003f86270 */
[C---:B------:R-:W-:Y:S02]  /*cdc0*/  ISETP.GE.AND P2, PT, R2.reuse, R21, PT ;  /* 0x000000150200720c */ /* 0x040fe40003f46270 */
[----:B------:R-:W-:Y:S02]  /*cdd0*/  FSEL R111, R111, -INF , P6 ;  /* 0xff8000006f6f7808 */ /* 0x000fe40003000000 */
[----:B------:R-:W-:Y:S02]  /*cde0*/  ISETP.GE.AND P6, PT, R2, R227, PT ;  /* 0x000000e30200720c */ /* 0x000fe40003fc6270 */
[----:B------:R-:W-:Y:S02]  /*cdf0*/  FSEL R83, R83, -INF , P5 ;  /* 0xff80000053537808 */ /* 0x000fe40002800000 */
[----:B------:R-:W-:-:S02]  /*ce00*/  FSEL R98, R98, -INF , P4 ;  /* 0xff80000062627808 */ /* 0x000fc40002000000 */
[----:B------:R-:W-:Y:S02]  /*ce10*/  FSEL R75, R75, -INF , P2 ;  /* 0xff8000004b4b7808 */ /* 0x000fe40001000000 */
[----:B-1----:R-:W-:Y:S02]  /*ce20*/  FMNMX R7, R7, R192, !PT ;  /* 0x000000c007077209 */ /* 0x002fe40007800000 */
[C---:B------:R-:W-:Y:S02]  /*ce30*/  ISETP.GE.AND P5, PT, R2.reuse, R199, PT ;  /* 0x000000c70200720c */ /* 0x040fe40003fa6270 */
[C---:B------:R-:W-:Y:S02]  /*ce40*/  ISETP.GE.AND P4, PT, R2.reuse, R213, PT ;  /* 0x000000d50200720c */ /* 0x040fe40003f86270 */
[----:B------:R-:W-:Y:S02]  /*ce50*/  ISETP.GE.AND P2, PT, R2, R191, PT ;  /* 0x000000bf0200720c */ /* 0x000fe40003f46270 */
[----:B------:R-:W-:-:S02]  /*ce60*/  FSEL R122, R122, -INF , P6 ;  /* 0xff8000007a7a7808 */ /* 0x000fc40003000000 */
[----:B------:R-:W-:Y:S02]  /*ce70*/  FSEL R62, R62, -INF , P3 ;  /* 0xff8000003e3e7808 */ /* 0x000fe40001800000 */
[----:B------:R-:W-:Y:S02]  /*ce80*/  FSETP.NEU.AND P6, PT, R7, -INF , PT ;  /* 0xff8000000700780b */ /* 0x000fe40003fcd000 */
[----:B------:R-:W-:Y:S02]  /*ce90*/  ISETP.GE.AND P3, PT, R2, R15, PT ;  /* 0x0000000f0200720c */ /* 0x000fe40003f66270 */
[----:B------:R-:W-:Y:S02]  /*cea0*/  FSEL R94, R94, -INF , P5 ;  /* 0xff8000005e5e7808 */ /* 0x000fe40002800000 */
[----:B------:R-:W-:Y:S02]  /*ceb0*/  FSEL R107, R107, -INF , P4 ;  /* 0xff8000006b6b7808 */ /* 0x000fe40002000000 */
[----:B------:R-:W-:-:S02]  /*cec0*/  FSEL R86, R86, -INF , P2 ;  /* 0xff80000056567808 */ /* 0x000fc40001000000 */
[C---:B------:R-:W-:Y:S02]  /*ced0*/  ISETP.GE.AND P5, PT, R2.reuse, R209, PT ;  /* 0x000000d10200720c */ /* 0x040fe40003fa6270 */
[C---:B------:R-:W-:Y:S02]  /*cee0*/  ISETP.GE.AND P4, PT, R2.reuse, R223, PT ;  /* 0x000000df0200720c */ /* 0x040fe40003f86270 */
[----:B------:R-:W-:Y:S02]  /*cef0*/  ISETP.GE.AND P2, PT, R2, R201, PT ;  /* 0x000000c90200720c */ /* 0x000fe40003f46270 */
[----:B------:R-:W-:Y:S02]  /*cf00*/  FSEL R192, R7, RZ, P6 ;  /* 0x000000ff07c07208 */ /* 0x000fe40003000000 */
[----:B------:R-:W-:Y:S02]  /*cf10*/  FSEL R70, R70, -INF , P3 ;  /* 0xff80000046467808 */ /* 0x000fe40001800000 */
[----:B------:R-:W-:Y:S01]  /*cf20*/  ISETP.GE.AND P3, PT, R2, R185, PT ;  /* 0x000000b90200720c */ /* 0x000fe20003f66270 */
[C---:B------:R-:W-:Y:S01]  /*cf30*/  FMUL R13, R192.reuse, UR25 ;  /* 0x00000019c00d7c20 */ /* 0x040fe20008400000 */
[----:B------:R-:W-:Y:S01]  /*cf40*/  FSEL R103, R103, -INF , P5 ;  /* 0xff80000067677808 */ /* 0x000fe20002800000 */
[----:B------:R-:W-:Y:S01]  /*cf50*/  FADD R192, -R192, R9 ;  /* 0x00000009c0c07221 */ /* 0x000fe20000000100 */
[----:B------:R-:W-:Y:S01]  /*cf60*/  FSEL R118, R118, -INF , P4 ;  /* 0xff80000076767808 */ /* 0x000fe20002000000 */
[--C-:B------:R-:W-:Y:S01]  /*cf70*/  FFMA R24, R24, UR25, -R13.reuse ;  /* 0x0000001918187c23 */ /* 0x100fe2000800080d */
[----:B------:R-:W-:Y:S01]  /*cf80*/  FSEL R95, R95, -INF , P2 ;  /* 0xff8000005f5f7808 */ /* 0x000fe20001000000 */
[--C-:B------:R-:W-:Y:S01]  /*cf90*/  FFMA R15, R25, UR25, -R13.reuse ;  /* 0x00000019190f7c23 */ /* 0x100fe2000800080d */
[----:B------:R-:W-:Y:S01]  /*cfa0*/  ISETP.GE.AND P5, PT, R2, R219, PT ;  /* 0x000000db0200720c */ /* 0x000fe20003fa6270 */
[--C-:B------:R-:W-:Y:S01]  /*cfb0*/  FFMA R17, R28, UR25, -R13.reuse ;  /* 0x000000191c117c23 */ /* 0x100fe2000800080d */
[C---:B------:R-:W-:Y:S01]  /*cfc0*/  ISETP.GE.AND P4, PT, R2.reuse, R117, PT ;  /* 0x000000750200720c */ /* 0x040fe20003f86270 */
[--C-:B------:R-:W-:Y:S01]  /*cfd0*/  FFMA R29, R29, UR25, -R13.reuse ;  /* 0x000000191d1d7c23 */ /* 0x100fe2000800080d */
[----:B------:R-:W-:Y:S01]  /*cfe0*/  ISETP.GE.AND P2, PT, R2, R211, PT ;  /* 0x000000d30200720c */ /* 0x000fe20003f46270 */
[--C-:B------:R-:W-:Y:S01]  /*cff0*/  FFMA R32, R32, UR25, -R13.reuse ;  /* 0x0000001920207c23 */ /* 0x100fe2000800080d */
[----:B------:R-:W-:Y:S01]  /*d000*/  FSEL R79, R79, -INF , P3 ;  /* 0xff8000004f4f7808 */ /* 0x000fe20001800000 */
[--C-:B------:R-:W-:Y:S01]  /*d010*/  FFMA R25, R33, UR25, -R13.reuse ;  /* 0x0000001921197c23 */ /* 0x100fe2000800080d */
[----:B------:R-:W-:Y:S01]  /*d020*/  ISETP.GE.AND P3, PT, R2, R195, PT ;  /* 0x000000c30200720c */ /* 0x000fe20003f66270 */
[--C-:B------:R-:W-:Y:S01]  /*d030*/  FFMA R36, R36, UR25, -R13.reuse ;  /* 0x0000001924247c23 */ /* 0x100fe2000800080d */
[----:B------:R-:W-:Y:S01]  /*d040*/  FSEL R114, R114, -INF , P5 ;  /* 0xff80000072727808 */ /* 0x000fe20002800000 */
[--C-:B------:R-:W-:Y:S01]  /*d050*/  FFMA R37, R37, UR25, -R13.reuse ;  /* 0x0000001925257c23 */ /* 0x100fe2000800080d */
        /* <DEDUP_REMOVED lines=22> */
[----:B------:R-:W-:Y:S01]  /*d1c0*/  FSETP.GEU.AND P4, PT, R24, -126, PT ;  /* 0xc2fc00001800780b */ /* 0x000fe20003f8e000 */
        /* <DEDUP_REMOVED lines=11> */
[----:B------:R-:W-:Y:S01]  /*d280*/  ISETP.GE.AND P5, PT, R2, R20, PT ;  /* 0x000000140200720c */ /* 0x000fe20003fa6270 */
[----:B------:R-:W-:Y:S01]  /*d290*/  @!P4 FMUL R24, R24, 0.5 ;  /* 0x3f0000001818c820 */ /* 0x000fe20000400000 */
[C---:B------:R-:W-:Y:S01]  /*d2a0*/  ISETP.GE.AND P2, PT, R2.reuse, R237, PT ;  /* 0x000000ed0200720c */ /* 0x040fe20003f46270 */
[--C-:B------:R-:W-:Y:S01]  /*d2b0*/  FFMA R20, R61, UR25, -R13.reuse ;  /* 0x000000193d147c23 */ /* 0x100fe2000800080d */
[----:B------:R-:W-:Y:S01]  /*d2c0*/  ISETP.GE.AND P6, PT, R2, R16, PT ;  /* 0x000000100200720c */ /* 0x000fe20003fc6270 */
[----:B------:R-:W1:Y:S01]  /*d2d0*/  MUFU.EX2 R28, R24 ;  /* 0x00000018001c7308 */ /* 0x000e620000000800 */
        /* <DEDUP_REMOVED lines=10> */
[----:B------:R-:W-:Y:S01]  /*d380*/  FSETP.GEU.AND P5, PT, R15, -126, PT ;  /* 0xc2fc00000f00780b */ /* 0x000fe20003fae000 */
[--C-:B------:R-:W-:Y:S01]  /*d390*/  FFMA R88, R124, UR25, -R13.reuse ;  /* 0x000000197c587c23 */ /* 0x100fe2000800080d */
[----:B------:R-:W-:Y:S01]  /*d3a0*/  ISETP.GE.AND P2, PT, R2, R133, PT ;  /* 0x000000850200720c */ /* 0x000fe20003f46270 */
[--C-:B------:R-:W-:Y:S01]  /*d3b0*/  FFMA R14, R14, UR25, -R13.reuse ;  /* 0x000000190e0e7c23 */ /* 0x100fe2000800080d */
[----:B------:R-:W-:Y:S01]  /*d3c0*/  ISETP.GE.AND P6, PT, R2, R184, PT ;  /* 0x000000b80200720c */ /* 0x000fe20003fc6270 */
[--C-:B------:R-:W-:Y:S01]  /*d3d0*/  FFMA R22, R22, UR25, -R13.reuse ;  /* 0x0000001916167c23 */ /* 0x100fe2000800080d */
[----:B------:R-:W-:Y:S01]  /*d3e0*/  FSEL R119, R119, -INF , P3 ;  /* 0xff80000077777808 */ /* 0x000fe20001800000 */
[----:B-1----:R-:W-:Y:S01]  /*d3f0*/  @!P4 FMUL R28, R28, R28 ;  /* 0x0000001c1c1cc220 */ /* 0x002fe20000400000 */
[----:B------:R-:W-:Y:S01]  /*d400*/  ISETP.GE.AND P3, PT, R2, R233, PT ;  /* 0x000000e90200720c */ /* 0x000fe20003f66270 */
[--C-:B------:R-:W-:Y:S01]  /*d410*/  FFMA R80, R136, UR25, -R13.reuse ;  /* 0x0000001988507c23 */ /* 0x100fe2000800080d */
[----:B------:R-:W-:Y:S01]  /*d420*/  FSEL R143, R143, -INF , P2 ;  /* 0xff8000008f8f7808 */ /* 0x000fe20001000000 */
[----:B------:R-:W-:Y:S01]  /*d430*/  FFMA R113, R145, UR25, -R13 ;  /* 0x0000001991717c23 */ /* 0x000fe2000800080d */
[----:B------:R-:W-:Y:S01]  /*d440*/  FSEL R146, R146, -INF , P6 ;  /* 0xff80000092927808 */ /* 0x000fe20003000000 */
[----:B------:R-:W-:Y:S01]  /*d450*/  @!P5 FMUL R15, R15, 0.5 ;  /* 0x3f0000000f0fd820 */ /* 0x000fe20000400000 */
[----:B------:R-:W-:Y:S01]  /*d460*/  ISETP.GE.AND P2, PT, R2, R140, PT ;  /* 0x0000008c0200720c */ /* 0x000fe20003f46270 */
[----:B------:R-:W-:Y:S01]  /*d470*/  FMUL R192, R192, UR25 ;  /* 0x00000019c0c07c20 */ /* 0x000fe20008400000 */
[----:B------:R-:W-:-:S02]  /*d480*/  FSETP.GEU.AND P6, PT, R17, -126, PT ;  /* 0xc2fc00001100780b */ /* 0x000fc40003fce000 */
[----:B------:R-:W-:Y:S01]  /*d490*/  FSEL R130, R130, -INF , P3 ;  /* 0xff80000082827808 */ /* 0x000fe20001800000 */
[----:B------:R-:W1:Y:S01]  /*d4a0*/  MUFU.EX2 R15, R15 ;  /* 0x0000000f000f7308 */ /* 0x000e620000000800 */
[----:B------:R-:W-:Y:S01]  /*d4b0*/  ISETP.GE.AND P3, PT, R2, R18, PT ;  /* 0x000000120200720c */ /* 0x000fe20003f66270 */
[--C-:B------:R-:W-:Y:S01]  /*d4c0*/  FFMA R18, R45, UR25, -R13.reuse ;  /* 0x000000192d127c23 */ /* 0x100fe2000800080d */
[----:B------:R-:W-:Y:S01]  /*d4d0*/  FSEL R150, R150, -INF , P2 ;  /* 0xff80000096967808 */ /* 0x000fe20001000000 */
[--C-:B------:R-:W-:Y:S01]  /*d4e0*/  FFMA R45, R64, UR25, -R13.reuse ;  /* 0x00000019402d7c23 */ /* 0x100fe2000800080d */
[----:B------:R-:W-:Y:S01]  /*d4f0*/  FSETP.GEU.AND P2, PT, R29, -126, PT ;  /* 0xc2fc00001d00780b */ /* 0x000fe20003f4e000 */
[----:B------:R-:W-:Y:S01]  /*d500*/  FFMA R64, R97, UR25, -R13 ;  /* 0x0000001961407c23 */ /* 0x000fe2000800080d */
[----:B------:R-:W-:Y:S02]  /*d510*/  FSEL R139, R139, -INF , P3 ;  /* 0xff8000008b8b7808 */ /* 0x000fe40001800000 */
[----:B------:R-:W-:Y:S01]  /*d520*/  ISETP.GE.AND P3, PT, R2, R186, PT ;  /* 0x000000ba0200720c */ /* 0x000fe20003f66270 */
[----:B------:R-:W-:Y:S01]  /*d530*/  @!P6 FMUL R17, R17, 0.5 ;  /* 0x3f0000001111e820 */ /* 0x000fe20000400000 */
[----:B------:R-:W-:-:S02]  /*d540*/  FSETP.GEU.AND P4, PT, R25, -126, PT ;  /* 0xc2fc00001900780b */ /* 0x000fc40003f8e000 */
[----:B------:R-:W-:Y:S02]  /*d550*/  FSEL R147, R147, -INF , P3 ;  /* 0xff80000093937808 */ /* 0x000fe40001800000 */
[----:B------:R-:W-:Y:S01]  /*d560*/  ISETP.GE.AND P3, PT, R2, R190, PT ;  /* 0x000000be0200720c */ /* 0x000fe20003f66270 */
[----:B------:R-:W2:Y:S01]  /*d570*/  MUFU.EX2 R17, R17 ;  /* 0x0000001100117308 */ /* 0x000ea20000000800 */
[----:B-1----:R-:W-:Y:S01]  /*d580*/  @!P5 FMUL R15, R15, R15 ;  /* 0x0000000f0f0fd220 */ /* 0x002fe20000400000 */
[----:B------:R-:W-:Y:S01]  /*d590*/  @!P2 FMUL R29, R29, 0.5 ;  /* 0x3f0000001d1da820 */ /* 0x000fe20000400000 */
[----:B------:R-:W-:Y:S02]  /*d5a0*/  FSEL R151, R151, -INF , P3 ;  /* 0xff80000097977808 */ /* 0x000fe40001800000 */
[----:B------:R-:W-:Y:S02]  /*d5b0*/  FSETP.GEU.AND P3, PT, R32, -126, PT ;  /* 0xc2fc00002000780b */ /* 0x000fe40003f6e000 */
[----:B------:R-:W-:Y:S01]  /*d5c0*/  FSETP.GEU.AND P5, PT, R36, -126, PT ;  /* 0xc2fc00002400780b */ /* 0x000fe20003fae000 */
[----:B------:R-:W1:Y:S01]  /*d5d0*/  MUFU.EX2 R24, R29 ;  /* 0x0000001d00187308 */ /* 0x000e620000000800 */
[----:B------:R-:W-:-:S07]  /*d5e0*/  @!P4 FMUL R25, R25, 0.5 ;  /* 0x3f0000001919c820 */ /* 0x000fce0000400000 */
[----:B------:R-:W3:Y:S01]  /*d5f0*/  MUFU.EX2 R25, R25 ;  /* 0x0000001900197308 */ /* 0x000ee20000000800 */
[----:B--2---:R-:W-:Y:S01]  /*d600*/  @!P6 FMUL R17, R17, R17 ;  /* 0x000000111111e220 */ /* 0x004fe20000400000 */
[----:B------:R-:W-:Y:S01]  /*d610*/  @!P3 FMUL R32, R32, 0.5 ;  /* 0x3f0000002020b820 */ /* 0x000fe20000400000 */
[----:B------:R-:W-:Y:S01]  /*d620*/  FSETP.GEU.AND P6, PT, R37, -126, PT ;  /* 0xc2fc00002500780b */ /* 0x000fe20003fce000 */
[----:B------:R-:W-:-:S04]  /*d630*/  @!P5 FMUL R36, R36, 0.5 ;  /* 0x3f0000002424d820 */ /* 0x000fc80000400000 */
[----:B------:R2:W4:Y:S01]  /*d640*/  MUFU.EX2 R190, R32 ;  /* 0x0000002000be7308 */ /* 0x0005220000000800 */
[----:B-1----:R-:W-:Y:S01]  /*d650*/  @!P2 FMUL R24, R24, R24 ;  /* 0x000000181818a220 */ /* 0x002fe20000400000 */
[----:B------:R-:W-:-:S04]  /*d660*/  ISETP.GE.AND P2, PT, R2, R3, PT ;  /* 0x000000030200720c */ /* 0x000fc80003f46270 */
[----:B------:R-:W-:Y:S02]  /*d670*/  FSEL R187, R26, -INF , P2 ;  /* 0xff8000001abb7808 */ /* 0x000fe40001000000 */
[----:B------:R1:W5:Y:S01]  /*d680*/  MUFU.EX2 R29, R36 ;  /* 0x00000024001d7308 */ /* 0x0003620000000800 */
[--C-:B--2---:R-:W-:Y:S01]  /*d690*/  FFMA R32, R41, UR25, -R13.reuse ;  /* 0x0000001929207c23 */ /* 0x104fe2000800080d */
[----:B------:R-:W-:Y:S01]  /*d6a0*/  @!P6 FMUL R37, R37, 0.5 ;  /* 0x3f0000002525e820 */ /* 0x000fe20000400000 */
[----:B---3--:R-:W-:Y:S01]  /*d6b0*/  @!P4 FMUL R25, R25, R25 ;  /* 0x000000191919c220 */ /* 0x008fe20000400000 */
[----:B------:R-:W-:Y:S01]  /*d6c0*/  FSETP.GEU.AND P4, PT, R44, -126, PT ;  /* 0xc2fc00002c00780b */ /* 0x000fe20003f8e000 */
[--C-:B------:R-:W-:Y:S01]  /*d6d0*/  FFMA R41, R56, UR25, -R13.reuse ;  /* 0x0000001938297c23 */ /* 0x100fe2000800080d */
[----:B------:R-:W-:Y:S01]  /*d6e0*/  FSETP.GEU.AND P2, PT, R32, -126, PT ;  /* 0xc2fc00002000780b */ /* 0x000fe20003f4e000 */
[--C-:B------:R-:W-:Y:S01]  /*d6f0*/  FFMA R56, R85, UR25, -R13.reuse ;  /* 0x0000001955387c23 */ /* 0x100fe2000800080d */
[----:B------:R2:W3:Y:S01]  /*d700*/  MUFU.EX2 R26, R37 ;  /* 0x00000025001a7308 */ /* 0x0004e20000000800 */
[----:B----4-:R-:W-:Y:S01]  /*d710*/  @!P3 FMUL R190, R190, R190 ;  /* 0x000000bebebeb220 */ /* 0x010fe20000400000 */
[----:B------:R-:W-:Y:S01]  /*d720*/  FSETP.GEU.AND P3, PT, R33, -126, PT ;  /* 0xc2fc00002100780b */ /* 0x000fe20003f6e000 */
[--C-:B-1----:R-:W-:Y:S01]  /*d730*/  FFMA R36, R49, UR25, -R13.reuse ;  /* 0x0000001931247c23 */ /* 0x102fe2000800080d */
[----:B------:R-:W-:Y:S01]  /*d740*/  FMNMX R16, R187, R8, !PT ;  /* 0x00000008bb107209 */ /* 0x000fe20007800000 */
[--C-:B------:R-:W-:Y:S01]  /*d750*/  FFMA R49, R72, UR25, -R13.reuse ;  /* 0x0000001948317c23 */ /* 0x100fe2000800080d */
[----:B------:R-:W-:-:S02]  /*d760*/  FFMA R85, R132, UR25, -R13 ;  /* 0x0000001984557c23 */ /* 0x000fc4000800080d */
[----:B------:R-:W-:Y:S01]  /*d770*/  FMNMX R11, R27, R16, !PT ;  /* 0x000000101b0b7209 */ /* 0x000fe20007800000 */
[----:B-----5:R-:W-:Y:S01]  /*d780*/  @!P5 FMUL R29, R29, R29 ;  /* 0x0000001d1d1dd220 */ /* 0x020fe20000400000 */
[----:B------:R-:W-:Y:S01]  /*d790*/  FSETP.GEU.AND P5, PT, R18, -126, PT ;  /* 0xc2fc00001200780b */ /* 0x000fe20003fae000 */
[----:B------:R-:W-:Y:S01]  /*d7a0*/  @!P2 FMUL R32, R32, 0.5 ;  /* 0x3f0000002020a820 */ /* 0x000fe20000400000 */
[--C-:B--2---:R-:W-:Y:S01]  /*d7b0*/  FFMA R37, R48, UR25, -R13.reuse ;  /* 0x0000001930257c23 */ /* 0x104fe2000800080d */
[----:B------:R-:W-:Y:S01]  /*d7c0*/  @!P4 FMUL R44, R44, 0.5 ;  /* 0x3f0000002c2cc820 */ /* 0x000fe20000400000 */
[----:B------:R-:W-:Y:S01]  /*d7d0*/  FMNMX R16, R30, R11, !PT ;  /* 0x0000000b1e107209 */ /* 0x000fe20007800000 */
[----:B------:R-:W-:Y:S01]  /*d7e0*/  @!P3 FMUL R33, R33, 0.5 ;  /* 0x3f0000002121b820 */ /* 0x000fe20000400000 */
[--C-:B------:R-:W-:Y:S01]  /*d7f0*/  FFMA R48, R73, UR25, -R13.reuse ;  /* 0x0000001949307c23 */ /* 0x100fe2000800080d */
[----:B------:R-:W1:Y:S01]  /*d800*/  MUFU.EX2 R32, R32 ;  /* 0x0000002000207308 */ /* 0x000e620000000800 */
[----:B---3--:R-:W-:Y:S01]  /*d810*/  @!P6 FMUL R26, R26, R26 ;  /* 0x0000001a1a1ae220 */ /* 0x008fe20000400000 */
[----:B------:R-:W-:Y:S01]  /*d820*/  FSETP.GEU.AND P6, PT, R37, -126, PT ;  /* 0xc2fc00002500780b */ /* 0x000fe20003fce000 */
[--C-:B------:R-:W-:Y:S01]  /*d830*/  FFMA R73, R109, UR25, -R13.reuse ;  /* 0x000000196d497c23 */ /* 0x100fe2000800080d */
[----:B------:R-:W-:Y:S01]  /*d840*/  FMNMX R11, R31, R16, !PT ;  /* 0x000000101f0b7209 */ /* 0x000fe20007800000 */
[----:B------:R-:W-:Y:S01]  /*d850*/  FFMA R109, R129, UR25, -R13 ;  /* 0x00000019816d7c23 */ /* 0x000fe2000800080d */
[----:B------:R-:W-:-:S02]  /*d860*/  @!P5 FMUL R18, R18, 0.5 ;  /* 0x3f0000001212d820 */ /* 0x000fc40000400000 */
[----:B------:R-:W2:Y:S01]  /*d870*/  MUFU.EX2 R33, R33 ;  /* 0x0000002100217308 */ /* 0x000ea20000000800 */
[----:B------:R-:W-:-:S04]  /*d880*/  FMNMX R16, R34, R11, !PT ;  /* 0x0000000b22107209 */ /* 0x000fc80007800000 */
[----:B------:R-:W-:Y:S02]  /*d890*/  FMNMX R11, R35, R16, !PT ;  /* 0x00000010230b7209 */ /* 0x000fe40007800000 */
[----:B------:R-:W-:Y:S01]  /*d8a0*/  @!P6 FMUL R37, R37, 0.5 ;  /* 0x3f0000002525e820 */ /* 0x000fe20000400000 */
[----:B------:R3:W4:Y:S01]  /*d8b0*/  MUFU.EX2 R185, R44 ;  /* 0x0000002c00b97308 */ /* 0x0007220000000800 */
[----:B-1----:R-:W-:Y:S01]  /*d8c0*/  @!P2 FMUL R32, R32, R32 ;  /* 0x000000202020a220 */ /* 0x002fe20000400000 */
[----:B------:R-:W-:Y:S02]  /*d8d0*/  FSETP.GEU.AND P2, PT, R52, -126, PT ;  /* 0xc2fc00003400780b */ /* 0x000fe40003f4e000 */
[----:B------:R-:W-:-:S04]  /*d8e0*/  FMNMX R16, R38, R11, !PT ;  /* 0x0000000b26107209 */ /* 0x000fc80007800000 */
[----:B------:R-:W1:Y:S01]  /*d8f0*/  MUFU.EX2 R18, R18 ;  /* 0x0000001200127308 */ /* 0x000e620000000800 */
[----:B--2---:R-:W-:Y:S01]  /*d900*/  @!P3 FMUL R33, R33, R33 ;  /* 0x000000212121b220 */ /* 0x004fe20000400000 */
[----:B------:R-:W-:Y:S01]  /*d910*/  FSETP.GEU.AND P3, PT, R36, -126, PT ;  /* 0xc2fc00002400780b */ /* 0x000fe20003f6e000 */
[--C-:B---3--:R-:W-:Y:S01]  /*d920*/  FFMA R44, R65, UR25, -R13.reuse ;  /* 0x00000019412c7c23 */ /* 0x108fe2000800080d */
[----:B------:R-:W-:Y:S01]  /*d930*/  FMNMX R11, R39, R16, !PT ;  /* 0x00000010270b7209 */ /* 0x000fe20007800000 */
[--C-:B------:R-:W-:Y:S01]  /*d940*/  FFMA R65, R101, UR25, -R13.reuse ;  /* 0x0000001965417c23 */ /* 0x100fe2000800080d */
[----:B------:R-:W-:Y:S01]  /*d950*/  FFMA R101, R121, UR25, -R13 ;  /* 0x0000001979657c23 */ /* 0x000fe2000800080d */
[----:B------:R-:W-:Y:S01]  /*d960*/  @!P2 FMUL R52, R52, 0.5 ;  /* 0x3f0000003434a820 */ /* 0x000fe20000400000 */
[----:B------:R-:W2:Y:S01]  /*d970*/  MUFU.EX2 R37, R37 ;  /* 0x0000002500257308 */ /* 0x000ea20000000800 */
[----:B----4-:R-:W-:Y:S01]  /*d980*/  @!P4 FMUL R185, R185, R185 ;  /* 0x000000b9b9b9c220 */ /* 0x010fe20000400000 */
[----:B------:R-:W-:-:S02]  /*d990*/  FSETP.GEU.AND P4, PT, R19, -126, PT ;  /* 0xc2fc00001300780b */ /* 0x000fc40003f8e000 */
        /* <DEDUP_REMOVED lines=8> */
[----:B--2---:R-:W-:Y:S01]  /*da20*/  @!P6 FMUL R37, R37, R37 ;  /* 0x000000252525e220 */ /* 0x004fe20000400000 */
[----:B------:R-:W-:Y:S01]  /*da30*/  FSETP.GEU.AND P6, PT, R40, -126, PT ;  /* 0xc2fc00002800780b */ /* 0x000fe20003fce000 */
[--C-:B---3--:R-:W-:Y:S01]  /*da40*/  FFMA R52, R81, UR25, -R13.reuse ;  /* 0x0000001951347c23 */ /* 0x108fe2000800080d */
[----:B------:R-:W-:Y:S01]  /*da50*/  FMNMX R16, R46, R11, !PT ;  /* 0x0000000b2e107209 */ /* 0x000fe20007800000 */
[----:B------:R-:W-:Y:S02]  /*da60*/  FFMA R81, R137, UR25, -R13 ;  /* 0x0000001989517c23 */ /* 0x000fe4000800080d */
[----:B------:R-:W-:Y:S01]  /*da70*/  @!P5 FMUL R41, R41, 0.5 ;  /* 0x3f0000002929d820 */ /* 0x000fe20000400000 */
[----:B------:R-:W2:Y:S01]  /*da80*/  MUFU.EX2 R19, R19 ;  /* 0x0000001300137308 */ /* 0x000ea20000000800 */
[----:B----4-:R-:W-:Y:S01]  /*da90*/  @!P2 FMUL R186, R186, R186 ;  /* 0x000000bababaa220 */ /* 0x010fe20000400000 */
[----:B------:R-:W-:-:S02]  /*daa0*/  FSETP.GEU.AND P2, PT, R20, -126, PT ;  /* 0xc2fc00001400780b */ /* 0x000fc40003f4e000 */
        /* <DEDUP_REMOVED lines=12> */
[----:B------:R-:W2:Y:S01]  /*db70*/  MUFU.EX2 R20, R20 ;  /* 0x0000001400147308 */ /* 0x000ea20000000800 */
[----:B---3--:R-:W-:Y:S01]  /*db80*/  @!P5 FMUL R41, R41, R41 ;  /* 0x000000292929d220 */ /* 0x008fe20000400000 */
        /* <DEDUP_REMOVED lines=28> */
[----:B---3--:R-:W-:Y:S01]  /*dd50*/  FFMA R68, R112, UR25, -R13 ;  /* 0x0000001970447c23 */ /* 0x008fe2000800080d */
        /* <DEDUP_REMOVED lines=23> */
[----:B------:R-:W1:Y:S01]  /*ded0*/  MUFU.EX2 R52, R52 ;  /* 0x0000003400347308 */ /* 0x000e620000000800 */
[----:B----4-:R-:W-:Y:S01]  /*dee0*/  @!P5 FMUL R125, R125, R125 ;  /* 0x0000007d7d7dd220 */ /* 0x010fe20000400000 */
[----:B------:R-:W-:Y:S02]  /*def0*/  FMNMX R16, R74, R11, !PT ;  /* 0x0000000b4a107209 */ /* 0x000fe40007800000 */
[----:B------:R-:W-:Y:S02]  /*df00*/  FSETP.GEU.AND P5, PT, R56, -126, PT ;  /* 0xc2fc00003800780b */ /* 0x000fe40003fae000 */
[----:B------:R-:W-:Y:S01]  /*df10*/  FMNMX R11, R75, R16, !PT ;  /* 0x000000104b0b7209 */ /* 0x000fe20007800000 */
[----:B------:R-:W-:Y:S01]  /*df20*/  @!P4 FMUL R84, R84, 0.5 ;  /* 0x3f0000005454c820 */ /* 0x000fe20000400000 */
[----:B------:R-:W3:Y:S01]  /*df30*/  MUFU.EX2 R53, R53 ;  /* 0x0000003500357308 */ /* 0x000ee20000000800 */
[----:B--2---:R-:W-:Y:S01]  /*df40*/  @!P6 FMUL R23, R23, R23 ;  /* 0x000000171717e220 */ /* 0x004fe20000400000 */
[----:B------:R-:W-:-:S02]  /*df50*/  FSETP.GEU.AND P6, PT, R57, -126, PT ;  /* 0xc2fc00003900780b */ /* 0x000fc40003fce000 */
[----:B------:R-:W-:-:S04]  /*df60*/  FMNMX R16, R78, R11, !PT ;  /* 0x0000000b4e107209 */ /* 0x000fc80007800000 */
[----:B------:R2:W4:Y:S01]  /*df70*/  MUFU.EX2 R117, R84 ;  /* 0x0000005400757308 */ /* 0x0005220000000800 */
[----:B------:R-:W-:Y:S01]  /*df80*/  FMNMX R11, R79, R16, !PT ;  /* 0x000000104f0b7209 */ /* 0x000fe20007800000 */
[----:B------:R-:W-:Y:S01]  /*df90*/  @!P5 FMUL R56, R56, 0.5 ;  /* 0x3f0000003838d820 */ /* 0x000fe20000400000 */
[----:B-1----:R-:W-:Y:S01]  /*dfa0*/  @!P2 FMUL R52, R52, R52 ;  /* 0x000000343434a220 */ /* 0x002fe20000400000 */
[----:B------:R-:W-:Y:S02]  /*dfb0*/  FSETP.GEU.AND P2, PT, R92, -126, PT ;  /* 0xc2fc00005c00780b */ /* 0x000fe40003f4e000 */
[----:B------:R-:W-:Y:S01]  /*dfc0*/  FMNMX R16, R82, R11, !PT ;  /* 0x0000000b52107209 */ /* 0x000fe20007800000 */
[----:B------:R-:W-:Y:S01]  /*dfd0*/  @!P6 FMUL R57, R57, 0.5 ;  /* 0x3f0000003939e820 */ /* 0x000fe20000400000 */
[----:B------:R-:W1:Y:S01]  /*dfe0*/  MUFU.EX2 R56, R56 ;  /* 0x0000003800387308 */ /* 0x000e620000000800 */
[----:B---3--:R-:W-:Y:S01]  /*dff0*/  @!P3 FMUL R53, R53, R53 ;  /* 0x000000353535b220 */ /* 0x008fe20000400000 */
[----:B------:R-:W-:Y:S01]  /*e000*/  FMNMX R11, R83, R16, !PT ;  /* 0x00000010530b7209 */ /* 0x000fe20007800000 */
[----:B--2---:R-:W-:Y:S01]  /*e010*/  FFMA R84, R141, UR25, -R13 ;  /* 0x000000198d547c23 */ /* 0x004fe2000800080d */
[----:B------:R-:W-:-:S02]  /*e020*/  FSETP.GEU.AND P3, PT, R60, -126, PT ;  /* 0xc2fc00003c00780b */ /* 0x000fc40003f6e000 */
[----:B------:R-:W-:Y:S02]  /*e030*/  FMNMX R16, R86, R11, !PT ;  /* 0x0000000b56107209 */ /* 0x000fe40007800000 */
[----:B------:R-:W2:Y:S01]  /*e040*/  MUFU.EX2 R57, R57 ;  /* 0x0000003900397308 */ /* 0x000ea20000000800 */
[----:B----4-:R-:W-:Y:S01]  /*e050*/  @!P4 FMUL R117, R117, R117 ;  /* 0x000000757575c220 */ /* 0x010fe20000400000 */
[----:B------:R-:W-:Y:S01]  /*e060*/  FSETP.GEU.AND P4, PT, R61, -126, PT ;  /* 0xc2fc00003d00780b */ /* 0x000fe20003f8e000 */
[----:B------:R-:W-:Y:S01]  /*e070*/  @!P2 FMUL R92, R92, 0.5 ;  /* 0x3f0000005c5ca820 */ /* 0x000fe20000400000 */
[----:B------:R-:W-:-:S04]  /*e080*/  FMNMX R11, R87, R16, !PT ;  /* 0x00000010570b7209 */ /* 0x000fc80007800000 */
[----:B------:R-:W-:Y:S01]  /*e090*/  FMNMX R16, R90, R11, !PT ;  /* 0x0000000b5a107209 */ /* 0x000fe20007800000 */
[----:B------:R3:W4:Y:S01]  /*e0a0*/  MUFU.EX2 R140, R92 ;  /* 0x0000005c008c7308 */ /* 0x0007220000000800 */
[----:B------:R-:W-:Y:S01]  /*e0b0*/  @!P3 FMUL R60, R60, 0.5 ;  /* 0x3f0000003c3cb820 */ /* 0x000fe20000400000 */
[----:B-1----:R-:W-:Y:S01]  /*e0c0*/  @!P5 FMUL R56, R56, R56 ;  /* 0x000000383838d220 */ /* 0x002fe20000400000 */
[----:B------:R-:W-:Y:S02]  /*e0d0*/  FMNMX R11, R91, R16, !PT ;  /* 0x000000105b0b7209 */ /* 0x000fe40007800000 */
[----:B------:R-:W-:Y:S01]  /*e0e0*/  FSETP.GEU.AND P5, PT, R96, -126, PT ;  /* 0xc2fc00006000780b */ /* 0x000fe20003fae000 */
[----:B------:R-:W-:Y:S01]  /*e0f0*/  @!P4 FMUL R61, R61, 0.5 ;  /* 0x3f0000003d3dc820 */ /* 0x000fe20000400000 */
[----:B------:R-:W-:Y:S01]  /*e100*/  FMNMX R16, R94, R11, !PT ;  /* 0x0000000b5e107209 */ /* 0x000fe20007800000 */
[----:B------:R-:W1:Y:S01]  /*e110*/  MUFU.EX2 R60, R60 ;  /* 0x0000003c003c7308 */ /* 0x000e620000000800 */
[----:B--2---:R-:W-:Y:S01]  /*e120*/  @!P6 FMUL R57, R57, R57 ;  /* 0x000000393939e220 */ /* 0x004fe20000400000 */
[----:B------:R-:W-:Y:S01]  /*e130*/  FSETP.GEU.AND P6, PT, R64, -126, PT ;  /* 0xc2fc00004000780b */ /* 0x000fe20003fce000 */
[----:B---3--:R-:W-:Y:S01]  /*e140*/  FFMA R92, R108, UR25, -R13 ;  /* 0x000000196c5c7c23 */ /* 0x008fe2000800080d */
[----:B------:R-:W-:-:S04]  /*e150*/  FMNMX R11, R95, R16, !PT ;  /* 0x000000105f0b7209 */ /* 0x000fc80007800000 */
[----:B------:R-:W2:Y:S01]  /*e160*/  MUFU.EX2 R61, R61 ;  /* 0x0000003d003d7308 */ /* 0x000ea20000000800 */
[----:B------:R-:W-:Y:S01]  /*e170*/  FMNMX R16, R98, R11, !PT ;  /* 0x0000000b62107209 */ /* 0x000fe20007800000 */
[----:B------:R-:W-:Y:S01]  /*e180*/  @!P5 FMUL R96, R96, 0.5 ;  /* 0x3f0000006060d820 */ /* 0x000fe20000400000 */
[----:B----4-:R-:W-:Y:S01]  /*e190*/  @!P2 FMUL R140, R140, R140 ;  /* 0x0000008c8c8ca220 */ /* 0x010fe20000400000 */
[----:B------:R-:W-:Y:S02]  /*e1a0*/  FSETP.GEU.AND P2, PT, R65, -126, PT ;  /* 0xc2fc00004100780b */ /* 0x000fe40003f4e000 */
[----:B------:R-:W-:Y:S01]  /*e1b0*/  FMNMX R11, R99, R16, !PT ;  /* 0x00000010630b7209 */ /* 0x000fe20007800000 */
[----:B------:R-:W-:Y:S01]  /*e1c0*/  @!P6 FMUL R64, R64, 0.5 ;  /* 0x3f0000004040e820 */ /* 0x000fe20000400000 */
[----:B------:R-:W3:Y:S01]  /*e1d0*/  MUFU.EX2 R97, R96 ;  /* 0x0000006000617308 */ /* 0x000ee20000000800 */
[----:B-1----:R-:W-:Y:S01]  /*e1e0*/  @!P3 FMUL R60, R60, R60 ;  /* 0x0000003c3c3cb220 */ /* 0x002fe20000400000 */
[----:B------:R-:W-:-:S02]  /*e1f0*/  FMNMX R16, R102, R11, !PT ;  /* 0x0000000b66107209 */ /* 0x000fc40007800000 */
[----:B------:R-:W-:Y:S02]  /*e200*/  FSETP.GEU.AND P3, PT, R100, -126, PT ;  /* 0xc2fc00006400780b */ /* 0x000fe40003f6e000 */
[----:B------:R-:W-:Y:S02]  /*e210*/  FMNMX R11, R103, R16, !PT ;  /* 0x00000010670b7209 */ /* 0x000fe40007800000 */
[----:B------:R-:W1:Y:S01]  /*e220*/  MUFU.EX2 R64, R64 ;  /* 0x0000004000407308 */ /* 0x000e620000000800 */
[----:B--2---:R-:W-:Y:S01]  /*e230*/  @!P4 FMUL R61, R61, R61 ;  /* 0x0000003d3d3dc220 */ /* 0x004fe20000400000 */
[----:B------:R-:W-:Y:S01]  /*e240*/  FSETP.GEU.AND P4, PT, R104, -126, PT ;  /* 0xc2fc00006800780b */ /* 0x000fe20003f8e000 */
[----:B------:R-:W-:Y:S01]  /*e250*/  @!P2 FMUL R65, R65, 0.5 ;  /* 0x3f0000004141a820 */ /* 0x000fe20000400000 */
[----:B------:R-:W-:-:S04]  /*e260*/  FMNMX R16, R106, R11, !PT ;  /* 0x0000000b6a107209 */ /* 0x000fc80007800000 */
[----:B------:R-:W-:Y:S01]  /*e270*/  FMNMX R11, R107, R16, !PT ;  /* 0x000000106b0b7209 */ /* 0x000fe20007800000 */
[----:B------:R-:W2:Y:S01]  /*e280*/  MUFU.EX2 R65, R65 ;  /* 0x0000004100417308 */ /* 0x000ea20000000800 */
[----:B---3--:R-:W-:Y:S01]  /*e290*/  @!P5 FMUL R97, R97, R97 ;  /* 0x000000616161d220 */ /* 0x008fe20000400000 */
[----:B------:R-:W-:Y:S01]  /*e2a0*/  FSETP.GEU.AND P5, PT, R69, -126, PT ;  /* 0xc2fc00004500780b */ /* 0x000fe20003fae000 */
[----:B------:R-:W-:Y:S01]  /*e2b0*/  @!P3 FMUL R100, R100, 0.5 ;  /* 0x3f0000006464b820 */ /* 0x000fe20000400000 */
[----:B------:R-:W-:Y:S02]  /*e2c0*/  FMNMX R16, R110, R11, !PT ;  /* 0x0000000b6e107209 */ /* 0x000fe40007800000 */
[----:B------:R-:W-:Y:S02]  /*e2d0*/  @!P4 FMUL R104, R104, 0.5 ;  /* 0x3f0000006868c820 */ /* 0x000fe40000400000 */
[----:B------:R-:W-:Y:S01]  /*e2e0*/  FMNMX R11, R111, R16, !PT ;  /* 0x000000106f0b7209 */ /* 0x000fe20007800000 */
[----:B------:R-:W3:Y:S01]  /*e2f0*/  MUFU.EX2 R100, R100 ;  /* 0x0000006400647308 */ /* 0x000ee20000000800 */
[----:B-1----:R-:W-:Y:S01]  /*e300*/  @!P6 FMUL R64, R64, R64 ;  /* 0x000000404040e220 */ /* 0x002fe20000400000 */
[----:B------:R-:W-:-:S02]  /*e310*/  FSETP.GEU.AND P6, PT, R92, -126, PT ;  /* 0xc2fc00005c00780b */ /* 0x000fc40003fce000 */
[----:B------:R-:W-:Y:S02]  /*e320*/  FMNMX R16, R114, R11, !PT ;  /* 0x0000000b72107209 */ /* 0x000fe40007800000 */
[----:B------:R-:W-:Y:S02]  /*e330*/  @!P5 FMUL R69, R69, 0.5 ;  /* 0x3f0000004545d820 */ /* 0x000fe40000400000 */
[----:B------:R-:W1:Y:S01]  /*e340*/  MUFU.EX2 R96, R104 ;  /* 0x0000006800607308 */ /* 0x000e620000000800 */
[----:B------:R-:W-:Y:S01]  /*e350*/  FMNMX R11, R115, R16, !PT ;  /* 0x00000010730b7209 */ /* 0x000fe20007800000 */
[----:B--2---:R-:W-:Y:S01]  /*e360*/  @!P2 FMUL R65, R65, R65 ;  /* 0x000000414141a220 */ /* 0x004fe20000400000 */
[----:B------:R-:W-:Y:S02]  /*e370*/  FSETP.GEU.AND P2, PT, R68, -126, PT ;  /* 0xc2fc00004400780b */ /* 0x000fe40003f4e000 */
[----:B------:R-:W-:Y:S02]  /*e380*/  FMNMX R16, R118, R11, !PT ;  /* 0x0000000b76107209 */ /* 0x000fe40007800000 */
[----:B------:R-:W-:Y:S01]  /*e390*/  @!P6 FMUL R92, R92, 0.5 ;  /* 0x3f0000005c5ce820 */ /* 0x000fe20000400000 */
[----:B------:R-:W2:Y:S01]  /*e3a0*/  MUFU.EX2 R69, R69 ;  /* 0x0000004500457308 */ /* 0x000ea20000000800 */
[----:B------:R-:W-:Y:S01]  /*e3b0*/  FMNMX R11, R119, R16, !PT ;  /* 0x00000010770b7209 */ /* 0x000fe20007800000 */
[----:B---3--:R-:W-:Y:S01]  /*e3c0*/  @!P3 FMUL R100, R100, R100 ;  /* 0x000000646464b220 */ /* 0x008fe20000400000 */
[----:B------:R-:W-:-:S02]  /*e3d0*/  FSETP.GEU.AND P3, PT, R73, -126, PT ;  /* 0xc2fc00004900780b */ /* 0x000fc40003f6e000 */
[----:B------:R-:W-:-:S03]  /*e3e0*/  FMNMX R16, R122, R11, !PT ;  /* 0x0000000b7a107209 */ /* 0x000fc60007800000 */
[----:B------:R-:W3:Y:S01]  /*e3f0*/  MUFU.EX2 R92, R92 ;  /* 0x0000005c005c7308 */ /* 0x000ee20000000800 */
[----:B-1----:R-:W-:Y:S01]  /*e400*/  @!P4 FMUL R96, R96, R96 ;  /* 0x000000606060c220 */ /* 0x002fe20000400000 */
[----:B------:R-:W-:Y:S01]  /*e410*/  FSETP.GEU.AND P4, PT, R77, -126, PT ;  /* 0xc2fc00004d00780b */ /* 0x000fe20003f8e000 */
[----:B------:R-:W-:Y:S01]  /*e420*/  @!P2 FMUL R68, R68, 0.5 ;  /* 0x3f0000004444a820 */ /* 0x000fe20000400000 */
[----:B------:R-:W-:-:S04]  /*e430*/  FMNMX R11, R123, R16, !PT ;  /* 0x000000107b0b7209 */ /* 0x000fc80007800000 */
[----:B------:R-:W-:Y:S01]  /*e440*/  FMNMX R16, R126, R11, !PT ;  /* 0x0000000b7e107209 */ /* 0x000fe20007800000 */
[----:B------:R-:W1:Y:S01]  /*e450*/  MUFU.EX2 R68, R68 ;  /* 0x0000004400447308 */ /* 0x000e620000000800 */
[----:B--2---:R-:W-:Y:S01]  /*e460*/  @!P5 FMUL R69, R69, R69 ;  /* 0x000000454545d220 */ /* 0x004fe20000400000 */
[----:B------:R-:W-:Y:S01]  /*e470*/  FSETP.GEU.AND P5, PT, R93, -126, PT ;  /* 0xc2fc00005d00780b */ /* 0x000fe20003fae000 */
[----:B------:R-:W-:Y:S01]  /*e480*/  @!P3 FMUL R73, R73, 0.5 ;  /* 0x3f0000004949b820 */ /* 0x000fe20000400000 */
[----:B------:R-:W-:Y:S02]  /*e490*/  FMNMX R11, R127, R16, !PT ;  /* 0x000000107f0b7209 */ /* 0x000fe40007800000 */
[----:B------:R-:W-:Y:S02]  /*e4a0*/  @!P4 FMUL R77, R77, 0.5 ;  /* 0x3f0000004d4dc820 */ /* 0x000fe40000400000 */
[----:B------:R-:W-:Y:S01]  /*e4b0*/  FMNMX R16, R130, R11, !PT ;  /* 0x0000000b82107209 */ /* 0x000fe20007800000 */
[----:B------:R-:W2:Y:S01]  /*e4c0*/  MUFU.EX2 R73, R73 ;  /* 0x0000004900497308 */ /* 0x000ea20000000800 */
[----:B---3--:R-:W-:Y:S01]  /*e4d0*/  @!P6 FMUL R92, R92, R92 ;  /* 0x0000005c5c5ce220 */ /* 0x008fe20000400000 */
[----:B------:R-:W-:-:S02]  /*e4e0*/  FSETP.GEU.AND P6, PT, R12, -126, PT ;  /* 0xc2fc00000c00780b */ /* 0x000fc40003fce000 */
[----:B------:R-:W-:Y:S02]  /*e4f0*/  FMNMX R11, R131, R16, !PT ;  /* 0x00000010830b7209 */ /* 0x000fe40007800000 */
[----:B------:R-:W-:Y:S02]  /*e500*/  @!P5 FMUL R93, R93, 0.5 ;  /* 0x3f0000005d5dd820 */ /* 0x000fe40000400000 */
[----:B------:R-:W3:Y:S01]  /*e510*/  MUFU.EX2 R77, R77 ;  /* 0x0000004d004d7308 */ /* 0x000ee20000000800 */
[----:B------:R-:W-:Y:S01]  /*e520*/  FMNMX R16, R134, R11, !PT ;  /* 0x0000000b86107209 */ /* 0x000fe20007800000 */
[----:B-1----:R-:W-:Y:S01]  /*e530*/  @!P2 FMUL R68, R68, R68 ;  /* 0x000000444444a220 */ /* 0x002fe20000400000 */
[----:B------:R-:W-:Y:S02]  /*e540*/  FSETP.GEU.AND P2, PT, R101, -126, PT ;  /* 0xc2fc00006500780b */ /* 0x000fe40003f4e000 */
[----:B------:R-:W-:Y:S02]  /*e550*/  FMNMX R11, R135, R16, !PT ;  /* 0x00000010870b7209 */ /* 0x000fe40007800000 */
[----:B------:R-:W-:Y:S01]  /*e560*/  @!P6 FMUL R12, R12, 0.5 ;  /* 0x3f0000000c0ce820 */ /* 0x000fe20000400000 */
[----:B------:R-:W1:Y:S01]  /*e570*/  MUFU.EX2 R93, R93 ;  /* 0x0000005d005d7308 */ /* 0x000e620000000800 */
[----:B------:R-:W-:Y:S01]  /*e580*/  FMNMX R16, R138, R11, !PT ;  /* 0x0000000b8a107209 */ /* 0x000fe20007800000 */
[----:B--2---:R-:W-:Y:S01]  /*e590*/  @!P3 FMUL R73, R73, R73 ;  /* 0x000000494949b220 */ /* 0x004fe20000400000 */
[----:B------:R-:W-:-:S02]  /*e5a0*/  FSETP.GEU.AND P3, PT, R89, -126, PT ;  /* 0xc2fc00005900780b */ /* 0x000fc40003f6e000 */
[----:B------:R-:W-:-:S03]  /*e5b0*/  FMNMX R11, R139, R16, !PT ;  /* 0x000000108b0b7209 */ /* 0x000fc60007800000 */
[----:B------:R-:W2:Y:S01]  /*e5c0*/  MUFU.EX2 R72, R12 ;  /* 0x0000000c00487308 */ /* 0x000ea20000000800 */
[----:B---3--:R-:W-:Y:S01]  /*e5d0*/  @!P4 FMUL R77, R77, R77 ;  /* 0x0000004d4d4dc220 */ /* 0x008fe20000400000 */
[----:B------:R-:W-:Y:S01]  /*e5e0*/  FSETP.GEU.AND P4, PT, R88, -126, PT ;  /* 0xc2fc00005800780b */ /* 0x000fe20003f8e000 */
[----:B------:R-:W-:Y:S01]  /*e5f0*/  @!P2 FMUL R101, R101, 0.5 ;  /* 0x3f0000006565a820 */ /* 0x000fe20000400000 */
[----:B------:R-:W-:-:S04]  /*e600*/  FMNMX R16, R142, R11, !PT ;  /* 0x0000000b8e107209 */ /* 0x000fc80007800000 */
[----:B------:R-:W-:Y:S01]  /*e610*/  FMNMX R11, R143, R16, !PT ;  /* 0x000000108f0b7209 */ /* 0x000fe20007800000 */
[----:B------:R-:W3:Y:S01]  /*e620*/  MUFU.EX2 R101, R101 ;  /* 0x0000006500657308 */ /* 0x000ee20000000800 */
[----:B-1----:R-:W-:Y:S01]  /*e630*/  @!P5 FMUL R93, R93, R93 ;  /* 0x0000005d5d5dd220 */ /* 0x002fe20000400000 */
[----:B------:R-:W-:Y:S01]  /*e640*/  FSETP.GEU.AND P5, PT, R14, -126, PT ;  /* 0xc2fc00000e00780b */ /* 0x000fe20003fae000 */
[----:B------:R-:W-:Y:S01]  /*e650*/  @!P3 FMUL R89, R89, 0.5 ;  /* 0x3f0000005959b820 */ /* 0x000fe20000400000 */
[----:B------:R-:W-:Y:S02]  /*e660*/  FMNMX R16, R146, R11, !PT ;  /* 0x0000000b92107209 */ /* 0x000fe40007800000 */
[----:B------:R-:W-:Y:S02]  /*e670*/  @!P4 FMUL R88, R88, 0.5 ;  /* 0x3f0000005858c820 */ /* 0x000fe40000400000 */
[----:B------:R-:W-:Y:S01]  /*e680*/  FMNMX R11, R147, R16, !PT ;  /* 0x00000010930b7209 */ /* 0x000fe20007800000 */
[----:B--2---:R-:W-:Y:S01]  /*e690*/  @!P6 FMUL R72, R72, R72 ;  /* 0x000000484848e220 */ /* 0x004fe20000400000 */
[----:B------:R-:W-:Y:S01]  /*e6a0*/  FSETP.GEU.AND P6, PT, R76, -126, PT ;  /* 0xc2fc00004c00780b */ /* 0x000fe20003fce000 */
[----:B------:R-:W1:Y:S01]  /*e6b0*/  MUFU.EX2 R89, R89 ;  /* 0x0000005900597308 */ /* 0x000e620000000800 */
[----:B------:R-:W-:-:S03]  /*e6c0*/  FMNMX R16, R150, R11, !PT ;  /* 0x0000000b96107209 */ /* 0x000fc60007800000 */
[----:B------:R-:W-:Y:S01]  /*e6d0*/  @!P5 FMUL R14, R14, 0.5 ;  /* 0x3f0000000e0ed820 */ /* 0x000fe20000400000 */
[----:B------:R-:W-:Y:S01]  /*e6e0*/  FMNMX R16, R151, R16, !PT ;  /* 0x0000001097107209 */ /* 0x000fe20007800000 */
[----:B---3--:R-:W-:Y:S01]  /*e6f0*/  @!P2 FMUL R101, R101, R101 ;  /* 0x000000656565a220 */ /* 0x008fe20000400000 */
[----:B------:R-:W-:Y:S01]  /*e700*/  FSETP.GEU.AND P2, PT, R85, -126, PT ;  /* 0xc2fc00005500780b */ /* 0x000fe20003f4e000 */
[----:B------:R-:W2:Y:S02]  /*e710*/  MUFU.EX2 R88, R88 ;  /* 0x0000005800587308 */ /* 0x000ea40000000800 */
[----:B------:R-:W3:Y:S02]  /*e720*/  SHFL.BFLY PT, R11, R16, 0x1, 0x1f ;  /* 0x0c201f00100b7f89 */ /* 0x000ee400000e0000 */
[----:B------:R-:W-:-:S04]  /*e730*/  @!P6 FMUL R76, R76, 0.5 ;  /* 0x3f0000004c4ce820 */ /* 0x000fc80000400000 */
[----:B------:R4:W5:Y:S01]  /*e740*/  MUFU.EX2 R105, R14 ;  /* 0x0000000e00697308 */ /* 0x0009620000000800 */
[----:B-1----:R-:W-:Y:S01]  /*e750*/  @!P3 FMUL R89, R89, R89 ;  /* 0x000000595959b220 */ /* 0x002fe20000400000 */
[----:B------:R-:W-:Y:S02]  /*e760*/  FSETP.GEU.AND P3, PT, R109, -126, PT ;  /* 0xc2fc00006d00780b */ /* 0x000fe40003f6e000 */
[----:B------:R-:W-:-:S04]  /*e770*/  @!P2 FMUL R85, R85, 0.5 ;  /* 0x3f0000005555a820 */ /* 0x000fc80000400000 */
[----:B------:R-:W1:Y:S01]  /*e780*/  MUFU.EX2 R76, R76 ;  /* 0x0000004c004c7308 */ /* 0x000e620000000800 */
[----:B--2---:R-:W-:Y:S01]  /*e790*/  @!P4 FMUL R88, R88, R88 ;  /* 0x000000585858c220 */ /* 0x004fe20000400000 */
[----:B------:R-:W-:Y:S01]  /*e7a0*/  FSETP.GEU.AND P4, PT, R22, -126, PT ;  /* 0xc2fc00001600780b */ /* 0x000fe20003f8e000 */
[----:B----4-:R-:W-:-:S04]  /*e7b0*/  FFMA R14, R144, UR25, -R13 ;  /* 0x00000019900e7c23 */ /* 0x010fc8000800080d */
[----:B------:R-:W-:Y:S01]  /*e7c0*/  @!P3 FMUL R109, R109, 0.5 ;  /* 0x3f0000006d6db820 */ /* 0x000fe20000400000 */
[----:B------:R-:W2:Y:S01]  /*e7d0*/  MUFU.EX2 R85, R85 ;  /* 0x0000005500557308 */ /* 0x000ea20000000800 */
[----:B-----5:R-:W-:Y:S01]  /*e7e0*/  @!P5 FMUL R105, R105, R105 ;  /* 0x000000696969d220 */ /* 0x020fe20000400000 */
[----:B------:R-:W-:Y:S02]  /*e7f0*/  FSETP.GEU.AND P5, PT, R80, -126, PT ;  /* 0xc2fc00005000780b */ /* 0x000fe40003fae000 */
[----:B---3--:R-:W-:Y:S01]  /*e800*/  FMNMX R11, R16, R11, !PT ;  /* 0x0000000b100b7209 */ /* 0x008fe20007800000 */
[----:B------:R-:W-:Y:S02]  /*e810*/  FFMA R16, R188, UR25, -R13 ;  /* 0x00000019bc107c23 */ /* 0x000fe4000800080d */
[----:B------:R-:W-:Y:S01]  /*e820*/  @!P4 FMUL R22, R22, 0.5 ;  /* 0x3f0000001616c820 */ /* 0x000fe20000400000 */
[----:B------:R-:W3:Y:S01]  /*e830*/  MUFU.EX2 R109, R109 ;  /* 0x0000006d006d7308 */ /* 0x000ee20000000800 */
[----:B-1----:R-:W-:Y:S01]  /*e840*/  @!P6 FMUL R76, R76, R76 ;  /* 0x0000004c4c4ce220 */ /* 0x002fe20000400000 */
[----:B------:R-:W-:Y:S01]  /*e850*/  FSETP.GEU.AND P6, PT, R81, -126, PT ;  /* 0xc2fc00005100780b */ /* 0x000fe20003fce000 */
[----:B------:R-:W1:Y:S04]  /*e860*/  SHFL.BFLY PT, R12, R11, 0x2, 0x1f ;  /* 0x0c401f000b0c7f89 */ /* 0x000e6800000e0000 */
[----:B------:R-:W-:Y:S01]  /*e870*/  @!P5 FMUL R80, R80, 0.5 ;  /* 0x3f0000005050d820 */ /* 0x000fe20000400000 */
[----:B------:R-:W4:Y:S01]  /*e880*/  MUFU.EX2 R22, R22 ;  /* 0x0000001600167308 */ /* 0x000f220000000800 */
        /* <DEDUP_REMOVED lines=8> */
[----:B----4-:R-:W-:Y:S01]  /*e910*/  @!P4 FMUL R22, R22, R22 ;  /* 0x000000161616c220 */ /* 0x010fe20000400000 */
[----:B------:R-:W-:Y:S02]  /*e920*/  FSETP.GEU.AND P4, PT, R14, -126, PT ;  /* 0xc2fc00000e00780b */ /* 0x000fe40003f8e000 */
[----:B-1----:R-:W-:Y:S01]  /*e930*/  FMNMX R11, R11, R12, !PT ;  /* 0x0000000c0b0b7209 */ /* 0x002fe20007800000 */
[--C-:B------:R-:W-:Y:S01]  /*e940*/  FFMA R12, R148, UR25, -R13.reuse ;  /* 0x00000019940c7c23 */ /* 0x100fe2000800080d */
[----:B------:R-:W-:Y:S01]  /*e950*/  FFMA R13, R149, UR25, -R13 ;  /* 0x00000019950d7c23 */ /* 0x000fe2000800080d */
[----:B------:R-:W-:Y:S01]  /*e960*/  @!P3 FMUL R16, R16, 0.5 ;  /* 0x3f0000001010b820 */ /* 0x000fe20000400000 */
[----:B------:R-:W1:Y:S01]  /*e970*/  MUFU.EX2 R84, R84 ;  /* 0x0000005400547308 */ /* 0x000e620000000800 */
[----:B--2---:R-:W-:Y:S01]  /*e980*/  @!P5 FMUL R80, R80, R80 ;  /* 0x000000505050d220 */ /* 0x004fe20000400000 */
[----:B------:R-:W-:Y:S01]  /*e990*/  FSETP.NEU.AND P5, PT, R11, -INF , PT ;  /* 0xff8000000b00780b */ /* 0x000fe20003fad000 */
[C---:B------:R-:W-:Y:S01]  /*e9a0*/  FADD R149, R36.reuse, R77 ;  /* 0x0000004d24957221 */ /* 0x040fe20000000000 */
[----:B------:R-:W-:Y:S01]  /*e9b0*/  FADD R189, R21, R22 ;  /* 0x0000001615bd7221 */ /* 0x000fe20000000000 */
[----:B------:R-:W-:-:S02]  /*e9c0*/  F2FP.F16.F32.PACK_AB R36, R36, R37 ;  /* 0x000000252424723e */ /* 0x000fc400000000ff */
[----:B------:R-:W-:Y:S01]  /*e9d0*/  @!P4 FMUL R14, R14, 0.5 ;  /* 0x3f0000000e0ec820 */ /* 0x000fe20000400000 */
[----:B------:R-:W-:Y:S01]  /*e9e0*/  FSEL R145, R11, RZ, P5 ;  /* 0x000000ff0b917208 */ /* 0x000fe20002800000 */
[----:B---3--:R-:W-:Y:S01]  /*e9f0*/  @!P6 FMUL R81, R81, R81 ;  /* 0x000000515151e220 */ /* 0x008fe20000400000 */
[----:B------:R-:W-:Y:S01]  /*ea00*/  FSETP.GEU.AND P6, PT, R113, -126, PT ;  /* 0xc2fc00007100780b */ /* 0x000fe20003fce000 */
[----:B------:R-:W2:Y:S01]  /*ea10*/  MUFU.EX2 R16, R16 ;  /* 0x0000001000107308 */ /* 0x000ea20000000800 */
[----:B------:R-:W-:Y:S01]  /*ea20*/  FSETP.GEU.AND P5, PT, R12, -126, PT ;  /* 0xc2fc00000c00780b */ /* 0x000fe20003fae000 */
[----:B------:R-:W-:-:S04]  /*ea30*/  FMUL R136, R145, UR25 ;  /* 0x0000001991887c20 */ /* 0x000fc80008400000 */
[--C-:B------:R-:W-:Y:S01]  /*ea40*/  FFMA R187, R187, UR25, -R136.reuse ;  /* 0x00000019bbbb7c23 */ /* 0x100fe20008000888 */
[----:B-1----:R-:W-:Y:S01]  /*ea50*/  @!P2 FMUL R84, R84, R84 ;  /* 0x000000545454a220 */ /* 0x002fe20000400000 */
[----:B------:R-:W1:Y:S01]  /*ea60*/  MUFU.EX2 R14, R14 ;  /* 0x0000000e000e7308 */ /* 0x000e620000000800 */
[--C-:B------:R-:W-:Y:S01]  /*ea70*/  FFMA R104, R27, UR25, -R136.reuse ;  /* 0x000000191b687c23 */ /* 0x100fe20008000888 */
[--C-:B------:R-:W-:Y:S01]  /*ea80*/  FFMA R30, R30, UR25, -R136.reuse ;  /* 0x000000191e1e7c23 */ /* 0x100fe20008000888 */
[----:B------:R-:W-:Y:S01]  /*ea90*/  FSETP.GEU.AND P2, PT, R187, -126, PT ;  /* 0xc2fc0000bb00780b */ /* 0x000fe20003f4e000 */
[----:B------:R-:W-:Y:S01]  /*eaa0*/  @!P6 FMUL R113, R113, 0.5 ;  /* 0x3f0000007171e820 */ /* 0x000fe20000400000 */
[--C-:B------:R-:W-:Y:S01]  /*eab0*/  FFMA R116, R35, UR25, -R136.reuse ;  /* 0x0000001923747c23 */ /* 0x100fe20008000888 */
[----:B------:R-:W-:Y:S01]  /*eac0*/  @!P5 FMUL R12, R12, 0.5 ;  /* 0x3f0000000c0cd820 */ /* 0x000fe20000400000 */
[--C-:B------:R-:W-:Y:S01]  /*ead0*/  FFMA R108, R31, UR25, -R136.reuse ;  /* 0x000000191f6c7c23 */ /* 0x100fe20008000888 */
[--C-:B------:R-:W-:Y:S01]  /*eae0*/  FFMA R112, R34, UR25, -R136.reuse ;  /* 0x0000001922707c23 */ /* 0x100fe20008000888 */
[----:B--2---:R-:W-:Y:S01]  /*eaf0*/  @!P3 FMUL R16, R16, R16 ;  /* 0x000000101010b220 */ /* 0x004fe20000400000 */
[----:B------:R-:W-:Y:S01]  /*eb00*/  FSETP.GEU.AND P3, PT, R13, -126, PT ;  /* 0xc2fc00000d00780b */ /* 0x000fe20003f6e000 */
[----:B------:R-:W2:Y:S01]  /*eb10*/  MUFU.EX2 R113, R113 ;  /* 0x0000007100717308 */ /* 0x000ea20000000800 */
[--C-:B------:R-:W-:Y:S01]  /*eb20*/  FFMA R120, R38, UR25, -R136.reuse ;  /* 0x0000001926787c23 */ /* 0x100fe20008000888 */
[--C-:B------:R-:W-:Y:S01]  /*eb30*/  FFMA R121, R43, UR25, -R136.reuse ;  /* 0x000000192b797c23 */ /* 0x100fe20008000888 */
[--C-:B------:R-:W-:Y:S01]  /*eb40*/  FFMA R43, R46, UR25, -R136.reuse ;  /* 0x000000192e2b7c23 */ /* 0x100fe20008000888 */
[--C-:B------:R-:W-:Y:S01]  /*eb50*/  FFMA R42, R42, UR25, -R136.reuse ;  /* 0x000000192a2a7c23 */ /* 0x100fe20008000888 */
[----:B------:R-:W-:Y:S01]  /*eb60*/  @!P2 FMUL R187, R187, 0.5 ;  /* 0x3f000000bbbba820 */ /* 0x000fe20000400000 */
[----:B-1----:R-:W-:Y:S01]  /*eb70*/  @!P4 FMUL R14, R14, R14 ;  /* 0x0000000e0e0ec220 */ /* 0x002fe20000400000 */
[----:B------:R-:W-:Y:S01]  /*eb80*/  FSETP.GEU.AND P4, PT, R104, -126, PT ;  /* 0xc2fc00006800780b */ /* 0x000fe20003f8e000 */
[----:B------:R-:W1:Y:S01]  /*eb90*/  MUFU.EX2 R12, R12 ;  /* 0x0000000c000c7308 */ /* 0x000e620000000800 */
[--C-:B------:R-:W-:Y:S01]  /*eba0*/  FFMA R47, R47, UR25, -R136.reuse ;  /* 0x000000192f2f7c23 */ /* 0x100fe20008000888 */
[--C-:B------:R-:W-:Y:S01]  /*ebb0*/  FFMA R46, R50, UR25, -R136.reuse ;  /* 0x00000019322e7c23 */ /* 0x100fe20008000888 */
[--C-:B------:R-:W-:Y:S01]  /*ebc0*/  FFMA R55, R55, UR25, -R136.reuse ;  /* 0x0000001937377c23 */ /* 0x100fe20008000888 */
[----:B------:R-:W-:Y:S01]  /*ebd0*/  @!P3 FMUL R13, R13, 0.5 ;  /* 0x3f0000000d0db820 */ /* 0x000fe20000400000 */
[--C-:B------:R-:W-:Y:S01]  /*ebe0*/  FFMA R51, R51, UR25, -R136.reuse ;  /* 0x0000001933337c23 */ /* 0x100fe20008000888 */
[--C-:B------:R-:W-:Y:S01]  /*ebf0*/  FFMA R58, R58, UR25, -R136.reuse ;  /* 0x000000193a3a7c23 */ /* 0x100fe20008000888 */
[--C-:B------:R-:W-:Y:S01]  /*ec00*/  FFMA R54, R54, UR25, -R136.reuse ;  /* 0x0000001936367c23 */ /* 0x100fe20008000888 */
[----:B------:R-:W3:Y:S01]  /*ec10*/  MUFU.EX2 R27, R187 ;  /* 0x000000bb001b7308 */ /* 0x000ee20000000800 */
[----:B--2---:R-:W-:Y:S01]  /*ec20*/  @!P6 FMUL R113, R113, R113 ;  /* 0x000000717171e220 */ /* 0x004fe20000400000 */
[----:B------:R-:W-:Y:S01]  /*ec30*/  FSETP.GEU.AND P6, PT, R30, -126, PT ;  /* 0xc2fc00001e00780b */ /* 0x000fe20003fce000 */
[--C-:B------:R-:W-:Y:S01]  /*ec40*/  FFMA R59, R59, UR25, -R136.reuse ;  /* 0x000000193b3b7c23 */ /* 0x100fe20008000888 */
[----:B------:R-:W-:Y:S01]  /*ec50*/  @!P4 FMUL R104, R104, 0.5 ;  /* 0x3f0000006868c820 */ /* 0x000fe20000400000 */
[--C-:B------:R-:W-:Y:S01]  /*ec60*/  FFMA R50, R66, UR25, -R136.reuse ;  /* 0x0000001942327c23 */ /* 0x100fe20008000888 */
[--C-:B------:R-:W-:Y:S01]  /*ec70*/  FFMA R67, R67, UR25, -R136.reuse ;  /* 0x0000001943437c23 */ /* 0x100fe20008000888 */
[--C-:B------:R-:W-:Y:S01]  /*ec80*/  FFMA R63, R63, UR25, -R136.reuse ;  /* 0x000000193f3f7c23 */ /* 0x100fe20008000888 */
[----:B------:R-:W2:Y:S01]  /*ec90*/  MUFU.EX2 R13, R13 ;  /* 0x0000000d000d7308 */ /* 0x000ea20000000800 */
[----:B-1----:R-:W-:Y:S01]  /*eca0*/  @!P5 FMUL R12, R12, R12 ;  /* 0x0000000c0c0cd220 */ /* 0x002fe20000400000 */
[----:B------:R-:W-:Y:S01]  /*ecb0*/  FSETP.GEU.AND P5, PT, R108, -126, PT ;  /* 0xc2fc00006c00780b */ /* 0x000fe20003fae000 */
[--C-:B------:R-:W-:Y:S01]  /*ecc0*/  FFMA R75, R75, UR25, -R136.reuse ;  /* 0x000000194b4b7c23 */ /* 0x100fe20008000888 */
[--C-:B------:R-:W-:Y:S01]  /*ecd0*/  FFMA R132, R79, UR25, -R136.reuse ;  /* 0x000000194f847c23 */ /* 0x100fe20008000888 */
[--C-:B------:R-:W-:Y:S01]  /*ece0*/  FFMA R128, R87, UR25, -R136.reuse ;  /* 0x0000001957807c23 */ /* 0x100fe20008000888 */
[--C-:B------:R-:W-:Y:S01]  /*ecf0*/  FFMA R83, R83, UR25, -R136.reuse ;  /* 0x0000001953537c23 */ /* 0x100fe20008000888 */
[----:B------:R-:W-:Y:S01]  /*ed00*/  @!P6 FMUL R30, R30, 0.5 ;  /* 0x3f0000001e1ee820 */ /* 0x000fe20000400000 */
[----:B------:R-:W1:Y:S01]  /*ed10*/  MUFU.EX2 R104, R104 ;  /* 0x0000006800687308 */ /* 0x000e620000000800 */
[----:B---3--:R-:W-:Y:S01]  /*ed20*/  @!P2 FMUL R27, R27, R27 ;  /* 0x0000001b1b1ba220 */ /* 0x008fe20000400000 */
[----:B------:R-:W-:Y:S01]  /*ed30*/  FSETP.GEU.AND P2, PT, R116, -126, PT ;  /* 0xc2fc00007400780b */ /* 0x000fe20003f4e000 */
[--C-:B------:R-:W-:Y:S01]  /*ed40*/  FFMA R62, R62, UR25, -R136.reuse ;  /* 0x000000193e3e7c23 */ /* 0x100fe20008000888 */
[--C-:B------:R-:W-:Y:S01]  /*ed50*/  FFMA R66, R90, UR25, -R136.reuse ;  /* 0x000000195a427c23 */ /* 0x100fe20008000888 */
[--C-:B------:R-:W-:Y:S01]  /*ed60*/  FFMA R87, R91, UR25, -R136.reuse ;  /* 0x000000195b577c23 */ /* 0x100fe20008000888 */
[--C-:B------:R-:W-:Y:S01]  /*ed70*/  FFMA R91, R95, UR25, -R136.reuse ;  /* 0x000000195f5b7c23 */ /* 0x100fe20008000888 */
[----:B------:R-:W-:Y:S01]  /*ed80*/  @!P5 FMUL R108, R108, 0.5 ;  /* 0x3f0000006c6cd820 */ /* 0x000fe20000400000 */
[----:B------:R3:W4:Y:S01]  /*ed90*/  MUFU.EX2 R31, R30 ;  /* 0x0000001e001f7308 */ /* 0x0007220000000800 */
[----:B--2---:R-:W-:Y:S01]  /*eda0*/  @!P3 FMUL R13, R13, R13 ;  /* 0x0000000d0d0db220 */ /* 0x004fe20000400000 */
[----:B------:R-:W-:Y:S01]  /*edb0*/  FSETP.GEU.AND P3, PT, R112, -126, PT ;  /* 0xc2fc00007000780b */ /* 0x000fe20003f6e000 */
[--C-:B------:R-:W-:Y:S01]  /*edc0*/  FFMA R95, R99, UR25, -R136.reuse ;  /* 0x00000019635f7c23 */ /* 0x100fe20008000888 */
[--C-:B------:R-:W-:Y:S01]  /*edd0*/  FFMA R71, R71, UR25, -R136.reuse ;  /* 0x0000001947477c23 */ /* 0x100fe20008000888 */
[--C-:B------:R-:W-:Y:S01]  /*ede0*/  FFMA R99, R103, UR25, -R136.reuse ;  /* 0x0000001967637c23 */ /* 0x100fe20008000888 */
[--C-:B------:R-:W-:Y:S01]  /*edf0*/  FFMA R90, R110, UR25, -R136.reuse ;  /* 0x000000196e5a7c23 */ /* 0x100fe20008000888 */
[----:B------:R-:W-:Y:S01]  /*ee00*/  @!P2 FMUL R116, R116, 0.5 ;  /* 0x3f0000007474a820 */ /* 0x000fe20000400000 */
[----:B------:R-:W2:Y:S01]  /*ee10*/  MUFU.EX2 R34, R108 ;  /* 0x0000006c00227308 */ /* 0x000ea20000000800 */
[----:B-1----:R-:W-:Y:S01]  /*ee20*/  @!P4 FMUL R104, R104, R104 ;  /* 0x000000686868c220 */ /* 0x002fe20000400000 */
[----:B------:R-:W-:Y:S01]  /*ee30*/  FSETP.GEU.AND P4, PT, R120, -126, PT ;  /* 0xc2fc00007800780b */ /* 0x000fe20003f8e000 */
[--C-:B---3--:R-:W-:Y:S01]  /*ee40*/  FFMA R30, R39, UR25, -R136.reuse ;  /* 0x00000019271e7c23 */ /* 0x108fe20008000888 */
[--C-:B------:R-:W-:Y:S01]  /*ee50*/  FFMA R127, R127, UR25, -R136.reuse ;  /* 0x000000197f7f7c23 */ /* 0x100fe20008000888 */
[--C-:B------:R-:W-:Y:S01]  /*ee60*/  FFMA R103, R111, UR25, -R136.reuse ;  /* 0x000000196f677c23 */ /* 0x100fe20008000888 */
[--C-:B------:R-:W-:Y:S01]  /*ee70*/  FFMA R111, R130, UR25, -R136.reuse ;  /* 0x00000019826f7c23 */ /* 0x100fe20008000888 */
[----:B------:R-:W-:Y:S01]  /*ee80*/  @!P3 FMUL R112, R112, 0.5 ;  /* 0x3f0000007070b820 */ /* 0x000fe20000400000 */
[----:B------:R-:W1:Y:S01]  /*ee90*/  MUFU.EX2 R38, R116 ;  /* 0x0000007400267308 */ /* 0x000e620000000800 */
[----:B----4-:R-:W-:Y:S01]  /*eea0*/  @!P6 FMUL R31, R31, R31 ;  /* 0x0000001f1f1fe220 */ /* 0x010fe20000400000 */
[----:B------:R-:W-:Y:S01]  /*eeb0*/  FSETP.GEU.AND P6, PT, R30, -126, PT ;  /* 0xc2fc00001e00780b */ /* 0x000fe20003fce000 */
[--C-:B------:R-:W-:Y:S01]  /*eec0*/  FFMA R134, R134, UR25, -R136.reuse ;  /* 0x0000001986867c23 */ /* 0x100fe20008000888 */
[----:B------:R-:W-:Y:S01]  /*eed0*/  FFMA R144, R142, UR25, -R136 ;  /* 0x000000198e907c23 */ /* 0x000fe20008000888 */
[----:B------:R-:W-:Y:S01]  /*eee0*/  FADD R130, R15, R60 ;  /* 0x0000003c0f827221 */ /* 0x000fe20000000000 */
[--C-:B------:R-:W-:Y:S01]  /*eef0*/  FFMA R188, R146, UR25, -R136.reuse ;  /* 0x0000001992bc7c23 */ /* 0x100fe20008000888 */
[----:B------:R-:W-:Y:S01]  /*ef00*/  @!P4 FMUL R120, R120, 0.5 ;  /* 0x3f0000007878c820 */ /* 0x000fe20000400000 */
[----:B------:R-:W3:Y:S01]  /*ef10*/  MUFU.EX2 R35, R112 ;  /* 0x0000007000237308 */ /* 0x000ee20000000800 */
[----:B--2---:R-:W-:Y:S01]  /*ef20*/  @!P5 FMUL R34, R34, R34 ;  /* 0x000000222222d220 */ /* 0x004fe20000400000 */
[----:B------:R-:W-:Y:S01]  /*ef30*/  FSETP.GEU.AND P5, PT, R42, -126, PT ;  /* 0xc2fc00002a00780b */ /* 0x000fe20003fae000 */
[--C-:B------:R-:W-:Y:S01]  /*ef40*/  FFMA R148, R143, UR25, -R136.reuse ;  /* 0x000000198f947c23 */ /* 0x100fe20008000888 */
[----:B------:R-:W-:Y:S01]  /*ef50*/  FFMA R191, R147, UR25, -R136 ;  /* 0x0000001993bf7c23 */ /* 0x000fe20008000888 */
[----:B------:R-:W-:Y:S01]  /*ef60*/  FADD R143, R185, R92 ;  /* 0x0000005cb98f7221 */ /* 0x000fe20000000000 */
[----:B------:R-:W-:Y:S01]  /*ef70*/  FADD R110, R48, R81 ;  /* 0x00000051306e7221 */ /* 0x000fe20000000000 */
[----:B------:R-:W-:Y:S01]  /*ef80*/  @!P6 FMUL R30, R30, 0.5 ;  /* 0x3f0000001e1ee820 */ /* 0x000fe20000400000 */
        /* <DEDUP_REMOVED lines=8> */
[----:B------:R1:W4:Y:S01]  /*f010*/  MUFU.EX2 R108, R30 ;  /* 0x0000001e006c7308 */ /* 0x0003220000000800 */
[----:B---3--:R-:W-:Y:S01]  /*f020*/  @!P3 FMUL R35, R35, R35 ;  /* 0x000000232323b220 */ /* 0x008fe20000400000 */
[----:B------:R-:W-:-:S02]  /*f030*/  FSETP.GEU.AND P3, PT, R121, -126, PT ;  /* 0xc2fc00007900780b */ /* 0x000fc40003f6e000 */
[----:B------:R-:W-:Y:S02]  /*f040*/  F2FP.F16.F32.PACK_AB R48, R48, R49 ;  /* 0x000000313030723e */ /* 0x000fe400000000ff */
[----:B------:R-:W-:Y:S01]  /*f050*/  F2FP.F16.F32.PACK_AB R68, R77, R68 ;  /* 0x000000444d44723e */ /* 0x000fe200000000ff */
[----:B------:R-:W-:Y:S01]  /*f060*/  @!P2 FMUL R43, R43, 0.5 ;  /* 0x3f0000002b2ba820 */ /* 0x000fe20000400000 */
[----:B------:R-:W3:Y:S01]  /*f070*/  MUFU.EX2 R42, R42 ;  /* 0x0000002a002a7308 */ /* 0x000ee20000000800 */
[----:B--2---:R-:W-:Y:S01]  /*f080*/  @!P4 FMUL R39, R39, R39 ;  /* 0x000000272727c220 */ /* 0x004fe20000400000 */
[----:B------:R-:W-:Y:S01]  /*f090*/  FSETP.GEU.AND P4, PT, R47, -126, PT ;  /* 0xc2fc00002f00780b */ /* 0x000fe20003f8e000 */
[----:B-1----:R-:W-:Y:S01]  /*f0a0*/  FADD R30, -R145, R8 ;  /* 0x00000008911e7221 */ /* 0x002fe20000000100 */
[----:B------:R-:W-:Y:S01]  /*f0b0*/  FADD R8, R49, R80 ;  /* 0x0000005031087221 */ /* 0x000fe20000000000 */
[----:B------:R-:W-:Y:S01]  /*f0c0*/  FADD R145, R18, R73 ;  /* 0x0000004912917221 */ /* 0x000fe20000000000 */
[----:B------:R-:W-:Y:S01]  /*f0d0*/  F2FP.F16.F32.PACK_AB R80, R81, R80 ;  /* 0x000000505150723e */ /* 0x000fe200000000ff */
[----:B------:R-:W-:Y:S01]  /*f0e0*/  @!P3 FMUL R121, R121, 0.5 ;  /* 0x3f0000007979b820 */ /* 0x000fe20000400000 */
[----:B------:R-:W1:Y:S01]  /*f0f0*/  MUFU.EX2 R43, R43 ;  /* 0x0000002b002b7308 */ /* 0x000e620000000800 */
[----:B----4-:R-:W-:Y:S01]  /*f100*/  @!P6 FMUL R108, R108, R108 ;  /* 0x0000006c6c6ce220 */ /* 0x010fe20000400000 */
[----:B------:R-:W-:Y:S01]  /*f110*/  FSETP.GEU.AND P6, PT, R46, -126, PT ;  /* 0xc2fc00002e00780b */ /* 0x000fe20003fce000 */
[----:B------:R-:W-:-:S04]  /*f120*/  FMUL R30, R30, UR25 ;  /* 0x000000191e1e7c20 */ /* 0x000fc80008400000 */
        /* <DEDUP_REMOVED lines=21> */
[----:B------:R1:W4:Y:S01]  /*f280*/  MUFU.EX2 R47, R54 ;  /* 0x00000036002f7308 */ /* 0x0003220000000800 */
[----:B--2---:R-:W-:Y:S01]  /*f290*/  @!P5 FMUL R129, R129, R129 ;  /* 0x000000818181d220 */ /* 0x004fe20000400000 */
[----:B------:R-:W-:-:S04]  /*f2a0*/  FSETP.GEU.AND P5, PT, R62, -126, PT ;  /* 0xc2fc00003e00780b */ /* 0x000fc80003fae000 */
[----:B------:R-:W-:Y:S01]  /*f2b0*/  F2FP.F16.F32.PACK_AB R37, R129, R46 ;  /* 0x0000002e8125723e */ /* 0x000fe200000000ff */
[----:B------:R-:W-:Y:S01]  /*f2c0*/  @!P6 FMUL R59, R59, 0.5 ;  /* 0x3f0000003b3be820 */ /* 0x000fe20000400000 */
[----:B------:R2:W5:Y:S01]  /*f2d0*/  MUFU.EX2 R51, R58 ;  /* 0x0000003a00337308 */ /* 0x0005620000000800 */
[----:B---3--:R-:W-:Y:S01]  /*f2e0*/  @!P2 FMUL R116, R116, R116 ;  /* 0x000000747474a220 */ /* 0x008fe20000400000 */
[----:B------:R-:W-:Y:S01]  /*f2f0*/  FSETP.GEU.AND P2, PT, R50, -126, PT ;  /* 0xc2fc00003200780b */ /* 0x000fe20003f4e000 */
[--C-:B-1----:R-:W-:Y:S01]  /*f300*/  FFMA R54, R70, UR25, -R136.reuse ;  /* 0x0000001946367c23 */ /* 0x102fe20008000888 */
[--C-:B------:R-:W-:Y:S01]  /*f310*/  FFMA R70, R94, UR25, -R136.reuse ;  /* 0x000000195e467c23 */ /* 0x100fe20008000888 */
[--C-:B------:R-:W-:Y:S01]  /*f320*/  FFMA R94, R107, UR25, -R136.reuse ;  /* 0x000000196b5e7c23 */ /* 0x100fe20008000888 */
[----:B------:R-:W-:Y:S01]  /*f330*/  FADD R107, R41, R89 ;  /* 0x00000059296b7221 */ /* 0x000fe20000000000 */
[----:B------:R-:W-:Y:S01]  /*f340*/  @!P5 FMUL R62, R62, 0.5 ;  /* 0x3f0000003e3ed820 */ /* 0x000fe20000400000 */
[----:B------:R1:W3:Y:S01]  /*f350*/  MUFU.EX2 R120, R59 ;  /* 0x0000003b00787308 */ /* 0x0002e20000000800 */
[----:B----4-:R-:W-:Y:S01]  /*f360*/  @!P3 FMUL R47, R47, R47 ;  /* 0x0000002f2f2fb220 */ /* 0x010fe20000400000 */
[----:B------:R-:W-:Y:S01]  /*f370*/  FSETP.GEU.AND P3, PT, R63, -126, PT ;  /* 0xc2fc00003f00780b */ /* 0x000fe20003f6e000 */
[--C-:B--2---:R-:W-:Y:S01]  /*f380*/  FFMA R58, R74, UR25, -R136.reuse ;  /* 0x000000194a3a7c23 */ /* 0x104fe20008000888 */
[--C-:B------:R-:W-:Y:S01]  /*f390*/  FFMA R74, R122, UR25, -R136.reuse ;  /* 0x000000197a4a7c23 */ /* 0x100fe20008000888 */
[----:B------:R-:W-:Y:S01]  /*f3a0*/  FFMA R122, R135, UR25, -R136 ;  /* 0x00000019877a7c23 */ /* 0x000fe20008000888 */
[----:B------:R-:W-:Y:S01]  /*f3b0*/  FADD R135, R33, R96 ;  /* 0x0000006021877221 */ /* 0x000fe20000000000 */
[----:B------:R-:W-:Y:S01]  /*f3c0*/  @!P2 FMUL R50, R50, 0.5 ;  /* 0x3f0000003232a820 */ /* 0x000fe20000400000 */
[----:B------:R2:W4:Y:S01]  /*f3d0*/  MUFU.EX2 R55, R62 ;  /* 0x0000003e00377308 */ /* 0x0005220000000800 */
[----:B-----5:R-:W-:Y:S01]  /*f3e0*/  @!P4 FMUL R51, R51, R51 ;  /* 0x000000333333c220 */ /* 0x020fe20000400000 */
        /* <DEDUP_REMOVED lines=9> */
[--C-:B--2---:R-:W-:Y:S01]  /*f480*/  FFMA R62, R82, UR25, -R136.reuse ;  /* 0x00000019523e7c23 */ /* 0x104fe20008000888 */
[--C-:B------:R-:W-:Y:S01]  /*f490*/  FFMA R82, R98, UR25, -R136.reuse ;  /* 0x0000001962527c23 */ /* 0x100fe20008000888 */
[--C-:B------:R-:W-:Y:S01]  /*f4a0*/  FFMA R98, R115, UR25, -R136.reuse ;  /* 0x0000001973627c23 */ /* 0x100fe20008000888 */
[----:B------:R-:W-:Y:S01]  /*f4b0*/  FADD R126, R126, R107 ;  /* 0x0000006b7e7e7221 */ /* 0x000fe20000000000 */
[----:B------:R-:W-:Y:S01]  /*f4c0*/  @!P4 FMUL R67, R67, 0.5 ;  /* 0x3f0000004343c820 */ /* 0x000fe20000400000 */
[----:B------:R2:W3:Y:S01]  /*f4d0*/  MUFU.EX2 R124, R63 ;  /* 0x0000003f007c7308 */ /* 0x0004e20000000800 */
[----:B----4-:R-:W-:Y:S01]  /*f4e0*/  @!P5 FMUL R55, R55, R55 ;  /* 0x000000373737d220 */ /* 0x010fe20000400000 */
[----:B------:R-:W-:Y:S01]  /*f4f0*/  FSETP.GEU.AND P5, PT, R71, -126, PT ;  /* 0xc2fc00004700780b */ /* 0x000fe20003fae000 */
[----:B------:R-:W-:Y:S01]  /*f500*/  FADD R107, R40, R101 ;  /* 0x00000065286b7221 */ /* 0x000fe20000000000 */
[----:B------:R-:W-:Y:S01]  /*f510*/  FFMA R115, R151, UR25, -R136 ;  /* 0x0000001997737c23 */ /* 0x000fe20008000888 */
[----:B------:R-:W-:Y:S01]  /*f520*/  FADD R8, R125, R16 ;  /* 0x000000107d087221 */ /* 0x000fe20000000000 */
[----:B------:R-:W-:Y:S01]  /*f530*/  FADD R151, R186, R93 ;  /* 0x0000005dba977221 */ /* 0x000fe20000000000 */
[----:B------:R-:W-:Y:S01]  /*f540*/  @!P6 FMUL R54, R54, 0.5 ;  /* 0x3f0000003636e820 */ /* 0x000fe20000400000 */
[----:B------:R4:W5:Y:S01]  /*f550*/  MUFU.EX2 R137, R67 ;  /* 0x0000004300897308 */ /* 0x0009620000000800 */
[----:B-1----:R-:W-:Y:S01]  /*f560*/  @!P2 FMUL R50, R50, R50 ;  /* 0x000000323232a220 */ /* 0x002fe20000400000 */
[----:B------:R-:W-:Y:S01]  /*f570*/  FSETP.GEU.AND P2, PT, R75, -126, PT ;  /* 0xc2fc00004b00780b */ /* 0x000fe20003f4e000 */
[--C-:B--2---:R-:W-:Y:S01]  /*f580*/  FFMA R63, R86, UR25, -R136.reuse ;  /* 0x00000019563f7c23 */ /* 0x104fe20008000888 */
[--C-:B------:R-:W-:Y:S01]  /*f590*/  FFMA R86, R102, UR25, -R136.reuse ;  /* 0x0000001966567c23 */ /* 0x100fe20008000888 */
[--C-:B------:R-:W-:Y:S01]  /*f5a0*/  FFMA R102, R118, UR25, -R136.reuse ;  /* 0x0000001976667c23 */ /* 0x100fe20008000888 */
[--C-:B------:R-:W-:Y:S01]  /*f5b0*/  FFMA R118, R131, UR25, -R136.reuse ;  /* 0x0000001983767c23 */ /* 0x100fe20008000888 */
[----:B------:R-:W-:Y:S01]  /*f5c0*/  @!P5 FMUL R71, R71, 0.5 ;  /* 0x3f0000004747d820 */ /* 0x000fe20000400000 */
[----:B------:R-:W1:Y:S01]  /*f5d0*/  MUFU.EX2 R54, R54 ;  /* 0x0000003600367308 */ /* 0x000e620000000800 */
[----:B---3--:R-:W-:Y:S01]  /*f5e0*/  @!P3 FMUL R124, R124, R124 ;  /* 0x0000007c7c7cb220 */ /* 0x008fe20000400000 */
[----:B------:R-:W-:Y:S01]  /*f5f0*/  FSETP.GEU.AND P3, PT, R58, -126, PT ;  /* 0xc2fc00003a00780b */ /* 0x000fe20003f6e000 */
[----:B----4-:R-:W-:Y:S01]  /*f600*/  FFMA R67, R106, UR25, -R136 ;  /* 0x000000196a437c23 */ /* 0x010fe20008000888 */
[----:B------:R-:W-:Y:S01]  /*f610*/  FADD R130, R130, R107 ;  /* 0x0000006b82827221 */ /* 0x000fe20000000000 */
[----:B------:R-:W-:Y:S01]  /*f620*/  FADD R107, R133, R88 ;  /* 0x00000058856b7221 */ /* 0x000fe20000000000 */
[--C-:B------:R-:W-:Y:S01]  /*f630*/  FFMA R131, R119, UR25, -R136.reuse ;  /* 0x0000001977837c23 */ /* 0x100fe20008000888 */
[----:B------:R-:W-:Y:S01]  /*f640*/  @!P2 FMUL R75, R75, 0.5 ;  /* 0x3f0000004b4ba820 */ /* 0x000fe20000400000 */
[----:B------:R2:W3:Y:S01]  /*f650*/  MUFU.EX2 R141, R71 ;  /* 0x00000047008d7308 */ /* 0x0004e20000000800 */
[----:B-----5:R-:W-:Y:S01]  /*f660*/  @!P4 FMUL R137, R137, R137 ;  /* 0x000000898989c220 */ /* 0x020fe20000400000 */
[----:B------:R-:W-:Y:S01]  /*f670*/  FSETP.GEU.AND P4, PT, R59, -126, PT ;  /* 0xc2fc00003b00780b */ /* 0x000fe20003f8e000 */
[----:B------:R-:W-:Y:S01]  /*f680*/  FFMA R106, R150, UR25, -R136 ;  /* 0x00000019966a7c23 */ /* 0x000fe20008000888 */
[----:B------:R-:W-:Y:S01]  /*f690*/  FADD R143, R143, R8 ;  /* 0x000000088f8f7221 */ /* 0x000fe20000000000 */
[----:B------:R-:W-:Y:S01]  /*f6a0*/  FADD R8, R23, R84 ;  /* 0x0000005417087221 */ /* 0x000fe20000000000 */
[----:B------:R-:W-:Y:S01]  /*f6b0*/  FADD R119, R45, R76 ;  /* 0x0000004c2d777221 */ /* 0x000fe20000000000 */
[----:B------:R-:W-:Y:S01]  /*f6c0*/  @!P3 FMUL R58, R58, 0.5 ;  /* 0x3f0000003a3ab820 */ /* 0x000fe20000400000 */
[----:B------:R4:W5:Y:S01]  /*f6d0*/  MUFU.EX2 R79, R75 ;  /* 0x0000004b004f7308 */ /* 0x0009620000000800 */
[----:B-1----:R-:W-:Y:S01]  /*f6e0*/  @!P6 FMUL R54, R54, R54 ;  /* 0x000000363636e220 */ /* 0x002fe20000400000 */
[----:B------:R-:W-:Y:S01]  /*f6f0*/  FSETP.GEU.AND P6, PT, R132, -126, PT ;  /* 0xc2fc00008400780b */ /* 0x000fe20003fce000 */
[--C-:B--2---:R-:W-:Y:S01]  /*f700*/  FFMA R71, R114, UR25, -R136.reuse ;  /* 0x0000001972477c23 */ /* 0x104fe20008000888 */
        /* <DEDUP_REMOVED lines=18> */
[----:B------:R-:W-:Y:S01]  /*f830*/  FADD R146, R26, R65 ;  /* 0x000000411a927221 */ /* 0x000fe20000000000 */
[----:B------:R-:W-:Y:S01]  /*f840*/  @!P5 FMUL R62, R62, 0.5 ;  /* 0x3f0000003e3ed820 */ /* 0x000fe20000400000 */
[----:B------:R-:W3:Y:S01]  /*f850*/  MUFU.EX2 R132, R132 ;  /* 0x0000008400847308 */ /* 0x000ee20000000800 */
        /* <DEDUP_REMOVED lines=8> */
[----:B--2---:R-:W-:Y:S01]  /*f8e0*/  @!P4 FMUL R59, R59, R59 ;  /* 0x0000003b3b3bc220 */ /* 0x004fe20000400000 */
[----:B------:R-:W-:Y:S01]  /*f8f0*/  FSETP.GEU.AND P4, PT, R128, -126, PT ;  /* 0xc2fc00008000780b */ /* 0x000fe20003f8e000 */
[----:B------:R-:W-:Y:S01]  /*f900*/  FADD R149, R149, R8 ;  /* 0x0000000895957221 */ /* 0x000fe20000000000 */
[----:B------:R-:W-:Y:S01]  /*f910*/  FADD R8, R56, R13 ;  /* 0x0000000d38087221 */ /* 0x000fe20000000000 */
[----:B------:R-:W-:Y:S01]  /*f920*/  FADD R126, R126, R135 ;  /* 0x000000877e7e7221 */ /* 0x000fe20000000000 */
[----:B------:R-:W-:Y:S01]  /*f930*/  FADD R147, R138, R147 ;  /* 0x000000938a937221 */ /* 0x000fe20000000000 */
[----:B------:R-:W-:Y:S01]  /*f940*/  @!P3 FMUL R83, R83, 0.5 ;  /* 0x3f0000005353b820 */ /* 0x000fe20000400000 */
[----:B------:R-:W2:Y:S01]  /*f950*/  MUFU.EX2 R63, R63 ;  /* 0x0000003f003f7308 */ /* 0x000ea20000000800 */
[----:B---3--:R-:W-:Y:S01]  /*f960*/  @!P6 FMUL R132, R132, R132 ;  /* 0x000000848484e220 */ /* 0x008fe20000400000 */
        /* <DEDUP_REMOVED lines=10> */
[----:B------:R-:W-:-:S02]  /*fa10*/  F2FP.F16.F32.PACK_AB R28, R15, R28 ;  /* 0x0000001c0f1c723e */ /* 0x000fc400000000ff */
[----:B------:R-:W-:Y:S01]  /*fa20*/  SHF.L.U32 R15, R4, 0x1f, RZ ;  /* 0x0000001f040f7819 */ /* 0x000fe200000006ff */
        /* <DEDUP_REMOVED lines=9> */
[----:B------:R-:W-:-:S02]  /*fac0*/  FSETP.GEU.AND P3, PT, R70, -126, PT ;  /* 0xc2fc00004600780b */ /* 0x000fc40003f6e000 */
[----:B------:R-:W-:Y:S02]  /*fad0*/  F2FP.F16.F32.PACK_AB R49, R79, R58 ;  /* 0x0000003a4f31723e */ /* 0x000fe400000000ff */
[----:B------:R-:W-:Y:S01]  /*fae0*/  F2FP.F16.F32.PACK_AB R52, R52, R53 ;  /* 0x000000353434723e */ /* 0x000fe200000000ff */
[----:B------:R-:W-:Y:S01]  /*faf0*/  @!P2 FMUL R91, R91, 0.5 ;  /* 0x3f0000005b5ba820 */ /* 0x000fe20000400000 */
[----:B------:R-:W3:Y:S01]  /*fb00*/  MUFU.EX2 R87, R87 ;  /* 0x0000005700577308 */ /* 0x000ee20000000800 */
[----:B-1----:R-:W-:Y:S01]  /*fb10*/  @!P4 FMUL R128, R128, R128 ;  /* 0x000000808080c220 */ /* 0x002fe20000400000 */
[----:B------:R-:W-:Y:S02]  /*fb20*/  FSETP.GEU.AND P4, PT, R82, -126, PT ;  /* 0xc2fc00005200780b */ /* 0x000fe40003f8e000 */
[----:B------:R-:W-:Y:S02]  /*fb30*/  F2FP.F16.F32.PACK_AB R53, R83, R62 ;  /* 0x0000003e5335723e */ /* 0x000fe400000000ff */
[----:B------:R-:W-:Y:S01]  /*fb40*/  F2FP.F16.F32.PACK_AB R32, R32, R33 ;  /* 0x000000212020723e */ /* 0x000fe200000000ff */
[----:B------:R-:W-:Y:S01]  /*fb50*/  @!P3 FMUL R70, R70, 0.5 ;  /* 0x3f0000004646b820 */ /* 0x000fe20000400000 */
[----:B------:R-:W1:Y:S01]  /*fb60*/  MUFU.EX2 R91, R91 ;  /* 0x0000005b005b7308 */ /* 0x000e620000000800 */
[----:B--2---:R-:W-:Y:S01]  /*fb70*/  @!P6 FMUL R66, R66, R66 ;  /* 0x000000424242e220 */ /* 0x004fe20000400000 */
[----:B------:R-:W-:-:S02]  /*fb80*/  FSETP.GEU.AND P6, PT, R95, -126, PT ;  /* 0xc2fc00005f00780b */ /* 0x000fc40003fce000 */
[----:B------:R-:W-:Y:S02]  /*fb90*/  F2FP.F16.F32.PACK_AB R33, R121, R42 ;  /* 0x0000002a7921723e */ /* 0x000fe400000000ff */
[----:B------:R-:W-:Y:S01]  /*fba0*/  F2FP.F16.F32.PACK_AB R76, R109, R76 ;  /* 0x0000004c6d4c723e */ /* 0x000fe200000000ff */
[----:B------:R-:W-:Y:S01]  /*fbb0*/  @!P4 FMUL R82, R82, 0.5 ;  /* 0x3f0000005252c820 */ /* 0x000fe20000400000 */
[----:B------:R-:W2:Y:S01]  /*fbc0*/  MUFU.EX2 R70, R70 ;  /* 0x0000004600467308 */ /* 0x000ea20000000800 */
[----:B---3--:R-:W-:Y:S01]  /*fbd0*/  @!P5 FMUL R87, R87, R87 ;  /* 0x000000575757d220 */ /* 0x008fe20000400000 */
[----:B------:R-:W-:-:S03]  /*fbe0*/  FSETP.GEU.AND P5, PT, R86, -126, PT ;  /* 0xc2fc00005600780b */ /* 0x000fc60003fae000 */
[----:B------:R-:W-:Y:S02]  /*fbf0*/  FADD R150, R104, R87 ;  /* 0x0000005768967221 */ /* 0x000fe40000000000 */
        /* <DEDUP_REMOVED lines=24> */
[----:B------:R-:W-:-:S03]  /*fd80*/  FSETP.GEU.AND P2, PT, R98, -126, PT ;  /* 0xc2fc00006200780b */ /* 0x000fc60003f4e000 */
[----:B------:R-:W-:Y:S01]  /*fd90*/  FADD R189, R42, R67 ;  /* 0x000000432abd7221 */ /* 0x000fe20000000000 */
[----:B------:R-:W-:Y:S01]  /*fda0*/  F2FP.F16.F32.PACK_AB R42, R20, R133 ;  /* 0x00000085142a723e */ /* 0x000fe200000000ff */
        /* <DEDUP_REMOVED lines=33> */
[----:B------:R-:W-:-:S03]  /*ffc0*/  FSETP.GEU.AND P6, PT, R118, -126, PT ;  /* 0xc2fc00007600780b */ /* 0x000fc60003fce000 */
[----:B------:R-:W-:Y:S02]  /*ffd0*/  FADD R195, R120, R75 ;  /* 0x0000004b78c37221 */ /* 0x000fe40000000000 */
[----:B------:R-:W-:Y:S01]  /*ffe0*/  @!P4 FMUL R111, R111, 0.5 ;  /* 0x3f0000006f6fc820 */ /* 0x000fe20000400000 */
[----:B------:R-:W2:Y:S01]  /*fff0*/  MUFU.EX2 R78, R78 ;  /* 0x0000004e004e7308 */ /* 0x000ea20000000800 */
[----:B------:R-:W-:Y:S01]  /*10000*/  FADD R150, R150, R195 ;  /* 0x000000c396967221 */ /* 0x000fe20000000000 */
[----:B---3--:R-:W-:Y:S01]  /*10010*/  @!P5 FMUL R102, R102, R102 ;  /* 0x000000666666d220 */ /* 0x008fe20000400000 */
[----:B------:R-:W-:-:S04]  /*10020*/  FSETP.GEU.AND P5, PT, R192, -126, PT ;  /* 0xc2fc0000c000780b */ /* 0x000fc80003fae000 */
[----:B------:R-:W-:Y:S01]  /*10030*/  @!P6 FMUL R118, R118, 0.5 ;  /* 0x3f0000007676e820 */ /* 0x000fe20000400000 */
[----:B------:R-:W3:Y:S01]  /*10040*/  MUFU.EX2 R111, R111 ;  /* 0x0000006f006f7308 */ /* 0x000ee20000000800 */
[----:B-1----:R-:W-:Y:S01]  /*10050*/  @!P2 FMUL R9, R9, R9 ;  /* 0x000000090909a220 */ /* 0x002fe20000400000 */
[----:B------:R-:W-:-:S03]  /*10060*/  FSETP.GEU.AND P2, PT, R123, -126, PT ;  /* 0xc2fc00007b00780b */ /* 0x000fc60003f4e000 */
[----:B------:R-:W-:-:S03]  /*10070*/  FADD R197, R124, R9 ;  /* 0x000000097cc57221 */ /* 0x000fc60000000000 */
[----:B------:R-:W1:Y:S01]  /*10080*/  MUFU.EX2 R118, R118 ;  /* 0x0000007600767308 */ /* 0x000e620000000800 */
[----:B--2---:R-:W-:Y:S01]  /*10090*/  @!P3 FMUL R78, R78, R78 ;  /* 0x0000004e4e4eb220 */ /* 0x004fe20000400000 */
[----:B------:R-:W-:Y:S01]  /*100a0*/  FSETP.GEU.AND P3, PT, R134, -126, PT ;  /* 0xc2fc00008600780b */ /* 0x000fe20003f6e000 */
[----:B------:R-:W-:Y:S01]  /*100b0*/  FADD R200, R194, R197 ;  /* 0x000000c5c2c87221 */ /* 0x000fe20000000000 */
[----:B------:R-:W-:Y:S01]  /*100c0*/  FADD R194, R35, R82 ;  /* 0x0000005223c27221 */ /* 0x000fe20000000000 */
[----:B------:R-:W-:Y:S01]  /*100d0*/  FADD R195, R55, R78 ;  /* 0x0000004e37c37221 */ /* 0x000fe20000000000 */
[----:B------:R-:W-:Y:S01]  /*100e0*/  @!P5 FMUL R192, R192, 0.5 ;  /* 0x3f000000c0c0d820 */ /* 0x000fe20000400000 */
[----:B------:R-:W-:Y:S01]  /*100f0*/  @!P2 FMUL R123, R123, 0.5 ;  /* 0x3f0000007b7ba820 */ /* 0x000fe20000400000 */
[----:B---3--:R-:W-:Y:S01]  /*10100*/  @!P4 FMUL R111, R111, R111 ;  /* 0x0000006f6f6fc220 */ /* 0x008fe20000400000 */
[----:B------:R-:W-:Y:S01]  /*10110*/  FSETP.GEU.AND P4, PT, R114, -126, PT ;  /* 0xc2fc00007200780b */ /* 0x000fe20003f8e000 */
[----:B------:R-:W2:Y:S02]  /*10120*/  MUFU.EX2 R135, R192 ;  /* 0x000000c000877308 */ /* 0x000ea40000000800 */
[----:B------:R-:W-:-:S03]  /*10130*/  FADD R197, R50, R111 ;  /* 0x0000006f32c57221 */ /* 0x000fc60000000000 */
[----:B------:R-:W-:Y:S01]  /*10140*/  @!P3 FMUL R134, R134, 0.5 ;  /* 0x3f0000008686b820 */ /* 0x000fe20000400000 */
[----:B-1----:R-:W-:Y:S01]  /*10150*/  @!P6 FMUL R118, R118, R118 ;  /* 0x000000767676e220 */ /* 0x002fe20000400000 */
[----:B------:R-:W-:Y:S01]  /*10160*/  FSETP.GEU.AND P6, PT, R144, -126, PT ;  /* 0xc2fc00009000780b */ /* 0x000fe20003fce000 */
[----:B------:R-:W1:Y:S01]  /*10170*/  MUFU.EX2 R123, R123 ;  /* 0x0000007b007b7308 */ /* 0x000e620000000800 */
[----:B------:R-:W-:Y:S01]  /*10180*/  FADD R201, R194, R197 ;  /* 0x000000c5c2c97221 */ /* 0x000fe20000000000 */
[----:B------:R-:W-:Y:S01]  /*10190*/  FADD R194, R38, R95 ;  /* 0x0000005f26c27221 */ /* 0x000fe20000000000 */
[----:B------:R-:W-:Y:S01]  /*101a0*/  FADD R197, R137, R118 ;  /* 0x0000007689c57221 */ /* 0x000fe20000000000 */
[----:B------:R-:W-:Y:S01]  /*101b0*/  @!P4 FMUL R114, R114, 0.5 ;  /* 0x3f0000007272c820 */ /* 0x000fe20000400000 */
[----:B------:R-:W-:Y:S02]  /*101c0*/  F2FP.F16.F32.PACK_AB R77, R118, R111 ;  /* 0x0000006f764d723e */ /* 0x000fe400000000ff */
[----:B------:R-:W-:Y:S01]  /*101d0*/  FADD R202, R194, R197 ;  /* 0x000000c5c2ca7221 */ /* 0x000fe20000000000 */
[----:B------:R3:W4:Y:S01]  /*101e0*/  MUFU.EX2 R127, R134 ;  /* 0x00000086007f7308 */ /* 0x0007220000000800 */
[----:B------:R-:W-:Y:S01]  /*101f0*/  FADD R194, R108, R99 ;  /* 0x000000636cc27221 */ /* 0x000fe20000000000 */
[----:B--2---:R-:W-:-:S02]  /*10200*/  @!P5 FMUL R135, R135, R135 ;  /* 0x000000878787d220 */ /* 0x004fc40000400000 */
[----:B------:R-:W-:Y:S02]  /*10210*/  @!P6 FMUL R144, R144, 0.5 ;  /* 0x3f0000009090e820 */ /* 0x000fe40000400000 */
[-C--:B------:R-:W-:Y:S01]  /*10220*/  FMUL R152, R152, R135.reuse ;  /* 0x0000008798987220 */ /* 0x080fe20000400000 */
[----:B------:R-:W-:Y:S01]  /*10230*/  FMUL R153, R153, R135 ;  /* 0x0000008799997220 */ /* 0x000fe20000400000 */
[----:B------:R-:W2:Y:S01]  /*10240*/  MUFU.EX2 R114, R114 ;  /* 0x0000007200727308 */ /* 0x000ea20000000800 */
[----:B---3--:R-:W-:Y:S01]  /*10250*/  FADD R134, R17, R140 ;  /* 0x0000008c11867221 */ /* 0x008fe20000000000 */
[----:B-1----:R-:W-:Y:S01]  /*10260*/  @!P2 FMUL R123, R123, R123 ;  /* 0x0000007b7b7ba220 */ /* 0x002fe20000400000 */
[----:B------:R-:W-:Y:S01]  /*10270*/  FSETP.GEU.AND P2, PT, R188, -126, PT ;  /* 0xc2fc0000bc00780b */ /* 0x000fe20003f4e000 */
[-C--:B------:R-:W-:Y:S01]  /*10280*/  FMUL R156, R156, R135.reuse ;  /* 0x000000879c9c7220 */ /* 0x080fe20000400000 */
[----:B------:R-:W-:Y:S01]  /*10290*/  FADD R134, R134, R107 ;  /* 0x0000006b86867221 */ /* 0x000fe20000000000 */
[----:B------:R-:W-:Y:S01]  /*102a0*/  FADD R107, R20, R105 ;  /* 0x00000069146b7221 */ /* 0x000fe20000000000 */
[----:B------:R-:W-:Y:S01]  /*102b0*/  FMUL R157, R157, R135 ;  /* 0x000000879d9d7220 */ /* 0x000fe20000400000 */
[----:B------:R1:W3:Y:S01]  /*102c0*/  MUFU.EX2 R110, R144 ;  /* 0x00000090006e7308 */ /* 0x0002e20000000800 */
[----:B----4-:R-:W-:Y:S01]  /*102d0*/  @!P3 FMUL R127, R127, R127 ;  /* 0x0000007f7f7fb220 */ /* 0x010fe20000400000 */
[----:B------:R-:W-:Y:S01]  /*102e0*/  FADD R136, R136, R107 ;  /* 0x0000006b88887221 */ /* 0x000fe20000000000 */
[----:B------:R-:W-:Y:S01]  /*102f0*/  FADD R107, R44, R109 ;  /* 0x0000006d2c6b7221 */ /* 0x000fe20000000000 */
[----:B------:R-:W-:Y:S01]  /*10300*/  FSETP.GEU.AND P3, PT, R148, -126, PT ;  /* 0xc2fc00009400780b */ /* 0x000fe20003f6e000 */
[----:B------:R-:W-:Y:S01]  /*10310*/  FADD R134, R134, R143 ;  /* 0x0000008f86867221 */ /* 0x000fe20000000000 */
[----:B------:R-:W-:Y:S01]  /*10320*/  FADD R136, R136, R145 ;  /* 0x0000009188887221 */ /* 0x000fe20000000000 */
[----:B------:R-:W-:Y:S01]  /*10330*/  FADD R142, R142, R107 ;  /* 0x0000006b8e8e7221 */ /* 0x000fe20000000000 */
[----:B------:R-:W-:Y:S01]  /*10340*/  FADD R107, R184, R85 ;  /* 0x00000055b86b7221 */ /* 0x000fe20000000000 */
[----:B--2---:R-:W-:Y:S01]  /*10350*/  @!P4 FMUL R114, R114, R114 ;  /* 0x000000727272c220 */ /* 0x004fe20000400000 */
[----:B------:R-:W-:Y:S01]  /*10360*/  FSETP.GEU.AND P4, PT, R191, -126, PT ;  /* 0xc2fc0000bf00780b */ /* 0x000fe20003f8e000 */
[----:B-1----:R-:W-:Y:S01]  /*10370*/  FADD R144, R29, R100 ;  /* 0x000000641d907221 */ /* 0x002fe20000000000 */
[----:B------:R-:W-:Y:S01]  /*10380*/  @!P2 FMUL R188, R188, 0.5 ;  /* 0x3f000000bcbca820 */ /* 0x000fe20000400000 */
[----:B------:R-:W-:Y:S01]  /*10390*/  FADD R149, R142, R149 ;  /* 0x000000958e957221 */ /* 0x000fe20000000000 */
[----:B------:R-:W-:Y:S01]  /*103a0*/  FADD R187, R136, R187 ;  /* 0x000000bb88bb7221 */ /* 0x000fe20000000000 */
[----:B------:R-:W-:Y:S01]  /*103b0*/  FADD R144, R144, R107 ;  /* 0x0000006b90907221 */ /* 0x000fe20000000000 */
[----:B------:R-:W-:Y:S01]  /*103c0*/  F2FP.F16.F32.PACK_AB R29, R104, R27 ;  /* 0x0000001b681d723e */ /* 0x000fe200000000ff */
[----:B------:R1:W2:Y:S01]  /*103d0*/  MUFU.EX2 R107, R188 ;  /* 0x000000bc006b7308 */ /* 0x0002a20000000800 */
[----:B------:R-:W-:Y:S01]  /*103e0*/  @!P3 FMUL R148, R148, 0.5 ;  /* 0x3f0000009494b820 */ /* 0x000fe20000400000 */
[----:B---3--:R-:W-:Y:S01]  /*103f0*/  @!P6 FMUL R110, R110, R110 ;  /* 0x0000006e6e6ee220 */ /* 0x008fe20000400000 */
[----:B------:R-:W-:Y:S01]  /*10400*/  FSETP.GEU.AND P6, PT, R131, -126, PT ;  /* 0xc2fc00008300780b */ /* 0x000fe20003fce000 */
[----:B------:R-:W-:Y:S01]  /*10410*/  FADD R151, R144, R151 ;  /* 0x0000009790977221 */ /* 0x000fe20000000000 */
[----:B------:R-:W-:Y:S01]  /*10420*/  FADD R130, R130, R149 ;  /* 0x0000009582827221 */ /* 0x000fe20000000000 */
[----:B------:R-:W-:Y:S01]  /*10430*/  @!P4 FMUL R191, R191, 0.5 ;  /* 0x3f000000bfbfc820 */ /* 0x000fe20000400000 */
[----:B------:R-:W-:Y:S01]  /*10440*/  FADD R196, R59, R110 ;  /* 0x0000006e3bc47221 */ /* 0x000fe20000000000 */
[----:B------:R3:W4:Y:S01]  /*10450*/  MUFU.EX2 R119, R148 ;  /* 0x0000009400777308 */ /* 0x0007220000000800 */
[----:B-1----:R-:W-:Y:S01]  /*10460*/  FADD R188, R58, R123 ;  /* 0x0000007b3abc7221 */ /* 0x002fe20000000000 */
[----:B------:R-:W-:Y:S01]  /*10470*/  FADD R151, R134, R151 ;  /* 0x0000009786977221 */ /* 0x000fe20000000000 */
[----:B------:R-:W-:Y:S01]  /*10480*/  FADD R187, R130, R187 ;  /* 0x000000bb82bb7221 */ /* 0x000fe20000000000 */
[----:B------:R-:W-:Y:S01]  /*10490*/  F2FP.F16.F32.PACK_AB R58, R61, R140 ;  /* 0x0000008c3d3a723e */ /* 0x000fe200000000ff */
[----:B------:R-:W-:Y:S01]  /*104a0*/  FADD R189, R189, R188 ;  /* 0x000000bcbdbd7221 */ /* 0x000fe20000000000 */
[----:B------:R-:W-:Y:S01]  /*104b0*/  FADD R188, R79, R114 ;  /* 0x000000724fbc7221 */ /* 0x000fe20000000000 */
[----:B------:R-:W-:Y:S01]  /*104c0*/  FADD R126, R126, R151 ;  /* 0x000000977e7e7221 */ /* 0x000fe20000000000 */
[----:B------:R1:W5:Y:S01]  /*104d0*/  MUFU.EX2 R8, R191 ;  /* 0x000000bf00087308 */ /* 0x0003620000000800 */
[----:B--2---:R-:W-:Y:S01]  /*104e0*/  @!P2 FMUL R107, R107, R107 ;  /* 0x0000006b6b6ba220 */ /* 0x004fe20000400000 */
[----:B------:R-:W-:Y:S01]  /*104f0*/  FSETP.GEU.AND P2, PT, R106, -126, PT ;  /* 0xc2fc00006a00780b */ /* 0x000fe20003f4e000 */
[----:B------:R-:W-:Y:S01]  /*10500*/  @!P6 FMUL R131, R131, 0.5 ;  /* 0x3f0000008383e820 */ /* 0x000fe20000400000 */
[----:B---3--:R-:W-:Y:S01]  /*10510*/  FADD R148, R27, R66 ;  /* 0x000000421b947221 */ /* 0x008fe20000000000 */
[----:B------:R-:W-:Y:S01]  /*10520*/  FADD R199, R62, R107 ;  /* 0x0000006b3ec77221 */ /* 0x000fe20000000000 */
[----:B------:R-:W-:Y:S01]  /*10530*/  F2FP.F16.F32.PACK_AB R27, R108, R39 ;  /* 0x000000276c1b723e */ /* 0x000fe200000000ff */
[----:B------:R-:W-:Y:S01]  /*10540*/  FADD R126, R126, R187 ;  /* 0x000000bb7e7e7221 */ /* 0x000fe20000000000 */
[----:B------:R-:W-:Y:S01]  /*10550*/  FADD R148, R148, R193 ;  /* 0x000000c194947221 */ /* 0x000fe20000000000 */
[----:B----4-:R-:W-:Y:S01]  /*10560*/  @!P3 FMUL R119, R119, R119 ;  /* 0x000000777777b220 */ /* 0x010fe20000400000 */
[----:B------:R-:W-:Y:S01]  /*10570*/  FSETP.GEU.AND P3, PT, R122, -126, PT ;  /* 0xc2fc00007a00780b */ /* 0x000fe20003f6e000 */
[----:B------:R-:W2:Y:S01]  /*10580*/  MUFU.EX2 R131, R131 ;  /* 0x0000008300837308 */ /* 0x000ea20000000800 */
[----:B-1----:R-:W-:Y:S01]  /*10590*/  FADD R191, R121, R94 ;  /* 0x0000005e79bf7221 */ /* 0x002fe20000000000 */
[----:B------:R-:W-:Y:S01]  /*105a0*/  FADD R193, R43, R90 ;  /* 0x0000005a2bc17221 */ /* 0x000fe20000000000 */
[----:B------:R-:W-:Y:S01]  /*105b0*/  FADD R198, R132, R119 ;  /* 0x0000007784c67221 */ /* 0x000fe20000000000 */
[----:B------:R-:W-:Y:S01]  /*105c0*/  @!P2 FMUL R106, R106, 0.5 ;  /* 0x3f0000006a6aa820 */ /* 0x000fe20000400000 */
[----:B------:R-:W-:Y:S01]  /*105d0*/  FADD R191, R191, R188 ;  /* 0x000000bcbfbf7221 */ /* 0x000fe20000000000 */
[----:B-----5:R-:W-:Y:S01]  /*105e0*/  @!P4 FMUL R8, R8, R8 ;  /* 0x000000080808c220 */ /* 0x020fe20000400000 */
        /* <DEDUP_REMOVED lines=12> */
[----:B------:R-:W-:Y:S01]  /*106b0*/  FADD R205, R195, R198 ;  /* 0x000000c6c3cd7221 */ /* 0x000fe20000000000 */
[----:B------:R-:W-:Y:S01]  /*106c0*/  @!P4 FMUL R115, R115, 0.5 ;  /* 0x3f0000007373c820 */ /* 0x000fe20000400000 */
[----:B------:R-:W-:Y:S01]  /*106d0*/  FADD R195, R39, R86 ;  /* 0x0000005627c37221 */ /* 0x000fe20000000000 */
[----:B------:R-:W-:Y:S01]  /*106e0*/  FADD R198, R54, R127 ;  /* 0x0000007f36c67221 */ /* 0x000fe20000000000 */
[----:B--2---:R-:W-:Y:S01]  /*106f0*/  @!P6 FMUL R131, R131, R131 ;  /* 0x000000838383e220 */ /* 0x004fe20000400000 */
[----:B------:R-:W-:Y:S01]  /*10700*/  FADD R207, R196, R199 ;  /* 0x000000c7c4cf7221 */ /* 0x000fe20000000000 */
        /* <DEDUP_REMOVED lines=8> */
[----:B------:R-:W-:Y:S01]  /*10790*/  FADD R150, R150, R191 ;  /* 0x000000bf96967221 */ /* 0x000fe20000000000 */
[----:B------:R-:W-:Y:S01]  /*107a0*/  FADD R188, R188, R193 ;  /* 0x000000c1bcbc7221 */ /* 0x000fe20000000000 */
[----:B---3--:R-:W-:Y:S01]  /*107b0*/  @!P3 FMUL R122, R122, R122 ;  /* 0x0000007a7a7ab220 */ /* 0x008fe20000400000 */
[----:B------:R-:W-:Y:S01]  /*107c0*/  FADD R198, R195, R198 ;  /* 0x000000c6c3c67221 */ /* 0x000fe20000000000 */
[----:B------:R-:W-:Y:S01]  /*107d0*/  FADD R200, R200, R205 ;  /* 0x000000cdc8c87221 */ /* 0x000fe20000000000 */
[----:B------:R-:W-:Y:S01]  /*107e0*/  FADD R201, R201, R204 ;  /* 0x000000ccc9c97221 */ /* 0x000fe20000000000 */
[----:B------:R-:W-:Y:S01]  /*107f0*/  FADD R197, R141, R122 ;  /* 0x0000007a8dc57221 */ /* 0x000fe20000000000 */
[----:B------:R-:W-:Y:S01]  /*10800*/  FADD R207, R202, R207 ;  /* 0x000000cfcacf7221 */ /* 0x000fe20000000000 */
[----:B------:R-:W-:Y:S01]  /*10810*/  @!P2 FMUL R30, R30, 0.5 ;  /* 0x3f0000001e1ea820 */ /* 0x000fe20000400000 */
[----:B------:R-:W-:Y:S01]  /*10820*/  FADD R203, R203, R198 ;  /* 0x000000c6cbcb7221 */ /* 0x000fe20000000000 */
[----:B--2---:R-:W-:Y:S01]  /*10830*/  @!P4 FMUL R115, R115, R115 ;  /* 0x000000737373c220 */ /* 0x004fe20000400000 */
[----:B------:R-:W-:Y:S01]  /*10840*/  FADD R194, R194, R197 ;  /* 0x000000c5c2c27221 */ /* 0x000fe20000000000 */
[----:B------:R1:W2:Y:S01]  /*10850*/  MUFU.EX2 R138, R30 ;  /* 0x0000001e008a7308 */ /* 0x0002a20000000800 */
        /* <DEDUP_REMOVED lines=8> */
[----:B-1----:R-:W-:Y:S01]  /*108e0*/  F2FP.F16.F32.PACK_AB R30, R24, R17 ;  /* 0x00000011181e723e */ /* 0x002fe200000000ff */
[----:B------:R-:W-:Y:S01]  /*108f0*/  FADD R199, R194, R199 ;  /* 0x000000c7c2c77221 */ /* 0x000fe20000000000 */
[----:B------:R-:W-:Y:S01]  /*10900*/  F2FP.F16.F32.PACK_AB R54, R56, R117 ;  /* 0x000000753836723e */ /* 0x000fe200000000ff */
[----:B------:R-:W-:Y:S01]  /*10910*/  FFMA R6, R135, R6, R126 ;  /* 0x0000000687067223 */ /* 0x000fe2000000007e */
[----:B------:R-:W-:Y:S01]  /*10920*/  F2FP.F16.F32.PACK_AB R24, R25, R190 ;  /* 0x000000be1918723e */ /* 0x000fe200000000ff */
[----:B------:R-:W-:Y:S01]  /*10930*/  FADD R199, R200, R199 ;  /* 0x000000c7c8c77221 */ /* 0x000fe20000000000 */
[----:B------:R-:W-:Y:S01]  /*10940*/  F2FP.F16.F32.PACK_AB R56, R60, R57 ;  /* 0x000000393c38723e */ /* 0x000fe200000000ff */
[----:B------:R-:W-:Y:S01]  /*10950*/  FMUL R160, R160, R135 ;  /* 0x00000087a0a07220 */ /* 0x000fe20000400000 */
[----:B------:R-:W-:Y:S01]  /*10960*/  F2FP.F16.F32.PACK_AB R25, R38, R35 ;  /* 0x000000232619723e */ /* 0x000fe200000000ff */
[----:B------:R-:W-:Y:S01]  /*10970*/  FADD R199, R150, R199 ;  /* 0x000000c796c77221 */ /* 0x000fe20000000000 */
[----:B------:R-:W-:Y:S01]  /*10980*/  F2FP.F16.F32.PACK_AB R57, R87, R66 ;  /* 0x000000425739723e */ /* 0x000fe200000000ff */
[----:B--2---:R-:W-:Y:S01]  /*10990*/  @!P2 FMUL R138, R138, R138 ;  /* 0x0000008a8a8aa220 */ /* 0x004fe20000400000 */
[----:B------:R-:W-:Y:S01]  /*109a0*/  F2FP.F16.F32.PACK_AB R35, R112, R43 ;  /* 0x0000002b7023723e */ /* 0x000fe200000000ff */
[----:B------:R-:W-:Y:S01]  /*109b0*/  FADD R199, R148, R199 ;  /* 0x000000c794c77221 */ /* 0x000fe20000000000 */
[----:B------:R-:W-:Y:S01]  /*109c0*/  F2FP.F16.F32.PACK_AB R66, R73, R92 ;  /* 0x0000005c4942723e */ /* 0x000fe200000000ff */
[----:B------:R1:W2:Y:S01]  /*109d0*/  SYNCS.PHASECHK.TRANS64.TRYWAIT P2, [UR7+0x2c000], R15 ;  /* 0x02c0000fff0075a7 */ /* 0x0002a20008040147 */
        /* <DEDUP_REMOVED lines=62> */
.L_x_39:
[----:B------:R-:W-:Y:S05]  /*10dc0*/  @P2 BRA `(.L_x_40) ;  /* 0x0000000000082947 */ /* 0x000fea0003800000 */
[----:B------:R-:W1:Y:S02]  /*10dd0*/  SYNCS.PHASECHK.TRANS64.TRYWAIT P2, [UR7+0x2c000], R15 ;  /* 0x02c0000fff0075a7 */ /* 0x000e640008040147 */
[----:B-1----:R-:W-:Y:S05]  /*10de0*/  @!P2 BRA `(.L_x_41) ;  /* 0x0000002c0090a947 */ /* 0x002fea0003800000 */
.L_x_40:
        /* <DEDUP_REMOVED lines=83> */
.L_x_42:
[----:B------:R-:W-:-:S04]  /*11320*/  ULEA UR7, UR21, UR36, 0x3 ;  /* 0x0000002415077291 */ /* 0x000fc8000f8e183f */
[----:B------:R-:W-:-:S04]  /*11330*/  UIADD3 UR7, UR7, 0x2c028, URZ ;  /* 0x0002c02807077890 */ /* 0x000fc8000fffe03f */
[----:B------:R-:W-:-:S09]  /*11340*/  UPRMT UR7, URZ, 0x654, UR7 ;  /* 0x000006543f077896 */ /* 0x000fd20008000007 */
[----:B------:R-:W-:Y:S01]  /*11350*/  SYNCS.ARRIVE.TRANS64.RED.A1T0 RZ, [UR7], RZ ;  /* 0x000000ffffff79a7 */ /* 0x000fe20008100407 */
[----:B------:R-:W-:Y:S05]  /*11360*/  @P1 BRA `(.L_x_43) ;  /* 0x0000000000041947 */ /* 0x000fea0003800000 */
[----:B------:R-:W-:Y:S01]  /*11370*/  BPT.TRAP 0x1 ;  /* 0x000000040000795c */ /* 0x000fe20000300000 */
.L_x_43:
[----:B------:R-:W-:-:S04]  /*11380*/  UIADD3 UR21, UR21, 0x1, URZ ;  /* 0x0000000115157890 */ /* 0x000fc8000fffe03f */
[----:B------:R-:W-:-:S04]  /*11390*/  UISETP.NE.AND UP0, UPT, UR21, 0x5, UPT ;  /* 0x000000051500788c */ /* 0x000fc8000bf05270 */
[----:B------:R-:W-:Y:S01]  /*113a0*/  USEL UR21, UR21, URZ, UP0 ;  /* 0x0000003f15157287 */ /* 0x000fe20008000000 */
[----:B------:R-:W-:Y:S11]  /*113b0*/  @!P0 BRA `(.L_x_44) ;  /* 0x0000000000048947 */ /* 0x000ff60003800000 */
[----:B------:R-:W-:Y:S01]  /*113c0*/  BPT.TRAP 0x1 ;  /* 0x000000040000795c */ /* 0x000fe20000300000 */
.L_x_44:
[----:B------:R-:W-:-:S04]  /*113d0*/  ULEA UR7, UR21, UR36, 0x3 ;  /* 0x0000002415077291 */ /* 0x000fc8000f8e183f */
[----:B------:R-:W-:-:S04]  /*113e0*/  UIADD3 UR7, UR7, 0x2c028, URZ ;  /* 0x0002c02807077890 */ /* 0x000fc8000fffe03f */
[----:B------:R-:W-:-:S09]  /*113f0*/  UPRMT UR7, URZ, 0x654, UR7 ;  /* 0x000006543f077896 */ /* 0x000fd20008000007 */
[----:B------:R-:W-:Y:S01]  /*11400*/  SYNCS.ARRIVE.TRANS64.RED.A1T0 RZ, [UR7], RZ ;  /* 0x000000ffffff79a7 */ /* 0x000fe20008100407 */
[----:B------:R-:W-:Y:S05]  /*11410*/  @P1 BRA `(.L_x_45) ;  /* 0x0000000000041947 */ /* 0x000fea0003800000 */
[----:B------:R-:W-:Y:S01]  /*11420*/  BPT.TRAP 0x1 ;  /* 0x000000040000795c */ /* 0x000fe20000300000 */
.L_x_45:
        /* <DEDUP_REMOVED lines=9> */
[----:B-1----:R-:W-:Y:S01]  /*114c0*/  IMAD.MOV.U32 R8, RZ, RZ, R11 ;  /* 0x000000ffff087224 */ /* 0x002fe200078e000b */
[----:B------:R-:W-:-:S02]  /*114d0*/  USEL UR21, UR21, URZ, UP0 ;  /* 0x0000003f15157287 */ /* 0x000fc40008000000 */
[----:B------:R-:W-:Y:S02]  /*114e0*/  USEL UR24, UR6, URZ, UP1 ;  /* 0x0000003f06187287 */ /* 0x000fe40008800000 */
[----:B------:R-:W-:Y:S01]  /*114f0*/  LOP3.LUT R4, R4, UR7, RZ, 0x3c, !PT ;  /* 0x0000000704047c12 */ /* 0x000fe2000f8e3cff */
[----:B------:R-:W-:Y:S09]  /*11500*/  @P2 BRA `(.L_x_46) ;  /* 0xffffffa000ac2947 */ /* 0x000ff2000383ffff */
.L_x_35:
[----:B------:R-:W2:Y:S01]  /*11510*/  SHFL.BFLY PT, R3, R6, 0x1, 0x1f ;  /* 0x0c201f0006037f89 */ /* 0x000ea200000e0000 */
[----:B------:R-:W-:Y:S01]  /*11520*/  BSSY B0, `(.L_x_47) ;  /* 0x0000023000007945 */ /* 0x000fe20003800000 */
[----:B------:R-:W-:Y:S02]  /*11530*/  MOV R9, 0x7f800000 ;  /* 0x7f80000000097802 */ /* 0x000fe40000000f00 */
[----:B------:R-:W3:Y:S01]  /*11540*/  SHFL.BFLY PT, R0, R5, 0x1, 0x1f ;  /* 0x0c201f0005007f89 */ /* 0x000ee200000e0000 */
[----:B-1----:R-:W-:Y:S02]  /*11550*/  MOV R8, 0x3f800000 ;  /* 0x3f80000000087802 */ /* 0x002fe40000000f00 */
[----:B------:R-:W-:Y:S01]  /*11560*/  MOV R13, 0x7f800000 ;  /* 0x7f800000000d7802 */ /* 0x000fe20000000f00 */
[----:B--2---:R-:W-:Y:S01]  /*11570*/  FADD R3, R3, R6 ;  /* 0x0000000603037221 */ /* 0x004fe20000000000 */
[----:B---3--:R-:W-:-:S04]  /*11580*/  FADD R16, R0, R5 ;  /* 0x0000000500107221 */ /* 0x008fc80000000000 */
[----:B------:R-:W1:Y:S01]  /*11590*/  SHFL.BFLY PT, R2, R3, 0x2, 0x1f ;  /* 0x0c401f0003027f89 */ /* 0x000e6200000e0000 */
[----:B------:R-:W-:-:S03]  /*115a0*/  IMAD.MOV.U32 R0, RZ, RZ, 0x3f800000 ;  /* 0x3f800000ff007424 */ /* 0x000fc600078e00ff */
[----:B------:R-:W2:Y:S01]  /*115b0*/  SHFL.BFLY PT, R17, R16, 0x2, 0x1f ;  /* 0x0c401f0010117f89 */ /* 0x000ea200000e0000 */
[C---:B-1----:R-:W-:Y:S01]  /*115c0*/  FSETP.NE.AND P0, PT, R3.reuse, -R2, PT ;  /* 0x800000020300720b */ /* 0x042fe20003f05000 */
[----:B------:R-:W-:Y:S01]  /*115d0*/  FADD R4, R3, R2 ;  /* 0x0000000203047221 */ /* 0x000fe20000000000 */
[----:B--2---:R-:W-:-:S11]  /*115e0*/  FADD R5, R16, R17 ;  /* 0x0000001110057221 */ /* 0x004fd60000000000 */
[----:B------:R-:W-:Y:S05]  /*115f0*/  @!P0 BRA `(.L_x_48) ;  /* 0x0000000000548947 */ /* 0x000fea0003800000 */
[----:B------:R-:W-:Y:S01]  /*11600*/  IADD3 R0, R4, 0x1800000, RZ ;  /* 0x0180000004007810 */ /* 0x000fe20007ffe0ff */
[----:B------:R-:W-:Y:S03]  /*11610*/  BSSY B1, `(.L_x_49) ;  /* 0x000000c000017945 */ /* 0x000fe60003800000 */
[----:B------:R-:W-:-:S04]  /*11620*/  LOP3.LUT R0, R0, 0x7f800000, RZ, 0xc0, !PT ;  /* 0x7f80000000007812 */ /* 0x000fc800078ec0ff */
[----:B------:R-:W-:-:S13]  /*11630*/  ISETP.GT.U32.AND P0, PT, R0, 0x1ffffff, PT ;  /* 0x01ffffff0000780c */ /* 0x000fda0003f04070 */
[----:B------:R-:W-:Y:S05]  /*11640*/  @P0 BRA `(.L_x_50) ;  /* 0x0000000000100947 */ /* 0x000fea0003800000 */
[----:B------:R-:W-:Y:S01]  /*11650*/  IMAD.MOV.U32 R2, RZ, RZ, R4 ;  /* 0x000000ffff027224 */ /* 0x000fe200078e0004 */
[----:B------:R-:W-:-:S07]  /*11660*/  MOV R14, 0x11680 ;  /* 0x00011680000e7802 */ /* 0x000fce0000000f00 */
[----:B------:R-:W-:Y:S05]  /*11670*/  CALL.REL.NOINC `($__internal_0_$__cuda_sm20_rcp_rn_f32_slowpath) ;  /* 0x0000002800147944 */ /* 0x000fea0003c00000 */
[----:B------:R-:W-:Y:S05]  /*11680*/  BRA `(.L_x_51) ;  /* 0x0000000000107947 */ /* 0x000fea0003800000 */
.L_x_50:
[----:B------:R-:W1:Y:S02]  /*11690*/  MUFU.RCP R3, R4 ;  /* 0x0000000400037308 */ /* 0x000e640000001000 */
[----:B-1----:R-:W-:-:S04]  /*116a0*/  FFMA R0, R4, R3, -1 ;  /* 0xbf80000004007423 */ /* 0x002fc80000000003 */
[----:B------:R-:W-:-:S04]  /*116b0*/  FADD.FTZ R0, -R0, -RZ ;  /* 0x800000ff00007221 */ /* 0x000fc80000010100 */
[----:B------:R-:W-:-:S07]  /*116c0*/  FFMA R0, R3, R0, R3 ;  /* 0x0000000003007223 */ /* 0x000fce0000000003 */
.L_x_51:
[----:B------:R-:W-:Y:S05]  /*116d0*/  BSYNC B1 ;  /* 0x0000000000017941 */ /* 0x000fea0003800000 */
.L_x_49:
[----:B------:R-:W-:Y:S01]  /*116e0*/  FSETP.GEU.AND P0, PT, |R4|, 1.175494350822287508e-38, PT ;  /* 0x008000000400780b */ /* 0x000fe20003f0e200 */
[----:B------:R-:W-:-:S12]  /*116f0*/  ULDC UR4, c[0x0][0x600] ;  /* 0x0001800000047ab9 */ /* 0x000fd80000000800 */
[----:B------:R-:W-:-:S04]  /*11700*/  @!P0 FMUL R4, R4, 16777216 ;  /* 0x4b80000004048820 */ /* 0x000fc80000400000 */
[----:B------:R-:W1:Y:S02]  /*11710*/  MUFU.LG2 R2, R4 ;  /* 0x0000000400027308 */ /* 0x000e640000000c00 */
[----:B-1----:R-:W-:-:S04]  /*11720*/  @!P0 FADD R2, R2, -24 ;  /* 0xc1c0000002028421 */ /* 0x002fc80000000000 */
[----:B------:R-:W-:-:S04]  /*11730*/  FMUL R2, R2, 0.69314718246459960938 ;  /* 0x3f31721802027820 */ /* 0x000fc80000400000 */
[----:B------:R-:W-:-:S07]  /*11740*/  FFMA R13, R7, UR4, R2 ;  /* 0x00000004070d7c23 */ /* 0x000fce0008000002 */
.L_x_48:
[----:B------:R-:W-:Y:S05]  /*11750*/  BSYNC B0 ;  /* 0x0000000000007941 */ /* 0x000fea0003800000 */
.L_x_47:
[----:B------:R-:W-:Y:S01]  /*11760*/  FSETP.NE.AND P0, PT, R16, -R17, PT ;  /* 0x800000111000720b */ /* 0x000fe20003f05000 */
[----:B------:R-:W-:Y:S01]  /*11770*/  ULDC UR4, c[0x0][0x608] ;  /* 0x0001820000047ab9 */ /* 0x000fe20000000800 */
[----:B------:R-:W-:Y:S01]  /*11780*/  BSSY B0, `(.L_x_52) ;  /* 0x0000029000007945 */ /* 0x000fe20003800000 */
[----:B------:R-:W-:-:S04]  /*11790*/  FMUL R0, R0, UR4 ;  /* 0x0000000400007c20 */ /* 0x000fc80008400000 */
        /* <DEDUP_REMOVED lines=16> */
[----:B------:R-:W-:Y:S06]  /*118a0*/  @!P0 BRA `(.L_x_53) ;  /* 0x0000000000588947 */ /* 0x000fec0003800000 */
[----:B------:R-:W-:Y:S01]  /*118b0*/  IADD3 R0, R5, 0x1800000, RZ ;  /* 0x0180000005007810 */ /* 0x000fe20007ffe0ff */
[----:B------:R-:W-:Y:S03]  /*118c0*/  BSSY B1, `(.L_x_54) ;  /* 0x000000d000017945 */ /* 0x000fe60003800000 */
[----:B------:R-:W-:-:S04]  /*118d0*/  LOP3.LUT R0, R0, 0x7f800000, RZ, 0xc0, !PT ;  /* 0x7f80000000007812 */ /* 0x000fc800078ec0ff */
[----:B------:R-:W-:-:S13]  /*118e0*/  ISETP.GT.U32.AND P0, PT, R0, 0x1ffffff, PT ;  /* 0x01ffffff0000780c */ /* 0x000fda0003f04070 */
[----:B------:R-:W-:Y:S05]  /*118f0*/  @P0 BRA `(.L_x_55) ;  /* 0x0000000000140947 */ /* 0x000fea0003800000 */
[----:B------:R-:W-:Y:S02]  /*11900*/  MOV R2, R5 ;  /* 0x0000000500027202 */ /* 0x000fe40000000f00 */
[----:B------:R-:W-:-:S07]  /*11910*/  MOV R14, 0x11930 ;  /* 0x00011930000e7802 */ /* 0x000fce0000000f00 */
[----:B------:R-:W-:Y:S05]  /*11920*/  CALL.REL.NOINC `($__internal_0_$__cuda_sm20_rcp_rn_f32_slowpath) ;  /* 0x0000002400687944 */ /* 0x000fea0003c00000 */
[----:B------:R-:W-:Y:S01]  /*11930*/  IMAD.MOV.U32 R8, RZ, RZ, R0 ;  /* 0x000000ffff087224 */ /* 0x000fe200078e0000 */
[----:B------:R-:W-:Y:S06]  /*11940*/  BRA `(.L_x_56) ;  /* 0x0000000000107947 */ /* 0x000fec0003800000 */
.L_x_55:
[----:B------:R-:W1:Y:S02]  /*11950*/  MUFU.RCP R8, R5 ;  /* 0x0000000500087308 */ /* 0x000e640000001000 */
[----:B-1----:R-:W-:-:S04]  /*11960*/  FFMA R0, R5, R8, -1 ;  /* 0xbf80000005007423 */ /* 0x002fc80000000008 */
[----:B------:R-:W-:-:S04]  /*11970*/  FADD.FTZ R3, -R0, -RZ ;  /* 0x800000ff00037221 */ /* 0x000fc80000010100 */
[----:B------:R-:W-:-:S07]  /*11980*/  FFMA R8, R8, R3, R8 ;  /* 0x0000000308087223 */ /* 0x000fce0000000008 */
.L_x_56:
[----:B------:R-:W-:Y:S05]  /*11990*/  BSYNC B1 ;  /* 0x0000000000017941 */ /* 0x000fea0003800000 */
.L_x_54:
[----:B------:R-:W-:Y:S01]  /*119a0*/  FSETP.GEU.AND P0, PT, |R5|, 1.175494350822287508e-38, PT ;  /* 0x008000000500780b */ /* 0x000fe20003f0e200 */
[----:B------:R-:W-:-:S12]  /*119b0*/  ULDC UR4, c[0x0][0x600] ;  /* 0x0001800000047ab9 */ /* 0x000fd80000000800 */
[----:B------:R-:W-:-:S04]  /*119c0*/  @!P0 FMUL R5, R5, 16777216 ;  /* 0x4b80000005058820 */ /* 0x000fc80000400000 */
[----:B------:R-:W1:Y:S02]  /*119d0*/  MUFU.LG2 R0, R5 ;  /* 0x0000000500007308 */ /* 0x000e640000000c00 */
[----:B-1----:R-:W-:-:S04]  /*119e0*/  @!P0 FADD R0, R0, -24 ;  /* 0xc1c0000000008421 */ /* 0x002fc80000000000 */
[----:B------:R-:W-:-:S04]  /*119f0*/  FMUL R0, R0, 0.69314718246459960938 ;  /* 0x3f31721800007820 */ /* 0x000fc80000400000 */
[----:B------:R-:W-:-:S07]  /*11a00*/  FFMA R9, R11, UR4, R0 ;  /* 0x000000040b097c23 */ /* 0x000fce0008000000 */
.L_x_53:
[----:B------:R-:W-:Y:S05]  /*11a10*/  BSYNC B0 ;  /* 0x0000000000007941 */ /* 0x000fea0003800000 */
.L_x_52:
[----:B------:R-:W-:Y:S01]  /*11a20*/  UISETP.NE.AND UP0, UPT, UR38, 0x1, UPT ;  /* 0x000000012600788c */ /* 0x000fe2000bf05270 */
[----:B------:R-:W1:Y:S03]  /*11a30*/  S2R R2, SR_TID.X ;  /* 0x0000000000027919 */ /* 0x000e660000002100 */
[----:B------:R-:W-:-:S06]  /*11a40*/  USEL UR4, URZ, 0x1, UP0 ;  /* 0x000000013f047887 */ /* 0x000fcc0008000000 */
[----:B------:R-:W-:Y:S01]  /*11a50*/  MOV R0, UR4 ;  /* 0x0000000400007c02 */ /* 0x000fe20008000f00 */
[----:B------:R-:W-:Y:S02]  /*11a60*/  ULDC UR4, c[0x0][0x608] ;  /* 0x0001820000047ab9 */ /* 0x000fe40000000800 */
[----:B------:R-:W-:Y:S01]  /*11a70*/  FMUL R8, R8, UR4 ;  /* 0x0000000408087c20 */ /* 0x000fe20008400000 */
[----:B------:R-:W-:-:S04]  /*11a80*/  SHF.L.U32 R0, R0, 0x1f, RZ ;  /* 0x0000001f00007819 */ /* 0x000fc800000006ff */
[----:B------:R-:W2:Y:S01]  /*11a90*/  SYNCS.PHASECHK.TRANS64.TRYWAIT P0, [UR23+0x8], R0 ;  /* 0x00000800ff0075a7 */ /* 0x000ea20008000157 */
[C---:B-1----:R-:W-:Y:S02]  /*11aa0*/  LOP3.LUT P1, RZ, R2.reuse, 0x3, RZ, 0xc0, !PT ;  /* 0x0000000302ff7812 */ /* 0x042fe4000782c0ff */
[----:B------:R-:W-:Y:S01]  /*11ab0*/  LOP3.LUT R16, R2, 0x7f, RZ, 0xc0, !PT ;  /* 0x0000007f02107812 */ /* 0x000fe200078ec0ff */
[----:B--2---:R-:W-:Y:S10]  /*11ac0*/  @!P0 BRA `(.L_x_57) ;  /* 0x0000002000708947 */ /* 0x004ff40003800000 */
.L_x_107:
[----:B------:R-:W-:Y:S01]  /*11ad0*/  ULDC.64 UR10, c[0x0][0x208] ;  /* 0x00008200000a7ab9 */ /* 0x000fe20000000a00 */
[----:B------:R-:W-:Y:S01]  /*11ae0*/  BSSY B0, `(.L_x_58) ;  /* 0x0000019000007945 */ /* 0x000fe20003800000 */
[----:B------:R-:W-:-:S03]  /*11af0*/  SHF.R.U32.HI R17, RZ, 0x5, R16 ;  /* 0x00000005ff117819 */ /* 0x000fc60000011610 */
[----:B------:R-:W-:Y:S05]  /*11b00*/  @P1 BRA `(.L_x_59) ;  /* 0x0000000000581947 */ /* 0x000fea0003800000 */
[----:B------:R-:W2:Y:S01]  /*11b10*/  S2UR UR4, SR_CTAID.Y ;  /* 0x00000000000479c3 */ /* 0x000ea20000002600 */
[----:B-1----:R-:W-:Y:S01]  /*11b20*/  SHF.R.U32.HI R0, RZ, 0x2, R2 ;  /* 0x00000002ff007819 */ /* 0x002fe20000011602 */
[----:B------:R-:W-:Y:S01]  /*11b30*/  USHF.L.U32 UR8, UR37, 0x6, URZ ;  /* 0x0000000625087899 */ /* 0x000fe2000800063f */
[----:B------:R-:W-:Y:S01]  /*11b40*/  SHF.L.U32 R3, R17, 0x4, RZ ;  /* 0x0000000411037819 */ /* 0x000fe200000006ff */
[----:B------:R-:W-:Y:S01]  /*11b50*/  ULDC.64 UR6, c[0x0][0x688] ;  /* 0x0001a20000067ab9 */ /* 0x000fe20000000a00 */
[----:B------:R-:W-:-:S03]  /*11b60*/  LOP3.LUT R0, R0, 0x7, RZ, 0xc0, !PT ;  /* 0x0000000700007812 */ /* 0x000fc600078ec0ff */
[----:B------:R-:W1:Y:S01]  /*11b70*/  S2UR UR5, SR_CTAID.Z ;  /* 0x00000000000579c3 */ /* 0x000e620000002700 */
[----:B------:R-:W-:-:S05]  /*11b80*/  LOP3.LUT R0, R3, 0xfffffff0, R0, 0xe2, !PT ;  /* 0xfffffff003007812 */ /* 0x000fca00078ee200 */
[----:B------:R-:W-:-:S05]  /*11b90*/  VIADD R3, R0, UR8 ;  /* 0x0000000800037c36 */ /* 0x000fca0008000000 */
[----:B------:R-:W-:Y:S01]  /*11ba0*/  IADD3 R2, R3, 0x8, RZ ;  /* 0x0000000803027810 */ /* 0x000fe20007ffe0ff */
[----:B--2---:R-:W-:-:S04]  /*11bb0*/  UIMAD UR4, UR4, UR6, UR8 ;  /* 0x00000006040472a4 */ /* 0x004fc8000f8e0208 */
[----:B-1----:R-:W-:-:S03]  /*11bc0*/  UIMAD UR4, UR5, UR7, UR4 ;  /* 0x00000007050472a4 */ /* 0x002fc6000f8e0204 */
[----:B------:R-:W-:Y:S02]  /*11bd0*/  ULDC UR5, c[0x0][0x288] ;  /* 0x0000a20000057ab9 */ /* 0x000fe40000000800 */
[----:B------:R-:W-:Y:S02]  /*11be0*/  ISETP.GE.U32.AND P0, PT, R3, UR5, PT ;  /* 0x0000000503007c0c */ /* 0x000fe4000bf06070 */
[----:B------:R-:W-:Y:S02]  /*11bf0*/  IADD3 R0, P2, R0, UR4, RZ ;  /* 0x0000000400007c10 */ /* 0x000fe4000ff5e0ff */
[----:B------:R-:W-:Y:S01]  /*11c00*/  ISETP.GE.U32.AND P1, PT, R2, UR5, PT ;  /* 0x0000000502007c0c */ /* 0x000fe2000bf26070 */
[----:B------:R-:W-:Y:S01]  /*11c10*/  ULDC.64 UR4, c[0x0][0x680] ;  /* 0x0001a00000047ab9 */ /* 0x000fe20000000a00 */
[----:B------:R-:W-:Y:S02]  /*11c20*/  IADD3.X R3, RZ, RZ, RZ, P2, !PT ;  /* 0x000000ffff037210 */ /* 0x000fe400017fe4ff */
[----:B------:R-:W-:-:S04]  /*11c30*/  LEA R2, P2, R0, UR4, 0x2 ;  /* 0x0000000400027c11 */ /* 0x000fc8000f8410ff */
[----:B------:R-:W-:-:S05]  /*11c40*/  LEA.HI.X R3, R0, UR5, R3, 0x2, P2 ;  /* 0x0000000500037c11 */ /* 0x000fca00090f1403 */
[----:B------:R2:W-:Y:S04]  /*11c50*/  @!P0 STG.E desc[UR10][R2.64], R13 ;  /* 0x0000000d02008986 */ /* 0x0005e8000c10190a */
[----:B------:R2:W-:Y:S02]  /*11c60*/  @!P1 STG.E desc[UR10][R2.64+0x20], R9 ;  /* 0x0000200902009986 */ /* 0x0005e4000c10190a */
.L_x_59:
[----:B------:R-:W-:Y:S05]  /*11c70*/  BSYNC B0 ;  /* 0x0000000000007941 */ /* 0x000fea0003800000 */
.L_x_58:
[----:B------:R-:W-:Y:S01]  /*11c80*/  ULDC.64 UR4, c[0x0][0x730] ;  /* 0x0001cc0000047ab9 */ /* 0x000fe20000000a00 */
[-C--:B------:R-:W-:Y:S01]  /*11c90*/  FMUL R154, R154, R8.reuse ;  /* 0x000000089a9a7220 */ /* 0x080fe20000400000 */
[----:B------:R-:W-:Y:S01]  /*11ca0*/  ISETP.NE.U32.AND P0, PT, RZ, UR4, PT ;  /* 0x00000004ff007c0c */ /* 0x000fe2000bf05070 */
[-C--:B------:R-:W-:Y:S01]  /*11cb0*/  FMUL R38, R155, R8.reuse ;  /* 0x000000089b267220 */ /* 0x080fe20000400000 */
[-C--:B------:R-:W-:Y:S01]  /*11cc0*/  FMUL R158, R158, R8.reuse ;  /* 0x000000089e9e7220 */ /* 0x080fe20000400000 */
[-C--:B------:R-:W-:Y:S01]  /*11cd0*/  FMUL R40, R159, R8.reuse ;  /* 0x000000089f287220 */ /* 0x080fe20000400000 */
[----:B------:R-:W-:Y:S01]  /*11ce0*/  ISETP.NE.AND.EX P0, PT, RZ, UR5, PT, P0 ;  /* 0x00000005ff007c0c */ /* 0x000fe2000bf05300 */
        /* <DEDUP_REMOVED lines=12> */
[----:B------:R-:W-:Y:S06]  /*11db0*/  @P0 BRA `(.L_x_60) ;  /* 0x0000000000200947 */ /* 0x000fec0003800000 */
[----:B------:R-:W-:Y:S02]  /*11dc0*/  ULDC.64 UR4, c[0x0][0x728] ;  /* 0x0001ca0000047ab9 */ /* 0x000fe40000000a00 */
[----:B------:R-:W-:-:S04]  /*11dd0*/  ISETP.NE.U32.AND P0, PT, RZ, UR4, PT ;  /* 0x00000004ff007c0c */ /* 0x000fc8000bf05070 */
[----:B------:R-:W-:-:S13]  /*11de0*/  ISETP.NE.AND.EX P0, PT, RZ, UR5, PT, P0 ;  /* 0x00000005ff007c0c */ /* 0x000fda000bf05300 */
[----:B------:R-:W-:Y:S05]  /*11df0*/  @!P0 BRA `(.L_x_61) ;  /* 0x00000000000c8947 */ /* 0x000fea0003800000 */
[----:B-12---:R-:W1:Y:S02]  /*11e00*/  LDC.64 R2, c[0x0][0x728] ;  /* 0x0001ca00ff027b82 */ /* 0x006e640000000a00 */
[----:B-1----:R4:W5:Y:S01]  /*11e10*/  LDG.E R2, desc[UR10][R2.64] ;  /* 0x0000000a02027981 */ /* 0x002962000c1e1900 */
[----:B------:R-:W-:Y:S05]  /*11e20*/  BRA `(.L_x_60) ;  /* 0x0000000000047947 */ /* 0x000fea0003800000 */
.L_x_61:
[----:B--2---:R-:W3:Y:S02]  /*11e30*/  LDC R2, c[0x0][0x720] ;  /* 0x0001c800ff027b82 */ /* 0x004ee40000000800 */
.L_x_60:
[----:B-1----:R-:W-:Y:S01]  /*11e40*/  MOV R0, RZ ;  /* 0x000000ff00007202 */ /* 0x002fe20000000f00 */
[----:B---3-5:R-:W-:-:S03]  /*11e50*/  IMAD.MOV.U32 R37, RZ, RZ, R2 ;  /* 0x000000ffff257224 */ /* 0x028fc600078e0002 */
[----:B------:R-:W-:-:S13]  /*11e60*/  LOP3.LUT P0, RZ, R0, 0x1bf, RZ, 0xc0, !PT ;  /* 0x000001bf00ff7812 */ /* 0x000fda000780c0ff */
[----:B------:R-:W-:Y:S05]  /*11e70*/  @!P0 BRA `(.L_x_62) ;  /* 0x0000000000408947 */ /* 0x000fea0003800000 */
[----:B------:R-:W-:Y:S01]  /*11e80*/  MOV R0, 0x0 ;  /* 0x0000000000007802 */ /* 0x000fe20000000f00 */
[----:B------:R-:W-:Y:S01]  /*11e90*/  ULDC.64 UR4, c[0x4][0x68] ;  /* 0x01001a0000047ab9 */ /* 0x000fe20000000a00 */
[----:B------:R-:W-:Y:S01]  /*11ea0*/  ULDC.64 UR6, c[0x4][0x8] ;  /* 0x0100020000067ab9 */ /* 0x000fe20000000a00 */
[----:B------:R-:W-:Y:S01]  /*11eb0*/  MOV R4, UR4 ;  /* 0x0000000400047c02 */ /* 0x000fe20008000f00 */
[----:B--2-4-:R1:W2:Y:S01]  /*11ec0*/  LDC.64 R2, c[0x4][R0] ;  /* 0x0100000000027b82 */ /* 0x0142a20000000a00 */
[----:B------:R-:W-:Y:S01]  /*11ed0*/  MOV R5, UR5 ;  /* 0x0000000500057c02 */ /* 0x000fe20008000f00 */
[----:B------:R-:W-:Y:S01]  /*11ee0*/  ULDC.64 UR4, c[0x4][0x70] ;  /* 0x01001c0000047ab9 */ /* 0x000fe20000000a00 */
[----:B------:R-:W-:Y:S01]  /*11ef0*/  MOV R10, UR6 ;  /* 0x00000006000a7c02 */ /* 0x000fe20008000f00 */
[----:B------:R-:W-:Y:S01]  /*11f00*/  IMAD.U32 R6, RZ, RZ, UR4 ;  /* 0x00000004ff067e24 */ /* 0x000fe2000f8e00ff */
[----:B------:R-:W-:Y:S01]  /*11f10*/  MOV R7, UR5 ;  /* 0x0000000500077c02 */ /* 0x000fe20008000f00 */
[----:B------:R-:W-:Y:S01]  /*11f20*/  IMAD.U32 R11, RZ, RZ, UR7 ;  /* 0x00000007ff0b7e24 */ /* 0x000fe2000f8e00ff */
[----:B------:R-:W-:Y:S01]  /*11f30*/  MOV R8, 0x70 ;  /* 0x0000007000087802 */ /* 0x000fe20000000f00 */
[----:B------:R-:W-:Y:S01]  /*11f40*/  IMAD.MOV.U32 R13, RZ, RZ, RZ ;  /* 0x000000ffff0d7224 */ /* 0x000fe200078e00ff */
[----:B-1----:R-:W-:-:S07]  /*11f50*/  MOV R12, 0x1 ;  /* 0x00000001000c7802 */ /* 0x002fce0000000f00 */
[----:B------:R-:W-:-:S07]  /*11f60*/  LEPC R20, `(.L_x_62) ;  /* 0x000000001014794e */ /* 0x000fce0000000000 */
[----:B--2---:R-:W-:Y:S05]  /*11f70*/  CALL.ABS.NOINC R2 ;  /* 0x0000000002007343 */ /* 0x004fea0003c00000 */
.L_x_62:
[----:B------:R-:W-:Y:S02]  /*11f80*/  MOV R18, UR36 ;  /* 0x0000002400127c02 */ /* 0x000fe40008000f00 */
[----:B--2-4-:R-:W-:-:S05]  /*11f90*/  MOV R3, UR38 ;  /* 0x0000002600037c02 */ /* 0x014fca0008000f00 */
[----:B------:R-:W-:-:S04]  /*11fa0*/  IMAD R18, R3, 0x2200, R18 ;  /* 0x0000220003127824 */ /* 0x000fc800078e0212 */
[----:B------:R-:W-:-:S05]  /*11fb0*/  VIADD R19, R18, 0xffffde00 ;  /* 0xffffde0012137836 */ /* 0x000fca0000000000 */
[----:B------:R-:W-:-:S13]  /*11fc0*/  LOP3.LUT P0, RZ, R19, 0x1b0, RZ, 0xc0, !PT ;  /* 0x000001b013ff7812 */ /* 0x000fda000780c0ff */
[----:B------:R-:W-:Y:S05]  /*11fd0*/  @!P0 BRA `(.L_x_63) ;  /* 0x0000000000408947 */ /* 0x000fea0003800000 */
[----:B------:R-:W-:Y:S01]  /*11fe0*/  MOV R0, 0x0 ;  /* 0x0000000000007802 */ /* 0x000fe20000000f00 */
[----:B------:R-:W-:Y:S01]  /*11ff0*/  ULDC.64 UR4, c[0x4][0x68] ;  /* 0x01001a0000047ab9 */ /* 0x000fe20000000a00 */
[----:B------:R-:W-:Y:S01]  /*12000*/  ULDC.64 UR6, c[0x4][0x8] ;  /* 0x0100020000067ab9 */ /* 0x000fe20000000a00 */
[----:B------:R-:W-:Y:S01]  /*12010*/  MOV R4, UR4 ;  /* 0x0000000400047c02 */ /* 0x000fe20008000f00 */
[----:B------:R1:W2:Y:S01]  /*12020*/  LDC.64 R2, c[0x4][R0] ;  /* 0x0100000000027b82 */ /* 0x0002a20000000a00 */
        /* <DEDUP_REMOVED lines=11> */
.L_x_63:
[----:B------:R-:W1:Y:S01]  /*120e0*/  S2R R5, SR_TID.X ;  /* 0x0000000000057919 */ /* 0x000e620000002100 */
[----:B------:R-:W-:Y:S01]  /*120f0*/  ULDC.64 UR4, c[0x0][0x730] ;  /* 0x0001cc0000047ab9 */ /* 0x000fe20000000a00 */
[----:B------:R-:W-:Y:S02]  /*12100*/  IADD3 R16, R16, 0x1f, RZ ;  /* 0x0000001f10107810 */ /* 0x000fe40007ffe0ff */
[----:B------:R-:W-:Y:S02]  /*12110*/  ISETP.NE.U32.AND P0, PT, RZ, UR4, PT ;  /* 0x00000004ff007c0c */ /* 0x000fe4000bf05070 */
[----:B------:R-:W-:Y:S02]  /*12120*/  ISETP.GT.U32.AND P1, PT, R16, 0x3e, PT ;  /* 0x0000003e1000780c */ /* 0x000fe40003f24070 */
[----:B------:R-:W-:-:S13]  /*12130*/  ISETP.NE.AND.EX P0, PT, RZ, UR5, PT, P0 ;  /* 0x00000005ff007c0c */ /* 0x000fda000bf05300 */
[----:B------:R-:W2:Y:S01]  /*12140*/  @P0 LDC R37, c[0x0][0x720] ;  /* 0x0001c800ff250b82 */ /* 0x000ea20000000800 */
[C---:B-1----:R-:W-:Y:S02]  /*12150*/  SHF.L.U32 R0, R5.reuse, 0x5, RZ ;  /* 0x0000000505007819 */ /* 0x042fe400000006ff */
[----:B------:R-:W-:Y:S02]  /*12160*/  SHF.R.U32.HI R3, RZ, 0x1, R5 ;  /* 0x00000001ff037819 */ /* 0x000fe40000011605 */
[C---:B------:R-:W-:Y:S02]  /*12170*/  LOP3.LUT R2, R0.reuse, 0xc0, RZ, 0xc0, !PT ;  /* 0x000000c000027812 */ /* 0x040fe400078ec0ff */
[----:B------:R-:W-:Y:S02]  /*12180*/  LOP3.LUT R4, R0, 0x20, RZ, 0xc0, !PT ;  /* 0x0000002000047812 */ /* 0x000fe400078ec0ff */
[----:B------:R-:W-:Y:S02]  /*12190*/  LOP3.LUT R2, R2, 0x8, R3, 0xf8, !PT ;  /* 0x0000000802027812 */ /* 0x000fe400078ef803 */
[----:B------:R-:W-:Y:S01]  /*121a0*/  SHF.L.U32 R3, R5, 0x2, RZ ;  /* 0x0000000205037819 */ /* 0x000fe200000006ff */
[----:B------:R-:W-:Y:S01]  /*121b0*/  IMAD R4, R17, 0x200, R4 ;  /* 0x0000020011047824 */ /* 0x000fe200078e0204 */
[----:B------:R-:W-:Y:S01]  /*121c0*/  LOP3.LUT R0, R0, 0x100, RZ, 0xc0, !PT ;  /* 0x0000010000007812 */ /* 0x000fe200078ec0ff */
[-C--:B--2---:R-:W-:Y:S01]  /*121d0*/  FMUL R9, R24, R37.reuse ;  /* 0x0000002518097220 */ /* 0x084fe20000400000 */
[----:B------:R-:W-:Y:S01]  /*121e0*/  LOP3.LUT R3, R2, 0x18, R3, 0x78, !PT ;  /* 0x0000001802037812 */ /* 0x000fe200078e7803 */
[-C--:B------:R-:W-:Y:S01]  /*121f0*/  FMUL R6, R158, R37.reuse ;  /* 0x000000259e067220 */ /* 0x080fe20000400000 */
[----:B------:R-:W-:Y:S01]  /*12200*/  LOP3.LUT P0, RZ, R5, 0x4, RZ, 0xc0, !PT ;  /* 0x0000000405ff7812 */ /* 0x000fe2000780c0ff */
[-C--:B------:R-:W-:Y:S01]  /*12210*/  FMUL R5, R22, R37.reuse ;  /* 0x0000002516057220 */ /* 0x080fe20000400000 */
[----:B------:R-:W-:Y:S01]  /*12220*/  IADD3 R3, R3, R4, R0 ;  /* 0x0000000403037210 */ /* 0x000fe20007ffe000 */
        /* <DEDUP_REMOVED lines=13> */
[----:B------:R-:W-:Y:S01]  /*12300*/  F2FP.F16.F32.PACK_AB R40, R5, R0 ;  /* 0x000000000528723e */ /* 0x000fe200000000ff */
[-C--:B------:R-:W-:Y:S01]  /*12310*/  FMUL R16, R30, R37.reuse ;  /* 0x000000251e107220 */ /* 0x080fe20000400000 */
[----:B------:R-:W-:Y:S01]  /*12320*/  MOV R0, 0x10 ;  /* 0x0000001000007802 */ /* 0x000fe20000000f00 */
[-C--:B------:R-:W-:Y:S01]  /*12330*/  FMUL R22, R32, R37.reuse ;  /* 0x0000002520167220 */ /* 0x080fe20000400000 */
        /* <DEDUP_REMOVED lines=15> */
[----:B------:R-:W-:Y:S01]  /*12430*/  FMUL R37, R182, R37 ;  /* 0x00000025b6257220 */ /* 0x000fe20000400000 */
[----:B------:R-:W-:Y:S01]  /*12440*/  F2FP.F16.F32.PACK_AB R9, R15, R10 ;  /* 0x0000000a0f09723e */ /* 0x000fe200000000ff */
[----:B------:R-:W-:Y:S01]  /*12450*/  IMAD R19, R3, 0x2, R19 ;  /* 0x0000000203137824 */ /* 0x000fe200078e0213 */
[----:B------:R-:W-:-:S02]  /*12460*/  F2FP.F16.F32.PACK_AB R41, R7, R2 ;  /* 0x000000020729723e */ /* 0x000fc400000000ff */
[----:B------:R-:W-:Y:S02]  /*12470*/  F2FP.F16.F32.PACK_AB R8, R13, R8 ;  /* 0x000000080d08723e */ /* 0x000fe400000000ff */
[----:B------:R-:W-:Y:S02]  /*12480*/  F2FP.F16.F32.PACK_AB R10, R17, R12 ;  /* 0x0000000c110a723e */ /* 0x000fe400000000ff */
[----:B------:R-:W-:Y:S02]  /*12490*/  F2FP.F16.F32.PACK_AB R11, R21, R14 ;  /* 0x0000000e150b723e */ /* 0x000fe400000000ff */
[----:B------:R-:W-:Y:S01]  /*124a0*/  SEL R0, R0, 0xfffffff0, !P0 ;  /* 0xfffffff000007807 */ /* 0x000fe20004000000 */
[----:B------:R-:W-:Y:S06]  /*124b0*/  @P1 BRA `(.L_x_64) ;  /* 0x0000000000041947 */ /* 0x000fec0003800000 */
[----:B------:R-:W-:-:S04]  /*124c0*/  DEPBAR.LE SB0, 0x1 ;  /* 0x000080400000791a */ /* 0x000fc80000000000 */
.L_x_64:
[----:B------:R-:W-:Y:S05]  /*124d0*/  WARPSYNC.ALL ;  /* 0x0000000000007948 */ /* 0x000fea0003800000 */
[----:B------:R-:W-:Y:S01]  /*124e0*/  BAR.SYNC.DEFER_BLOCKING 0x1, 0x80 ;  /* 0x0042000000007b1d */ /* 0x000fe20000010000 */
[----:B------:R-:W-:Y:S02]  /*124f0*/  LEA R3, R3, R18, 0x1 ;  /* 0x0000001203037211 */ /* 0x000fe400078e08ff */
[----:B------:R-:W-:Y:S02]  /*12500*/  LEA R0, R0, R19, 0x1 ;  /* 0x0000001300007211 */ /* 0x000fe400078e08ff */
[----:B------:R-:W-:Y:S01]  /*12510*/  F2FP.F16.F32.PACK_AB R4, R16, R23 ;  /* 0x000000171004723e */ /* 0x000fe200000000ff */
[----:B------:R-:W-:Y:S01]  /*12520*/  BSSY B0, `(.L_x_65) ;  /* 0x000001e000007945 */ /* 0x000fe20003800000 */
[----:B------:R-:W-:-:S02]  /*12530*/  F2FP.F16.F32.PACK_AB R5, R20, R25 ;  /* 0x000000191405723e */ /* 0x000fc400000000ff */
[----:B------:R-:W-:Y:S02]  /*12540*/  F2FP.F16.F32.PACK_AB R6, R22, R27 ;  /* 0x0000001b1606723e */ /* 0x000fe400000000ff */
[----:B------:R-:W-:Y:S02]  /*12550*/  F2FP.F16.F32.PACK_AB R7, R24, R29 ;  /* 0x0000001d1807723e */ /* 0x000fe400000000ff */
[----:B------:R-:W-:Y:S02]  /*12560*/  F2FP.F16.F32.PACK_AB R12, R26, R31 ;  /* 0x0000001f1a0c723e */ /* 0x000fe400000000ff */
[----:B------:R-:W-:Y:S02]  /*12570*/  F2FP.F16.F32.PACK_AB R13, R28, R33 ;  /* 0x000000211c0d723e */ /* 0x000fe400000000ff */
[----:B------:R-:W-:Y:S02]  /*12580*/  F2FP.F16.F32.PACK_AB R14, R30, R35 ;  /* 0x000000231e0e723e */ /* 0x000fe400000000ff */
[----:B------:R-:W-:Y:S01]  /*12590*/  F2FP.F16.F32.PACK_AB R15, R32, R37 ;  /* 0x00000025200f723e */ /* 0x000fe200000000ff */
[----:B------:R1:W-:Y:S04]  /*125a0*/  STSM.16.M88.4 [R3+-0x2200], R40 ;  /* 0xffde002803007844 */ /* 0x0003e80000000200 */
[----:B------:R1:W-:Y:S01]  /*125b0*/  STSM.16.M88.4 [R0], R8 ;  /* 0x0000000800007844 */ /* 0x0003e20000000200 */
[----:B------:R-:W-:Y:S01]  /*125c0*/  @!PT LDS RZ, [RZ] ;  /* 0x00000000fffff984 */ /* 0x000fe20000000800 */
[----:B------:R-:W-:Y:S01]  /*125d0*/  @!PT LDS RZ, [RZ] ;  /* 0x00000000fffff984 */ /* 0x000fe20000000800 */
[----:B------:R-:W-:Y:S01]  /*125e0*/  @!PT LDS RZ, [RZ] ;  /* 0x00000000fffff984 */ /* 0x000fe20000000800 */
[----:B------:R-:W-:Y:S01]  /*125f0*/  @!PT LDS RZ, [RZ] ;  /* 0x00000000fffff984 */ /* 0x000fe20000000800 */
[----:B------:R2:W-:Y:S06]  /*12600*/  MEMBAR.ALL.CTA ;  /* 0x0000000000007992 */ /* 0x0005ec0000008000 */
[----:B--2---:R-:W2:Y:S02]  /*12610*/  FENCE.VIEW.ASYNC.S ;  /* 0x00000000000073c6 */ /* 0x004ea40000000000 */
[----:B--2---:R-:W-:Y:S06]  /*12620*/  BAR.SYNC.DEFER_BLOCKING 0x1, 0x80 ;  /* 0x0042000000007b1d */ /* 0x004fec0000010000 */
[----:B------:R-:W-:Y:S05]  /*12630*/  @P1 BRA `(.L_x_66) ;  /* 0x0000000000301947 */ /* 0x000fea0003800000 */
[----:B------:R-:W-:Y:S01]  /*12640*/  S2UR UR12, SR_CTAID.Z ;  /* 0x00000000000c79c3 */ /* 0x000fe20000002700 */
[----:B------:R-:W-:Y:S01]  /*12650*/  R2UR UR8, R18 ;  /* 0x00000000120872ca */ /* 0x000fe200000e0000 */
[----:B------:R-:W-:Y:S01]  /*12660*/  ULDC.64 UR4, c[0x0][0x198] ;  /* 0x0000660000047ab9 */ /* 0x000fe20000000a00 */
[----:B------:R-:W-:Y:S02]  /*12670*/  USHF.L.U32 UR10, UR37, 0x6, URZ ;  /* 0x00000006250a7899 */ /* 0x000fe4000800063f */
[----:B------:R-:W-:Y:S01]  /*12680*/  UIADD3 UR4, UP0, UR4, 0x670, URZ ;  /* 0x0000067004047890 */ /* 0x000fe2000ff1e03f */
[----:B------:R-:W-:Y:S02]  /*12690*/  UMOV UR9, URZ ;  /* 0x0000003f00097c82 */ /* 0x000fe40008000000 */
[----:B------:R-:W2:Y:S01]  /*126a0*/  S2UR UR11, SR_CTAID.Y ;  /* 0x00000000000b79c3 */ /* 0x000ea20000002600 */
[----:B------:R-:W-:-:S05]  /*126b0*/  UIADD3.X UR5, URZ, UR5, URZ, UP0, !UPT ;  /* 0x000000053f057290 */ /* 0x000fca00087fe43f */
[----:B------:R-:W-:-:S09]  /*126c0*/  UIADD3 UR8, UR8, -0x2200, URZ ;  /* 0xffffde0008087890 */ /* 0x000fd2000fffe03f */
[----:B--2---:R2:W-:Y:S01]  /*126d0*/  UTMASTG.4D [UR8], [UR4] ;  /* 0x00000008040073b5 */ /* 0x0045e20008018000 */
[----:B------:R0:W-:Y:S01]  /*126e0*/  UTMACMDFLUSH ;  /* 0x00000000000079b7 */ /* 0x0001e20000000000 */
[----:B--2---:R-:W-:-:S04]  /*126f0*/  DEPBAR.LE SB0, 0x1 ;  /* 0x000080400000791a */ /* 0x004fc80000000000 */
.L_x_66:
[----:B------:R-:W-:Y:S05]  /*12700*/  BSYNC B0 ;  /* 0x0000000000007941 */ /* 0x000fea0003800000 */
.L_x_65:
[----:B------:R-:W-:Y:S06]  /*12710*/  BAR.SYNC.DEFER_BLOCKING 0x1, 0x80 ;  /* 0x0042000000007b1d */ /* 0x000fec0000010000 */
[----:B------:R-:W-:Y:S01]  /*12720*/  BSSY B0, `(.L_x_67) ;  /* 0x0000016000007945 */ /* 0x000fe20003800000 */
[----:B------:R2:W-:Y:S04]  /*12730*/  STSM.16.M88.4 [R19+0x1000], R4 ;  /* 0x0010000413007844 */ /* 0x0005e80000000200 */
[----:B------:R2:W-:Y:S01]  /*12740*/  STSM.16.M88.4 [R0+0x1000], R12 ;  /* 0x0010000c00007844 */ /* 0x0005e20000000200 */
[----:B------:R-:W-:Y:S01]  /*12750*/  @!PT LDS RZ, [RZ] ;  /* 0x00000000fffff984 */ /* 0x000fe20000000800 */
[----:B------:R-:W-:Y:S01]  /*12760*/  @!PT LDS RZ, [RZ] ;  /* 0x00000000fffff984 */ /* 0x000fe20000000800 */
[----:B------:R-:W-:Y:S01]  /*12770*/  @!PT LDS RZ, [RZ] ;  /* 0x00000000fffff984 */ /* 0x000fe20000000800 */
[----:B------:R-:W-:Y:S01]  /*12780*/  @!PT LDS RZ, [RZ] ;  /* 0x00000000fffff984 */ /* 0x000fe20000000800 */
[----:B------:R3:W-:Y:S06]  /*12790*/  MEMBAR.ALL.CTA ;  /* 0x0000000000007992 */ /* 0x0007ec0000008000 */
[----:B---3--:R-:W3:Y:S02]  /*127a0*/  FENCE.VIEW.ASYNC.S ;  /* 0x00000000000073c6 */ /* 0x008ee40000000000 */
[----:B---3--:R-:W-:Y:S06]  /*127b0*/  BAR.SYNC.DEFER_BLOCKING 0x1, 0x80 ;  /* 0x0042000000007b1d */ /* 0x008fec0000010000 */
[----:B------:R-:W-:Y:S05]  /*127c0*/  @P1 BRA `(.L_x_68) ;  /* 0x00000000002c1947 */ /* 0x000fea0003800000 */
[----:B------:R-:W-:Y:S01]  /*127d0*/  S2UR UR12, SR_CTAID.Z ;  /* 0x00000000000c79c3 */ /* 0x000fe20000002700 */
[----:B------:R-:W-:Y:S01]  /*127e0*/  R2UR UR8, R18 ;  /* 0x00000000120872ca */ /* 0x000fe200000e0000 */
[----:B------:R-:W-:Y:S01]  /*127f0*/  ULDC.64 UR4, c[0x0][0x198] ;  /* 0x0000660000047ab9 */ /* 0x000fe20000000a00 */
[----:B------:R-:W-:Y:S02]  /*12800*/  USHF.L.U32 UR10, UR37, 0x6, URZ ;  /* 0x00000006250a7899 */ /* 0x000fe4000800063f */
[----:B------:R-:W-:Y:S01]  /*12810*/  UIADD3 UR4, UP0, UR4, 0x670, URZ ;  /* 0x0000067004047890 */ /* 0x000fe2000ff1e03f */
[----:B------:R-:W-:Y:S02]  /*12820*/  UMOV UR9, 0x20 ;  /* 0x0000002000097882 */ /* 0x000fe40000000000 */
[----:B------:R-:W3:Y:S01]  /*12830*/  S2UR UR11, SR_CTAID.Y ;  /* 0x00000000000b79c3 */ /* 0x000ee20000002600 */
[----:B------:R-:W-:-:S05]  /*12840*/  UIADD3.X UR5, URZ, UR5, URZ, UP0, !UPT ;  /* 0x000000053f057290 */ /* 0x000fca00087fe43f */
[----:B------:R-:W-:-:S09]  /*12850*/  UIADD3 UR8, UR8, -0x1200, URZ ;  /* 0xffffee0008087890 */ /* 0x000fd2000fffe03f */
[----:B---3--:R3:W-:Y:S02]  /*12860*/  UTMASTG.4D [UR8], [UR4] ;  /* 0x00000008040073b5 */ /* 0x0087e40008018000 */
[----:B---3--:R0:W-:Y:S02]  /*12870*/  UTMACMDFLUSH ;  /* 0x00000000000079b7 */ /* 0x0081e40000000000 */
.L_x_68:
[----:B------:R-:W-:Y:S05]  /*12880*/  BSYNC B0 ;  /* 0x0000000000007941 */ /* 0x000fea0003800000 */
.L_x_67:
[----:B------:R-:W-:Y:S01]  /*12890*/  UIADD3 UR38, UR38, -0x1, URZ ;  /* 0xffffffff26267890 */ /* 0x000fe2000fffe03f */
[----:B------:R-:W-:-:S04]  /*128a0*/  DEPBAR.LE SB0, 0x0 ;  /* 0x000080000000791a */ /* 0x000fc80000000000 */
[----:B------:R-:W-:-:S04]  /*128b0*/  USHF.L.U32 UR4, UR38, 0x3, URZ ;  /* 0x0000000326047899 */ /* 0x000fc8000800063f */
[----:B------:R-:W-:-:S04]  /*128c0*/  ULOP3.LUT UR4, UR4, 0x8, URZ, 0xe2, !UPT ;  /* 0x0000000804047892 */ /* 0x000fc8000f8ee23f */
[----:B------:R-:W-:-:S06]  /*128d0*/  ULOP3.LUT UR4, UR4, 0x18, URZ, 0x3c, !UPT ;  /* 0x0000001804047892 */ /* 0x000fcc000f8e3c3f */
[----:B-12---:R-:W-:-:S04]  /*128e0*/  IMAD.U32 R0, RZ, RZ, UR4 ;  /* 0x00000004ff007e24 */ /* 0x006fc8000f8e00ff */
[----:B------:R-:W-:Y:S01]  /*128f0*/  SYNCS.ARRIVE.TRANS64.A1T0 RZ, [R0+UR36+0x2c090], RZ ;  /* 0x02c090ff00ff79a7 */ /* 0x000fe20008100024 */
[----:B------:R-:W-:Y:S05]  /*12900*/  EXIT ;  /* 0x000000000000794d */ /* 0x000fea0003800000 */
.L_x_6:
[----:B------:R-:W-:-:S08]  /*12910*/  UISETP.NE.AND UP0, UPT, UR10, 0x1, UPT ;  /* 0x000000010a00788c */ /* 0x000fd0000bf05270 */
[----:B------:R-:W1:-:S00]  /*12920*/  USETMAXREG.DEALLOC.CTAPOOL 0x18 ;  /* 0x00000018000079c8 */ /* 0x000e4000080e0500 */
[----:B------:R-:W-:-:S13]  /*12930*/  PLOP3.LUT P0, PT, PT, PT, UP0, 0x80, 0x0 ;  /* 0x000000000000781c */ /* 0x000fda0003f0f008 */
[----:B------:R-:W-:Y:S05]  /*12940*/  @P0 EXIT ;  /* 0x000000000000094d */ /* 0x000fea0003800000 */
[----:B------:R-:W2:Y:S01]  /*12950*/  S2UR UR11, SR_CTAID.X ;  /* 0x00000000000b79c3 */ /* 0x000ea20000002500 */
[----:B------:R-:W-:Y:S01]  /*12960*/  ULDC UR4, c[0x0][0x28c] ;  /* 0x0000a30000047ab9 */ /* 0x000fe20000000800 */
[----:B------:R-:W-:Y:S01]  /*12970*/  ELECT P3, URZ, PT ;  /* 0x00000000003f782f */ /* 0x000fe20003860000 */
[----:B------:R-:W-:Y:S01]  /*12980*/  BSSY B0, `(.L_x_69) ;  /* 0x0000030000007945 */ /* 0x000fe20003800000 */
[----:B------:R-:W-:Y:S01]  /*12990*/  UIADD3 UR5, UR4, 0xff, URZ ;  /* 0x000000ff04057890 */ /* 0x000fe2000fffe03f */
[----:B-1----:R-:W-:Y:S02]  /*129a0*/  CS2R R2, SRZ ;  /* 0x0000000000027805 */ /* 0x002fe4000001ff00 */
[----:B------:R-:W-:Y:S01]  /*129b0*/  MOV R7, RZ ;  /* 0x000000ff00077202 */ /* 0x000fe20000000f00 */
[----:B------:R-:W-:Y:S01]  /*129c0*/  USHF.R.S32.HI UR7, URZ, 0x1f, UR5 ;  /* 0x0000001f3f077899 */ /* 0x000fe20008011405 */
[----:B------:R-:W1:Y:S03]  /*129d0*/  S2UR UR20, SR_CTAID.Y ;  /* 0x00000000001479c3 */ /* 0x000e660000002600 */
[----:B------:R-:W-:-:S04]  /*129e0*/  ULEA.HI UR7, UR7, UR5, URZ, 0x8 ;  /* 0x0000000507077291 */ /* 0x000fc8000f8f403f */
[----:B------:R-:W-:Y:S01]  /*129f0*/  USHF.R.S32.HI UR7, URZ, 0x8, UR7 ;  /* 0x000000083f077899 */ /* 0x000fe20008011407 */
[----:B------:R-:W3:Y:S01]  /*12a00*/  S2UR UR21, SR_CTAID.Z ;  /* 0x00000000001579c3 */ /* 0x000ee20000002700 */
[----:B--2---:R-:W-:-:S04]  /*12a10*/  USHF.L.U32 UR11, UR11, 0x7, URZ ;  /* 0x000000070b0b7899 */ /* 0x004fc8000800063f */
[----:B------:R-:W-:-:S04]  /*12a20*/  UIADD3 UR4, UR11, 0x17f, URZ ;  /* 0x0000017f0b047890 */ /* 0x000fc8000fffe03f */
[----:B------:R-:W-:-:S04]  /*12a30*/  USHF.R.U32.HI UR4, URZ, 0x8, UR4 ;  /* 0x000000083f047899 */ /* 0x000fc80008011604 */
[----:B------:R-:W-:-:S04]  /*12a40*/  UISETP.LT.AND UP0, UPT, UR4, UR7, UPT ;  /* 0x000000070400728c */ /* 0x000fc8000bf01270 */
[----:B------:R-:W-:Y:S01]  /*12a50*/  USEL UR4, UR4, UR7, UP0 ;  /* 0x0000000704047287 */ /* 0x000fe20008000000 */
[----:B-1-3--:R-:W-:Y:S11]  /*12a60*/  @!P3 BRA `(.L_x_70) ;  /* 0x000000000084b947 */ /* 0x00aff60003800000 */
[----:B------:R-:W1:Y:S01]  /*12a70*/  S2R R4, SR_CgaCtaId ;  /* 0x0000000000047919 */ /* 0x000e620000008800 */
[----:B------:R-:W-:Y:S02]  /*12a80*/  MOV R3, 0x400 ;  /* 0x0000040000037802 */ /* 0x000fe40000000f00 */
[----:B------:R-:W-:Y:S02]  /*12a90*/  MOV R5, 0x1 ;  /* 0x0000000100057802 */ /* 0x000fe40000000f00 */
[----:B-1----:R-:W-:Y:S02]  /*12aa0*/  LEA R4, R4, R3, 0x18 ;  /* 0x0000000304047211 */ /* 0x002fe400078ec0ff */
[----:B------:R-:W-:-:S04]  /*12ab0*/  SHF.L.U32 R3, R5, 0x1f, RZ ;  /* 0x0000001f05037819 */ /* 0x000fc800000006ff */
[----:B------:R-:W1:Y:S02]  /*12ac0*/  SYNCS.PHASECHK.TRANS64.TRYWAIT P0, [R4+URZ+0x2c060], R3 ;  /* 0x02c06003040075a7 */ /* 0x000e64000800017f */
[----:B-1----:R-:W-:Y:S05]  /*12ad0*/  @!P0 BRA `(.L_x_71) ;  /* 0x0000001000848947 */ /* 0x002fea0003800000 */
.L_x_108:
[----:B------:R-:W-:Y:S01]  /*12ae0*/  ULOP3.LUT UR5, UR6, 0x2, URZ, 0xfc, !UPT ;  /* 0x0000000206057892 */ /* 0x000fe2000f8efc3f */
[----:B-1----:R-:W-:-:S03]  /*12af0*/  @P2 IMAD.MOV.U32 R3, RZ, RZ, 0x2000 ;  /* 0x00002000ff032424 */ /* 0x002fc600078e00ff */
[----:B------:R-:W-:Y:S01]  /*12b00*/  UPRMT UR5, UR5, 0x9910, URZ ;  /* 0x0000991005057896 */ /* 0x000fe2000800003f */
[----:B------:R1:W-:Y:S03]  /*12b10*/  @P2 SYNCS.ARRIVE.TRANS64 RZ, [R4+URZ+0x2c050], R3 ;  /* 0x02c0500304ff29a7 */ /* 0x0003e6000800003f */
[----:B------:R-:W-:-:S06]  /*12b20*/  UISETP.NE.AND UP0, UPT, UR5, 0x2, UPT ;  /* 0x000000020500788c */ /* 0x000fcc000bf05270 */
[----:B------:R-:W-:-:S13]  /*12b30*/  PLOP3.LUT P0, PT, PT, PT, UP0, 0x80, 0x0 ;  /* 0x000000000000781c */ /* 0x000fda0003f0f008 */
[----:B-1----:R-:W-:Y:S05]  /*12b40*/  @P0 BRA `(.L_x_72) ;  /* 0x0000000000040947 */ /* 0x002fea0003800000 */
[----:B------:R-:W-:Y:S01]  /*12b50*/  BPT.TRAP 0x1 ;  /* 0x000000040000795c */ /* 0x000fe20000300000 */
.L_x_72:
[----:B------:R-:W-:-:S04]  /*12b60*/  LOP3.LUT P0, RZ, R0, 0x1f, RZ, 0xc0, !PT ;  /* 0x0000001f00ff7812 */ /* 0x000fc8000780c0ff */
[----:B------:R-:W-:-:S13]  /*12b70*/  PLOP3.LUT P0, PT, P0, P2, PT, 0x2a, 0x0 ;  /* 0x000000000000781c */ /* 0x000fda0000704572 */
[----:B------:R-:W-:Y:S05]  /*12b80*/  @P0 BRA `(.L_x_73) ;  /* 0x0000000000040947 */ /* 0x000fea0003800000 */
[----:B------:R-:W-:Y:S01]  /*12b90*/  BPT.TRAP 0x1 ;  /* 0x000000040000795c */ /* 0x000fe20000300000 */
.L_x_73:
[----:B------:R-:W-:Y:S01]  /*12ba0*/  R2UR UR8, R4 ;  /* 0x00000000040872ca */ /* 0x000fe200000e0000 */
[----:B------:R-:W-:Y:S01]  /*12bb0*/  ULDC.64 UR12, c[0x0][0x198] ;  /* 0x00006600000c7ab9 */ /* 0x000fe20000000a00 */
[----:B------:R-:W-:Y:S01]  /*12bc0*/  UMOV UR16, 0x0 ;  /* 0x0000000000107882 */ /* 0x000fe20000000000 */
[----:B------:R-:W-:Y:S01]  /*12bd0*/  UIADD3 UR14, UP0, UR12, 0xf0, URZ ;  /* 0x000000f00c0e7890 */ /* 0x000fe2000ff1e03f */
[----:B------:R-:W-:Y:S01]  /*12be0*/  MOV R3, 0x1 ;  /* 0x0000000100037802 */ /* 0x000fe20000000f00 */
[----:B------:R-:W-:Y:S01]  /*12bf0*/  UMOV UR17, 0x10000000 ;  /* 0x1000000000117882 */ /* 0x000fe20000000000 */
[----:B------:R-:W-:Y:S01]  /*12c00*/  UMOV UR10, URZ ;  /* 0x0000003f000a7c82 */ /* 0x000fe20008000000 */
[----:B------:R-:W-:Y:S01]  /*12c10*/  UIADD3.X UR15, URZ, UR13, URZ, UP0, !UPT ;  /* 0x0000000d3f0f7290 */ /* 0x000fe200087fe43f */
[----:B------:R-:W-:Y:S01]  /*12c20*/  MOV R7, 0x40 ;  /* 0x0000004000077802 */ /* 0x000fe20000000f00 */
[----:B------:R-:W-:Y:S01]  /*12c30*/  UMOV UR12, UR20 ;  /* 0x00000014000c7c82 */ /* 0x000fe20008000000 */
[----:B------:R-:W-:-:S03]  /*12c40*/  UMOV UR13, UR21 ;  /* 0x00000015000d7c82 */ /* 0x000fc60008000000 */
[----:B------:R-:W-:-:S09]  /*12c50*/  UIADD3 UR9, UR8, 0x2c050, URZ ;  /* 0x0002c05008097890 */ /* 0x000fd2000fffe03f */
[----:B------:R1:W-:Y:S02]  /*12c60*/  UTMALDG.4D [UR8], [UR14], desc[UR16] ;  /* 0x000010080e0075b4 */ /* 0x0003e40008019000 */
[----:B-1----:R-:W-:Y:S01]  /*12c70*/  NOP ;  /* 0x0000000000007918 */ /* 0x002fe20000000000 */
.L_x_70:
[----:B------:R-:W-:Y:S05]  /*12c80*/  BSYNC B0 ;  /* 0x0000000000007941 */ /* 0x000fea0003800000 */
.L_x_69:
[----:B------:R-:W-:Y:S01]  /*12c90*/  ISETP.LT.AND P4, PT, RZ, UR4, P3 ;  /* 0x00000004ff007c0c */ /* 0x000fe20009f81270 */
[----:B------:R-:W-:-:S12]  /*12ca0*/  BSSY B0, `(.L_x_74) ;  /* 0x0000022000007945 */ /* 0x000fd80003800000 */
[----:B------:R-:W-:Y:S05]  /*12cb0*/  @!P4 BRA `(.L_x_75) ;  /* 0x000000000080c947 */ /* 0x000fea0003800000 */
[----:B------:R-:W1:Y:S01]  /*12cc0*/  S2R R5, SR_CgaCtaId ;  /* 0x0000000000057919 */ /* 0x000e620000008800 */
[----:B------:R-:W-:-:S04]  /*12cd0*/  MOV R2, 0x400 ;  /* 0x0000040000027802 */ /* 0x000fc80000000f00 */
[----:B-1----:R-:W-:Y:S01]  /*12ce0*/  LEA R5, R5, R2, 0x18 ;  /* 0x0000000205057211 */ /* 0x002fe200078ec0ff */
[----:B------:R-:W-:-:S05]  /*12cf0*/  IMAD.MOV.U32 R2, RZ, RZ, 0x1 ;  /* 0x00000001ff027424 */ /* 0x000fca00078e00ff */
[----:B------:R-:W-:-:S04]  /*12d00*/  SHF.L.U32 R2, R2, 0x1f, RZ ;  /* 0x0000001f02027819 */ /* 0x000fc800000006ff */
[----:B------:R-:W1:Y:S02]  /*12d10*/  SYNCS.PHASECHK.TRANS64.TRYWAIT P0, [R5+URZ+0x2c028], R2 ;  /* 0x02c02802050075a7 */ /* 0x000e64000800017f */
[----:B-1----:R-:W-:Y:S05]  /*12d20*/  @!P0 BRA `(.L_x_76) ;  /* 0x0000001000048947 */ /* 0x002fea0003800000 */
.L_x_109:
[----:B------:R-:W-:Y:S01]  /*12d30*/  ULOP3.LUT UR5, UR6, 0x2, URZ, 0xfc, !UPT ;  /* 0x0000000206057892 */ /* 0x000fe2000f8efc3f */
[----:B-1----:R-:W-:-:S03]  /*12d40*/  @P2 MOV R2, 0x8000 ;  /* 0x0000800000022802 */ /* 0x002fc60000000f00 */
[----:B------:R-:W-:Y:S01]  /*12d50*/  UPRMT UR5, UR5, 0x9910, URZ ;  /* 0x0000991005057896 */ /* 0x000fe2000800003f */
[----:B------:R1:W-:Y:S03]  /*12d60*/  @P2 SYNCS.ARRIVE.TRANS64 RZ, [R5+URZ+0x2c000], R2 ;  /* 0x02c0000205ff29a7 */ /* 0x0003e6000800003f */
[----:B------:R-:W-:-:S06]  /*12d70*/  UISETP.NE.AND UP0, UPT, UR5, 0x2, UPT ;  /* 0x000000020500788c */ /* 0x000fcc000bf05270 */
[----:B------:R-:W-:-:S13]  /*12d80*/  PLOP3.LUT P0, PT, PT, PT, UP0, 0x80, 0x0 ;  /* 0x000000000000781c */ /* 0x000fda0003f0f008 */
[----:B-1----:R-:W-:Y:S05]  /*12d90*/  @P0 BRA `(.L_x_77) ;  /* 0x0000000000040947 */ /* 0x002fea0003800000 */
[----:B------:R-:W-:Y:S01]  /*12da0*/  BPT.TRAP 0x1 ;  /* 0x000000040000795c */ /* 0x000fe20000300000 */
.L_x_77:
[----:B------:R-:W-:-:S04]  /*12db0*/  LOP3.LUT P0, RZ, R0, 0x1f, RZ, 0xc0, !PT ;  /* 0x0000001f00ff7812 */ /* 0x000fc8000780c0ff */
[----:B------:R-:W-:-:S13]  /*12dc0*/  PLOP3.LUT P0, PT, P0, P2, PT, 0x2a, 0x0 ;  /* 0x000000000000781c */ /* 0x000fda0000704572 */
[----:B------:R-:W-:Y:S05]  /*12dd0*/  @P0 BRA `(.L_x_78) ;  /* 0x0000000000040947 */ /* 0x000fea0003800000 */
[----:B------:R-:W-:Y:S01]  /*12de0*/  BPT.TRAP 0x1 ;  /* 0x000000040000795c */ /* 0x000fe20000300000 */
.L_x_78:
        /* <DEDUP_REMOVED lines=8> */
[----:B------:R-:W-:-:S05]  /*12e70*/  UMOV UR19, URZ ;  /* 0x0000003f00137c82 */ /* 0x000fca0008000000 */
[----:B------:R-:W-:Y:S02]  /*12e80*/  UIADD3 UR16, UR17, 0x4000, URZ ;  /* 0x0000400011107890 */ /* 0x000fe4000fffe03f */
[----:B------:R-:W-:-:S09]  /*12e90*/  UIADD3 UR17, UR17, 0x2c000, URZ ;  /* 0x0002c00011117890 */ /* 0x000fd2000fffe03f */
[----:B------:R1:W-:Y:S02]  /*12ea0*/  UTMALDG.4D [UR16], [UR8], desc[UR12] ;  /* 0x00000c10080075b4 */ /* 0x0003e40008019000 */
[----:B-1----:R-:W-:Y:S01]  /*12eb0*/  NOP ;  /* 0x0000000000007918 */ /* 0x002fe20000000000 */
.L_x_75:
[----:B------:R-:W-:Y:S05]  /*12ec0*/  BSYNC B0 ;  /* 0x0000000000007941 */ /* 0x000fea0003800000 */
.L_x_74:
[----:B------:R-:W-:Y:S04]  /*12ed0*/  BSSY B0, `(.L_x_79) ;  /* 0x0000025000007945 */ /* 0x000fe80003800000 */
[----:B------:R-:W-:Y:S05]  /*12ee0*/  @!P3 BRA `(.L_x_80) ;  /* 0x00000000008cb947 */ /* 0x000fea0003800000 */
[----:B------:R-:W1:Y:S01]  /*12ef0*/  S2R R5, SR_CgaCtaId ;  /* 0x0000000000057919 */ /* 0x000e620000008800 */
[----:B------:R-:W-:-:S04]  /*12f00*/  MOV R4, 0x400 ;  /* 0x0000040000047802 */ /* 0x000fc80000000f00 */
[----:B-1----:R-:W-:Y:S01]  /*12f10*/  LEA R6, R5, R4, 0x18 ;  /* 0x0000000405067211 */ /* 0x002fe200078ec0ff */
[----:B------:R-:W-:-:S03]  /*12f20*/  IMAD.MOV.U32 R5, RZ, RZ, 0x1 ;  /* 0x00000001ff057424 */ /* 0x000fc600078e00ff */
[----:B------:R-:W-:Y:S02]  /*12f30*/  LEA R4, R3, R6, 0x3 ;  /* 0x0000000603047211 */ /* 0x000fe400078e18ff */
[----:B------:R-:W-:-:S04]  /*12f40*/  SHF.L.U32 R5, R5, 0x1f, RZ ;  /* 0x0000001f05057819 */ /* 0x000fc800000006ff */
[----:B------:R-:W1:Y:S02]  /*12f50*/  SYNCS.PHASECHK.TRANS64.TRYWAIT P0, [R4+URZ+0x2c060], R5 ;  /* 0x02c06005040075a7 */ /* 0x000e64000800017f */
[----:B-1----:R-:W-:Y:S05]  /*12f60*/  @!P0 BRA `(.L_x_81) ;  /* 0x0000000c00888947 */ /* 0x002fea0003800000 */
.L_x_110:
        /* <DEDUP_REMOVED lines=8> */
.L_x_82:
[----:B------:R-:W-:-:S04]  /*12ff0*/  LOP3.LUT P0, RZ, R0, 0x1f, RZ, 0xc0, !PT ;  /* 0x0000001f00ff7812 */ /* 0x000fc8000780c0ff */
[----:B------:R-:W-:-:S13]  /*13000*/  PLOP3.LUT P0, PT, P0, P2, PT, 0x2a, 0x0 ;  /* 0x000000000000781c */ /* 0x000fda0000704572 */
[----:B------:R-:W-:Y:S05]  /*13010*/  @P0 BRA `(.L_x_83) ;  /* 0x0000000000040947 */ /* 0x000fea0003800000 */
[----:B------:R-:W-:Y:S01]  /*13020*/  BPT.TRAP 0x1 ;  /* 0x000000040000795c */ /* 0x000fe20000300000 */
.L_x_83:
[----:B------:R-:W-:Y:S01]  /*13030*/  R2UR UR16, R3 ;  /* 0x00000000031072ca */ /* 0x000fe200000e0000 */
[----:B------:R-:W-:Y:S01]  /*13040*/  ULDC.64 UR8, c[0x0][0x198] ;  /* 0x0000660000087ab9 */ /* 0x000fe20000000a00 */
[----:B------:R-:W-:Y:S01]  /*13050*/  R2UR UR5, R6 ;  /* 0x00000000060572ca */ /* 0x000fe200000e0000 */
[----:B------:R-:W-:Y:S01]  /*13060*/  UIADD3 UR8, UP0, UR8, 0xf0, URZ ;  /* 0x000000f008087890 */ /* 0x000fe2000ff1e03f */
[----:B------:R-:W-:Y:S01]  /*13070*/  R2UR UR19, R7 ;  /* 0x00000000071372ca */ /* 0x000fe200000e0000 */
[----:B------:R-:W-:Y:S01]  /*13080*/  UMOV UR12, 0x0 ;  /* 0x00000000000c7882 */ /* 0x000fe20000000000 */
[----:B------:R-:W-:Y:S01]  /*13090*/  R2UR UR17, R4 ;  /* 0x00000000041172ca */ /* 0x000fe200000e0000 */
[----:B------:R-:W-:Y:S01]  /*130a0*/  UIADD3.X UR9, URZ, UR9, URZ, UP0, !UPT ;  /* 0x000000093f097290 */ /* 0x000fe200087fe43f */
[----:B------:R-:W-:Y:S01]  /*130b0*/  UMOV UR13, 0x10000000 ;  /* 0x10000000000d7882 */ /* 0x000fe20000000000 */
[----:B------:R-:W-:-:S06]  /*130c0*/  UMOV UR18, URZ ;  /* 0x0000003f00127c82 */ /* 0x000fcc0008000000 */
[----:B------:R-:W-:Y:S02]  /*130d0*/  ULEA UR16, UR16, UR5, 0xd ;  /* 0x0000000510107291 */ /* 0x000fe4000f8e683f */
[----:B------:R-:W-:Y:S02]  /*130e0*/  UIADD3 UR19, UR11, UR19, URZ ;  /* 0x000000130b137290 */ /* 0x000fe4000fffe03f */
[----:B------:R-:W-:-:S09]  /*130f0*/  UIADD3 UR17, UR17, 0x2c050, URZ ;  /* 0x0002c05011117890 */ /* 0x000fd2000fffe03f */
[----:B------:R1:W-:Y:S02]  /*13100*/  UTMALDG.4D [UR16], [UR8], desc[UR12] ;  /* 0x00000c10080075b4 */ /* 0x0003e40008019000 */
[----:B-1----:R-:W-:Y:S01]  /*13110*/  NOP ;  /* 0x0000000000007918 */ /* 0x002fe20000000000 */
.L_x_80:
[----:B------:R-:W-:Y:S05]  /*13120*/  BSYNC B0 ;  /* 0x0000000000007941 */ /* 0x000fea0003800000 */
.L_x_79:
[----:B------:R-:W-:Y:S01]  /*13130*/  BSSY B0, `(.L_x_84) ;  /* 0x0000027000007945 */ /* 0x000fe20003800000 */
[----:B------:R-:W-:-:S03]  /*13140*/  IMAD.MOV.U32 R8, RZ, RZ, RZ ;  /* 0x000000ffff087224 */ /* 0x000fc600078e00ff */
[----:B------:R-:W-:Y:S05]  /*13150*/  @!P4 BRA `(.L_x_85) ;  /* 0x000000000090c947 */ /* 0x000fea0003800000 */
[----:B------:R-:W1:Y:S01]  /*13160*/  S2R R4, SR_CgaCtaId ;  /* 0x0000000000047919 */ /* 0x000e620000008800 */
[----:B------:R-:W-:-:S04]  /*13170*/  MOV R3, 0x400 ;  /* 0x0000040000037802 */ /* 0x000fc80000000f00 */
[----:B-1----:R-:W-:Y:S02]  /*13180*/  LEA R5, R4, R3, 0x18 ;  /* 0x0000000304057211 */ /* 0x002fe400078ec0ff */
[----:B------:R-:W-:Y:S02]  /*13190*/  MOV R4, 0x1 ;  /* 0x0000000100047802 */ /* 0x000fe40000000f00 */
[----:B------:R-:W-:Y:S02]  /*131a0*/  LEA R3, R2, R5, 0x3 ;  /* 0x0000000502037211 */ /* 0x000fe400078e18ff */
[----:B------:R-:W-:-:S04]  /*131b0*/  SHF.L.U32 R4, R4, 0x1f, RZ ;  /* 0x0000001f04047819 */ /* 0x000fc800000006ff */
[----:B------:R-:W1:Y:S02]  /*131c0*/  SYNCS.PHASECHK.TRANS64.TRYWAIT P0, [R3+URZ+0x2c028], R4 ;  /* 0x02c02804030075a7 */ /* 0x000e64000800017f */
[----:B-1----:R-:W-:Y:S05]  /*131d0*/  @!P0 BRA `(.L_x_86) ;  /* 0x0000000c00008947 */ /* 0x002fea0003800000 */
.L_x_111:
        /* <DEDUP_REMOVED lines=8> */
.L_x_87:
[----:B------:R-:W-:-:S04]  /*13260*/  LOP3.LUT P0, RZ, R0, 0x1f, RZ, 0xc0, !PT ;  /* 0x0000001f00ff7812 */ /* 0x000fc8000780c0ff */
[----:B------:R-:W-:-:S13]  /*13270*/  PLOP3.LUT P0, PT, P0, P2, PT, 0x2a, 0x0 ;  /* 0x000000000000781c */ /* 0x000fda0000704572 */
[----:B------:R-:W-:Y:S05]  /*13280*/  @P0 BRA `(.L_x_88) ;  /* 0x0000000000040947 */ /* 0x000fea0003800000 */
[----:B------:R-:W-:Y:S01]  /*13290*/  BPT.TRAP 0x1 ;  /* 0x000000040000795c */ /* 0x000fe20000300000 */
.L_x_88:
[C---:B------:R-:W-:Y:S01]  /*132a0*/  LEA R5, R2.reuse, R5, 0xf ;  /* 0x0000000502057211 */ /* 0x040fe200078e78ff */
[----:B------:R-:W-:Y:S01]  /*132b0*/  ULDC.64 UR8, c[0x0][0x198] ;  /* 0x0000660000087ab9 */ /* 0x000fe20000000a00 */
[----:B------:R-:W-:Y:S01]  /*132c0*/  R2UR UR17, R3 ;  /* 0x00000000031172ca */ /* 0x000fe200000e0000 */
[----:B------:R-:W-:Y:S01]  /*132d0*/  UIADD3 UR8, UP0, UR8, 0x2f0, URZ ;  /* 0x000002f008087890 */ /* 0x000fe2000ff1e03f */
[----:B------:R-:W-:Y:S01]  /*132e0*/  R2UR UR16, R5 ;  /* 0x00000000051072ca */ /* 0x000fe200000e0000 */
[----:B------:R-:W-:Y:S01]  /*132f0*/  UMOV UR12, 0x0 ;  /* 0x00000000000c7882 */ /* 0x000fe20000000000 */
[----:B------:R-:W-:Y:S01]  /*13300*/  UMOV UR13, 0x10000000 ;  /* 0x10000000000d7882 */ /* 0x000fe20000000000 */
[----:B------:R-:W-:Y:S01]  /*13310*/  UIADD3.X UR9, URZ, UR9, URZ, UP0, !UPT ;  /* 0x000000093f097290 */ /* 0x000fe200087fe43f */
[----:B------:R-:W-:Y:S01]  /*13320*/  MOV R8, 0x1 ;  /* 0x0000000100087802 */ /* 0x000fe20000000f00 */
[----:B------:R-:W-:Y:S01]  /*13330*/  UMOV UR18, URZ ;  /* 0x0000003f00127c82 */ /* 0x000fe20008000000 */
[----:B------:R-:W-:Y:S01]  /*13340*/  UMOV UR19, URZ ;  /* 0x0000003f00137c82 */ /* 0x000fe20008000000 */
[----:B------:R-:W-:-:S04]  /*13350*/  VIADD R2, R2, 0x1 ;  /* 0x0000000102027836 */ /* 0x000fc80000000000 */
[----:B------:R-:W-:Y:S02]  /*13360*/  UIADD3 UR17, UR17, 0x2c000, URZ ;  /* 0x0002c00011117890 */ /* 0x000fe4000fffe03f */
[----:B------:R-:W-:-:S09]  /*13370*/  UIADD3 UR16, UR16, 0x4000, URZ ;  /* 0x0000400010107890 */ /* 0x000fd2000fffe03f */
[----:B------:R1:W-:Y:S02]  /*13380*/  UTMALDG.4D [UR16], [UR8], desc[UR12] ;  /* 0x00000c10080075b4 */ /* 0x0003e40008019000 */
[----:B-1----:R-:W-:Y:S01]  /*13390*/  NOP ;  /* 0x0000000000007918 */ /* 0x002fe20000000000 */
.L_x_85:
[----:B------:R-:W-:Y:S05]  /*133a0*/  BSYNC B0 ;  /* 0x0000000000007941 */ /* 0x000fea0003800000 */
.L_x_84:
[----:B------:R-:W-:-:S04]  /*133b0*/  MOV R3, UR4 ;  /* 0x0000000400037c02 */ /* 0x000fc80008000f00 */
[----:B------:R-:W-:-:S13]  /*133c0*/  ISETP.GE.AND P0, PT, R3, 0x2, PT ;  /* 0x000000020300780c */ /* 0x000fda0003f06270 */
[----:B------:R-:W-:Y:S05]  /*133d0*/  @!P0 EXIT ;  /* 0x000000000000894d */ /* 0x000fea0003800000 */
[----:B------:R-:W-:Y:S01]  /*133e0*/  USHF.L.U32 UR5, UR4, 0x1, URZ ;  /* 0x0000000104057899 */ /* 0x000fe2000800063f */
[----:B------:R-:W-:Y:S01]  /*133f0*/  LOP3.LUT P0, RZ, R0, 0x1f, RZ, 0xc0, !PT ;  /* 0x0000001f00ff7812 */ /* 0x000fe2000780c0ff */
[----:B------:R-:W-:Y:S01]  /*13400*/  BSSY B0, `(.L_x_89) ;  /* 0x0000057000007945 */ /* 0x000fe20003800000 */
[----:B------:R-:W-:Y:S01]  /*13410*/  MOV R3, UR6 ;  /* 0x0000000600037c02 */ /* 0x000fe20008000f00 */
[----:B------:R-:W-:Y:S01]  /*13420*/  IMAD.MOV.U32 R0, RZ, RZ, 0x1 ;  /* 0x00000001ff007424 */ /* 0x000fe200078e00ff */
[----:B------:R-:W-:Y:S02]  /*13430*/  PLOP3.LUT P0, PT, P0, P2, PT, 0x2a, 0x0 ;  /* 0x000000000000781c */ /* 0x000fe40000704572 */
[----:B------:R-:W-:Y:S02]  /*13440*/  LOP3.LUT R3, R3, 0x2, RZ, 0xfc, !PT ;  /* 0x0000000203037812 */ /* 0x000fe400078efcff */
[----:B------:R-:W-:-:S09]  /*13450*/  MOV R9, UR5 ;  /* 0x0000000500097c02 */ /* 0x000fd20008000f00 */
.L_x_100:
[----:B------:R-:W-:Y:S04]  /*13460*/  BSSY B1, `(.L_x_90) ;  /* 0x0000025000017945 */ /* 0x000fe80003800000 */
[----:B------:R-:W-:Y:S05]  /*13470*/  @!P3 BRA `(.L_x_91) ;  /* 0x00000000008cb947 */ /* 0x000fea0003800000 */
[----:B------:R-:W1:Y:S01]  /*13480*/  S2R R5, SR_CgaCtaId ;  /* 0x0000000000057919 */ /* 0x000e620000008800 */
[----:B------:R-:W-:-:S04]  /*13490*/  MOV R4, 0x400 ;  /* 0x0000040000047802 */ /* 0x000fc80000000f00 */
[----:B-1----:R-:W-:Y:S02]  /*134a0*/  LEA R5, R5, R4, 0x18 ;  /* 0x0000000405057211 */ /* 0x002fe400078ec0ff */
[----:B------:R-:W-:Y:S02]  /*134b0*/  SHF.L.U32 R4, R0, 0x1f, RZ ;  /* 0x0000001f00047819 */ /* 0x000fe400000006ff */
[----:B------:R-:W-:-:S04]  /*134c0*/  LEA R7, R2, R5, 0x3 ;  /* 0x0000000502077211 */ /* 0x000fc800078e18ff */
[----:B------:R-:W1:Y:S02]  /*134d0*/  SYNCS.PHASECHK.TRANS64.TRYWAIT P4, [R7+URZ+0x2c028], R4 ;  /* 0x02c02804070075a7 */ /* 0x000e64000808017f */
[----:B-1----:R-:W-:Y:S05]  /*134e0*/  @!P4 BRA `(.L_x_92) ;  /* 0x000000080050c947 */ /* 0x002fea0003800000 */
.L_x_112:
[----:B-1----:R-:W-:-:S04]  /*134f0*/  @P2 IMAD.MOV.U32 R4, RZ, RZ, 0x8000 ;  /* 0x00008000ff042424 */ /* 0x002fc800078e00ff */
[----:B------:R1:W-:Y:S02]  /*13500*/  @P2 SYNCS.ARRIVE.TRANS64 RZ, [R7+URZ+0x2c000], R4 ;  /* 0x02c0000407ff29a7 */ /* 0x0003e4000800003f */
[----:B-1----:R-:W-:-:S04]  /*13510*/  PRMT R4, R3, 0x9910, RZ ;  /* 0x0000991003047816 */ /* 0x002fc800000000ff */
[----:B------:R-:W-:-:S13]  /*13520*/  ISETP.NE.AND P4, PT, R4, 0x2, PT ;  /* 0x000000020400780c */ /* 0x000fda0003f85270 */
[----:B------:R-:W-:Y:S05]  /*13530*/  @P4 BRA `(.L_x_93) ;  /* 0x0000000000044947 */ /* 0x000fea0003800000 */
[----:B------:R-:W-:Y:S01]  /*13540*/  BPT.TRAP 0x1 ;  /* 0x000000040000795c */ /* 0x000fe20000300000 */
.L_x_93:
[----:B------:R-:W-:Y:S05]  /*13550*/  @P0 BRA `(.L_x_94) ;  /* 0x0000000000040947 */ /* 0x000fea0003800000 */
[----:B------:R-:W-:Y:S01]  /*13560*/  BPT.TRAP 0x1 ;  /* 0x000000040000795c */ /* 0x000fe20000300000 */
.L_x_94:
[----:B------:R-:W-:Y:S01]  /*13570*/  LEA R5, R2, R5, 0xf ;  /* 0x0000000502057211 */ /* 0x000fe200078e78ff */
[----:B------:R-:W-:Y:S01]  /*13580*/  ULDC.64 UR8, c[0x0][0x198] ;  /* 0x0000660000087ab9 */ /* 0x000fe20000000a00 */
[----:B------:R-:W-:Y:S01]  /*13590*/  R2UR UR17, R7 ;  /* 0x00000000071172ca */ /* 0x000fe200000e0000 */
[----:B------:R-:W-:Y:S01]  /*135a0*/  UIADD3 UR8, UP0, UR8, 0x1f0, URZ ;  /* 0x000001f008087890 */ /* 0x000fe2000ff1e03f */
[----:B------:R-:W-:Y:S01]  /*135b0*/  R2UR UR16, R5 ;  /* 0x00000000051072ca */ /* 0x000fe200000e0000 */
[----:B------:R-:W-:Y:S01]  /*135c0*/  UMOV UR12, 0x0 ;  /* 0x00000000000c7882 */ /* 0x000fe20000000000 */
[----:B------:R-:W-:Y:S01]  /*135d0*/  R2UR UR19, R8 ;  /* 0x00000000081372ca */ /* 0x000fe200000e0000 */
[----:B------:R-:W-:Y:S01]  /*135e0*/  UIADD3.X UR9, URZ, UR9, URZ, UP0, !UPT ;  /* 0x000000093f097290 */ /* 0x000fe200087fe43f */
[----:B------:R-:W-:Y:S01]  /*135f0*/  IADD3 R2, R2, 0x1, RZ ;  /* 0x0000000102027810 */ /* 0x000fe20007ffe0ff */
[----:B------:R-:W-:Y:S01]  /*13600*/  UMOV UR13, 0x10000000 ;  /* 0x10000000000d7882 */ /* 0x000fe20000000000 */
[----:B------:R-:W-:-:S02]  /*13610*/  UMOV UR18, URZ ;  /* 0x0000003f00127c82 */ /* 0x000fc40008000000 */
[----:B------:R-:W-:-:S03]  /*13620*/  ISETP.NE.AND P4, PT, R2, 0x5, PT ;  /* 0x000000050200780c */ /* 0x000fc60003f85270 */
[----:B------:R-:W-:Y:S01]  /*13630*/  UIADD3 UR17, UR17, 0x2c000, URZ ;  /* 0x0002c00011117890 */ /* 0x000fe2000fffe03f */
[----:B------:R-:W-:Y:S01]  /*13640*/  SEL R5, RZ, 0x1, P4 ;  /* 0x00000001ff057807 */ /* 0x000fe20002000000 */
[----:B------:R-:W-:Y:S01]  /*13650*/  UIADD3 UR16, UR16, 0x4000, URZ ;  /* 0x0000400010107890 */ /* 0x000fe2000fffe03f */
[----:B------:R-:W-:Y:S01]  /*13660*/  SEL R2, R2, RZ, P4 ;  /* 0x000000ff02027207 */ /* 0x000fe20002000000 */
[----:B------:R-:W-:Y:S01]  /*13670*/  USHF.L.U32 UR19, UR19, 0x8, URZ ;  /* 0x0000000813137899 */ /* 0x000fe2000800063f */
[----:B------:R-:W-:-:S08]  /*13680*/  LOP3.LUT R0, R0, R5, RZ, 0x3c, !PT ;  /* 0x0000000500007212 */ /* 0x000fd000078e3cff */
[----:B------:R1:W-:Y:S02]  /*13690*/  UTMALDG.4D [UR16], [UR8], desc[UR12] ;  /* 0x00000c10080075b4 */ /* 0x0003e40008019000 */
[----:B-1----:R-:W-:Y:S01]  /*136a0*/  NOP ;  /* 0x0000000000007918 */ /* 0x002fe20000000000 */
.L_x_91:
[----:B------:R-:W-:Y:S05]  /*136b0*/  BSYNC B1 ;  /* 0x0000000000017941 */ /* 0x000fea0003800000 */
.L_x_90:
[----:B------:R-:W-:Y:S01]  /*136c0*/  ISETP.LT.OR P4, PT, R9, 0x4, !P3 ;  /* 0x000000040900780c */ /* 0x000fe20005f81670 */
[----:B------:R-:W-:-:S12]  /*136d0*/  BSSY B1, `(.L_x_95) ;  /* 0x0000026000017945 */ /* 0x000fd80003800000 */
[----:B------:R-:W-:Y:S05]  /*136e0*/  @P4 BRA `(.L_x_96) ;  /* 0x0000000000904947 */ /* 0x000fea0003800000 */
[----:B------:R-:W1:Y:S01]  /*136f0*/  S2R R5, SR_CgaCtaId ;  /* 0x0000000000057919 */ /* 0x000e620000008800 */
[----:B------:R-:W-:Y:S02]  /*13700*/  MOV R4, 0x400 ;  /* 0x0000040000047802 */ /* 0x000fe40000000f00 */
[----:B------:R-:W-:Y:S02]  /*13710*/  SHF.L.U32 R7, R0, 0x1f, RZ ;  /* 0x0000001f00077819 */ /* 0x000fe400000006ff */
[----:B-1----:R-:W-:-:S05]  /*13720*/  LEA R5, R5, R4, 0x18 ;  /* 0x0000000405057211 */ /* 0x002fca00078ec0ff */
[----:B------:R-:W-:-:S04]  /*13730*/  IMAD R4, R2, 0x8, R5 ;  /* 0x0000000802047824 */ /* 0x000fc800078e0205 */
[----:B------:R-:W1:Y:S02]  /*13740*/  SYNCS.PHASECHK.TRANS64.TRYWAIT P4, [R4+URZ+0x2c028], R7 ;  /* 0x02c02807040075a7 */ /* 0x000e64000808017f */
[----:B-1----:R-:W-:Y:S05]  /*13750*/  @!P4 BRA `(.L_x_97) ;  /* 0x0000000400c8c947 */ /* 0x002fea0003800000 */
.L_x_113:
[----:B------:R-:W-:Y:S02]  /*13760*/  PRMT R6, R3, 0x9910, RZ ;  /* 0x0000991003067816 */ /* 0x000fe400000000ff */
[----:B-1----:R-:W-:Y:S02]  /*13770*/  @P1 MOV R7, 0x8000 ;  /* 0x0000800000071802 */ /* 0x002fe40000000f00 */
[----:B------:R-:W-:Y:S02]  /*13780*/  ISETP.NE.AND P4, PT, R6, 0x2, PT ;  /* 0x000000020600780c */ /* 0x000fe40003f85270 */
[----:B------:R1:W-:Y:S11]  /*13790*/  @P1 SYNCS.ARRIVE.TRANS64 RZ, [R4+URZ+0x2c000], R7 ;  /* 0x02c0000704ff19a7 */ /* 0x0003f6000800003f */
[----:B-1----:R-:W-:Y:S05]  /*137a0*/  @P4 BRA `(.L_x_98) ;  /* 0x0000000000044947 */ /* 0x002fea0003800000 */
[----:B------:R-:W-:Y:S01]  /*137b0*/  BPT.TRAP 0x1 ;  /* 0x000000040000795c */ /* 0x000fe20000300000 */
.L_x_98:
[----:B------:R-:W-:Y:S05]  /*137c0*/  @P0 BRA `(.L_x_99) ;  /* 0x0000000000040947 */ /* 0x000fea0003800000 */
[----:B------:R-:W-:Y:S01]  /*137d0*/  BPT.TRAP 0x1 ;  /* 0x000000040000795c */ /* 0x000fe20000300000 */
.L_x_99:
        /* <DEDUP_REMOVED lines=8> */
[----:B------:R-:W-:Y:S01]  /*13860*/  VIADD R2, R2, 0x1 ;  /* 0x0000000102027836 */ /* 0x000fe20000000000 */
[----:B------:R-:W-:Y:S01]  /*13870*/  UMOV UR13, 0x10000000 ;  /* 0x10000000000d7882 */ /* 0x000fe20000000000 */
[----:B------:R-:W-:Y:S01]  /*13880*/  UMOV UR18, URZ ;  /* 0x0000003f00127c82 */ /* 0x000fe20008000000 */
[----:B------:R-:W-:-:S02]  /*13890*/  IADD3 R8, R8, 0x1, RZ ;  /* 0x0000000108087810 */ /* 0x000fc40007ffe0ff */
[C---:B------:R-:W-:Y:S02]  /*138a0*/  ISETP.NE.AND P4, PT, R2.reuse, 0x5, PT ;  /* 0x000000050200780c */ /* 0x040fe40003f85270 */
[----:B------:R-:W-:Y:S02]  /*138b0*/  UIADD3 UR17, UR17, 0x2c000, URZ ;  /* 0x0002c00011117890 */ /* 0x000fe4000fffe03f */
[----:B------:R-:W-:Y:S01]  /*138c0*/  UIADD3 UR16, UR16, 0x4000, URZ ;  /* 0x0000400010107890 */ /* 0x000fe2000fffe03f */
[----:B------:R-:W-:Y:S01]  /*138d0*/  SEL R5, RZ, 0x1, P4 ;  /* 0x00000001ff057807 */ /* 0x000fe20002000000 */
[----:B------:R-:W-:Y:S01]  /*138e0*/  USHF.L.U32 UR19, UR19, 0x8, URZ ;  /* 0x0000000813137899 */ /* 0x000fe2000800063f */
[----:B------:R-:W-:Y:S02]  /*138f0*/  SEL R2, R2, RZ, P4 ;  /* 0x000000ff02027207 */ /* 0x000fe40002000000 */
[----:B------:R-:W-:-:S06]  /*13900*/  LOP3.LUT R0, R0, R5, RZ, 0x3c, !PT ;  /* 0x0000000500007212 */ /* 0x000fcc00078e3cff */
[----:B------:R1:W-:Y:S02]  /*13910*/  UTMALDG.4D [UR16], [UR8], desc[UR12] ;  /* 0x00000c10080075b4 */ /* 0x0003e40008019000 */
[----:B-1----:R-:W-:Y:S01]  /*13920*/  NOP ;  /* 0x0000000000007918 */ /* 0x002fe20000000000 */
.L_x_96:
[----:B------:R-:W-:Y:S05]  /*13930*/  BSYNC B1 ;  /* 0x0000000000017941 */ /* 0x000fea0003800000 */
.L_x_95:
[C---:B------:R-:W-:Y:S02]  /*13940*/  ISETP.GT.AND P4, PT, R9.reuse, 0x4, PT ;  /* 0x000000040900780c */ /* 0x040fe40003f84270 */
[----:B------:R-:W-:-:S11]  /*13950*/  IADD3 R9, R9, -0x2, RZ ;  /* 0xfffffffe09097810 */ /* 0x000fd60007ffe0ff */
[----:B------:R-:W-:Y:S05]  /*13960*/  @P4 BRA `(.L_x_100) ;  /* 0xfffffff800bc4947 */ /* 0x000fea000383ffff */
[----:B------:R-:W-:Y:S05]  /*13970*/  BSYNC B0 ;  /* 0x0000000000007941 */ /* 0x000fea0003800000 */
.L_x_89:
[----:B------:R-:W-:Y:S05]  /*13980*/  EXIT ;  /* 0x000000000000794d */ /* 0x000fea0003800000 */
.L_x_15:
[----:B-1----:R-:W-:-:S04]  /*13990*/  IMAD.U32 R5, RZ, RZ, UR6 ;  /* 0x00000006ff057e24 */ /* 0x002fc8000f8e00ff */
[----:B------:R1:W2:Y:S03]  /*139a0*/  SYNCS.PHASECHK.TRANS64.TRYWAIT P1, [R5+URZ+0x2c050], R6 ;  /* 0x02c05006050075a7 */ /* 0x0002a6000802017f */
[----:B--2---:R-:W-:Y:S05]  /*139b0*/  @!P1 NANOSLEEP.SYNCS 0x989680 ;  /* 0x009896800000995d */ /* 0x004fea0003900000 */
[----:B------:R-:W2:Y:S02]  /*139c0*/  @!P1 SYNCS.PHASECHK.TRANS64 P1, [R5+URZ+0x2c050], R6 ;  /* 0x02c05006050095a7 */ /* 0x000ea4000802007f */
[----:B--2---:R-:W-:Y:S05]  /*139d0*/  @!P1 BRA `(.L_x_15) ;  /* 0xfffffffc00ec9947 */ /* 0x004fea000383ffff */
[----:B------:R-:W-:Y:S05]  /*139e0*/  BRA `(.L_x_101) ;  /* 0xfffffed400387947 */ /* 0x000fea000383ffff */
.L_x_17:
[----:B-1----:R-:W-:-:S04]  /*139f0*/  MOV R5, UR36 ;  /* 0x0000002400057c02 */ /* 0x002fc80008000f00 */
[----:B------:R1:W2:Y:S03]  /*13a00*/  SYNCS.PHASECHK.TRANS64.TRYWAIT P1, [R5+URZ+0x2c000], R4 ;  /* 0x02c00004050075a7 */ /* 0x0002a6000802017f */
[----:B--2---:R-:W-:Y:S05]  /*13a10*/  @!P1 NANOSLEEP.SYNCS 0x989680 ;  /* 0x009896800000995d */ /* 0x004fea0003900000 */
[----:B------:R-:W2:Y:S02]  /*13a20*/  @!P1 SYNCS.PHASECHK.TRANS64 P1, [R5+URZ+0x2c000], R4 ;  /* 0x02c00004050095a7 */ /* 0x000ea4000802007f */
[----:B--2---:R-:W-:Y:S05]  /*13a30*/  @!P1 BRA `(.L_x_17) ;  /* 0xfffffffc00ec9947 */ /* 0x004fea000383ffff */
[----:B------:R-:W-:Y:S05]  /*13a40*/  BRA `(.L_x_102) ;  /* 0xfffffed400447947 */ /* 0x000fea000383ffff */
.L_x_18:
[----:B-1----:R-:W-:-:S04]  /*13a50*/  MOV R5, UR23 ;  /* 0x0000001700057c02 */ /* 0x002fc80008000f00 */
[----:B------:R1:W2:Y:S03]  /*13a60*/  SYNCS.PHASECHK.TRANS64.TRYWAIT P1, [R5+URZ+-0x8], R2 ;  /* 0xfffff802050075a7 */ /* 0x0002a6000802017f */
[----:B--2---:R-:W-:Y:S05]  /*13a70*/  @!P1 NANOSLEEP.SYNCS 0x989680 ;  /* 0x009896800000995d */ /* 0x004fea0003900000 */
[----:B------:R-:W2:Y:S02]  /*13a80*/  @!P1 SYNCS.PHASECHK.TRANS64 P1, [R5+URZ+-0x8], R2 ;  /* 0xfffff802050095a7 */ /* 0x000ea4000802007f */
[----:B--2---:R-:W-:Y:S05]  /*13a90*/  @!P1 BRA `(.L_x_18) ;  /* 0xfffffffc00ec9947 */ /* 0x004fea000383ffff */
[----:B------:R-:W-:Y:S05]  /*13aa0*/  BRA `(.L_x_103) ;  /* 0xfffffed400407947 */ /* 0x000fea000383ffff */
.L_x_20:
[----:B-1----:R-:W-:-:S04]  /*13ab0*/  IMAD.U32 R9, RZ, RZ, UR36 ;  /* 0x00000024ff097e24 */ /* 0x002fc8000f8e00ff */
[----:B------:R1:W2:Y:S03]  /*13ac0*/  SYNCS.PHASECHK.TRANS64.TRYWAIT P1, [R9+URZ+0x2c008], R4 ;  /* 0x02c00804090075a7 */ /* 0x0002a6000802017f */
[----:B--2---:R-:W-:Y:S05]  /*13ad0*/  @!P1 NANOSLEEP.SYNCS 0x989680 ;  /* 0x009896800000995d */ /* 0x004fea0003900000 */
[----:B------:R-:W2:Y:S02]  /*13ae0*/  @!P1 SYNCS.PHASECHK.TRANS64 P1, [R9+URZ+0x2c008], R4 ;  /* 0x02c00804090095a7 */ /* 0x000ea4000802007f */
[----:B--2---:R-:W-:Y:S05]  /*13af0*/  @!P1 BRA `(.L_x_20) ;  /* 0xfffffffc00ec9947 */ /* 0x004fea000383ffff */
[----:B------:R-:W-:Y:S05]  /*13b00*/  BRA `(.L_x_104) ;  /* 0xffffff2c00147947 */ /* 0x000fea000383ffff */
.L_x_25:
[----:B-1----:R-:W-:-:S04]  /*13b10*/  MOV R8, UR6 ;  /* 0x0000000600087c02 */ /* 0x002fc80008000f00 */
[----:B------:R1:W2:Y:S03]  /*13b20*/  SYNCS.PHASECHK.TRANS64.TRYWAIT P2, [R8+URZ+0x2c000], R7 ;  /* 0x02c00007080075a7 */ /* 0x0002a6000804017f */
[----:B--2---:R-:W-:Y:S05]  /*13b30*/  @!P2 NANOSLEEP.SYNCS 0x989680 ;  /* 0x009896800000a95d */ /* 0x004fea0003900000 */
[----:B------:R-:W2:Y:S02]  /*13b40*/  @!P2 SYNCS.PHASECHK.TRANS64 P2, [R8+URZ+0x2c000], R7 ;  /* 0x02c000070800a5a7 */ /* 0x000ea4000804007f */
[----:B--2---:R-:W-:Y:S05]  /*13b50*/  @!P2 BRA `(.L_x_25) ;  /* 0xfffffffc00eca947 */ /* 0x004fea000383ffff */
[----:B------:R-:W-:Y:S05]  /*13b60*/  BRA `(.L_x_105) ;  /* 0xffffff3000c07947 */ /* 0x000fea000383ffff */
.L_x_29:
[----:B-1----:R-:W-:-:S04]  /*13b70*/  MOV R8, UR7 ;  /* 0x0000000700087c02 */ /* 0x002fc80008000f00 */
[----:B------:R1:W2:Y:S03]  /*13b80*/  SYNCS.PHASECHK.TRANS64.TRYWAIT P2, [R8+URZ+0x2c000], R17 ;  /* 0x02c00011080075a7 */ /* 0x0002a6000804017f */
[----:B--2---:R-:W-:Y:S05]  /*13b90*/  @!P2 NANOSLEEP.SYNCS 0x989680 ;  /* 0x009896800000a95d */ /* 0x004fea0003900000 */
[----:B------:R-:W2:Y:S02]  /*13ba0*/  @!P2 SYNCS.PHASECHK.TRANS64 P2, [R8+URZ+0x2c000], R17 ;  /* 0x02c000110800a5a7 */ /* 0x000ea4000804007f */
[----:B--2---:R-:W-:Y:S05]  /*13bb0*/  @!P2 BRA `(.L_x_29) ;  /* 0xfffffffc00eca947 */ /* 0x004fea000383ffff */
[----:B------:R-:W-:Y:S05]  /*13bc0*/  BRA `(.L_x_28) ;  /* 0xffffff7400207947 */ /* 0x000fea000383ffff */
.L_x_37:
[----:B-1----:R-:W-:-:S04]  /*13bd0*/  IMAD.U32 R12, RZ, RZ, UR6 ;  /* 0x00000006ff0c7e24 */ /* 0x002fc8000f8e00ff */
[----:B------:R1:W2:Y:S03]  /*13be0*/  SYNCS.PHASECHK.TRANS64.TRYWAIT P2, [R12+URZ+0x2c000], R7 ;  /* 0x02c000070c0075a7 */ /* 0x0002a6000804017f */
[----:B--2---:R-:W-:Y:S05]  /*13bf0*/  @!P2 NANOSLEEP.SYNCS 0x989680 ;  /* 0x009896800000a95d */ /* 0x004fea0003900000 */
[----:B------:R-:W2:Y:S02]  /*13c00*/  @!P2 SYNCS.PHASECHK.TRANS64 P2, [R12+URZ+0x2c000], R7 ;  /* 0x02c000070c00a5a7 */ /* 0x000ea4000804007f */
[----:B--2---:R-:W-:Y:S05]  /*13c10*/  @!P2 BRA `(.L_x_37) ;  /* 0xfffffffc00eca947 */ /* 0x004fea000383ffff */
[----:B------:R-:W-:Y:S05]  /*13c20*/  BRA `(.L_x_106) ;  /* 0xffffff7800fc7947 */ /* 0x000fea000383ffff */
.L_x_41:
[----:B-1----:R-:W-:-:S04]  /*13c30*/  MOV R8, UR7 ;  /* 0x0000000700087c02 */ /* 0x002fc80008000f00 */
[----:B------:R1:W2:Y:S03]  /*13c40*/  SYNCS.PHASECHK.TRANS64.TRYWAIT P2, [R8+URZ+0x2c000], R15 ;  /* 0x02c0000f080075a7 */ /* 0x0002a6000804017f */
[----:B--2---:R-:W-:Y:S05]  /*13c50*/  @!P2 NANOSLEEP.SYNCS 0x989680 ;  /* 0x009896800000a95d */ /* 0x004fea0003900000 */
[----:B------:R-:W2:Y:S02]  /*13c60*/  @!P2 SYNCS.PHASECHK.TRANS64 P2, [R8+URZ+0x2c000], R15 ;  /* 0x02c0000f0800a5a7 */ /* 0x000ea4000804007f */
[----:B--2---:R-:W-:Y:S05]  /*13c70*/  @!P2 BRA `(.L_x_41) ;  /* 0xfffffffc00eca947 */ /* 0x004fea000383ffff */
[----:B------:R-:W-:Y:S05]  /*13c80*/  BRA `(.L_x_40) ;  /* 0xffffffd000587947 */ /* 0x000fea000383ffff */
.L_x_57:
[----:B-1----:R-:W-:-:S04]  /*13c90*/  MOV R3, UR23 ;  /* 0x0000001700037c02 */ /* 0x002fc80008000f00 */
[----:B------:R1:W2:Y:S03]  /*13ca0*/  SYNCS.PHASECHK.TRANS64.TRYWAIT P0, [R3+URZ+0x8], R0 ;  /* 0x00000800030075a7 */ /* 0x0002a6000800017f */
[----:B--2---:R-:W-:Y:S05]  /*13cb0*/  @!P0 NANOSLEEP.SYNCS 0x989680 ;  /* 0x009896800000895d */ /* 0x004fea0003900000 */
[----:B------:R-:W2:Y:S02]  /*13cc0*/  @!P0 SYNCS.PHASECHK.TRANS64 P0, [R3+URZ+0x8], R0 ;  /* 0x00000800030085a7 */ /* 0x000ea4000800007f */
[----:B--2---:R-:W-:Y:S05]  /*13cd0*/  @!P0 BRA `(.L_x_57) ;  /* 0xfffffffc00ec8947 */ /* 0x004fea000383ffff */
[----:B------:R-:W-:Y:S05]  /*13ce0*/  BRA `(.L_x_107) ;  /* 0xffffffdc00787947 */ /* 0x000fea000383ffff */
.L_x_71:
[----:B-1----:R1:W2:Y:S02]  /*13cf0*/  SYNCS.PHASECHK.TRANS64.TRYWAIT P0, [R4+URZ+0x2c060], R3 ;  /* 0x02c06003040075a7 */ /* 0x0022a4000800017f */
[----:B--2---:R-:W-:Y:S05]  /*13d00*/  @!P0 NANOSLEEP.SYNCS 0x989680 ;  /* 0x009896800000895d */ /* 0x004fea0003900000 */
[----:B------:R-:W2:Y:S02]  /*13d10*/  @!P0 SYNCS.PHASECHK.TRANS64 P0, [R4+URZ+0x2c060], R3 ;  /* 0x02c06003040085a7 */ /* 0x000ea4000800007f */
[----:B--2---:R-:W-:Y:S05]  /*13d20*/  @!P0 BRA `(.L_x_71) ;  /* 0xfffffffc00f08947 */ /* 0x004fea000383ffff */
[----:B------:R-:W-:Y:S05]  /*13d30*/  BRA `(.L_x_108) ;  /* 0xffffffec00687947 */ /* 0x000fea000383ffff */
.L_x_76:
[----:B-1----:R1:W2:Y:S02]  /*13d40*/  SYNCS.PHASECHK.TRANS64.TRYWAIT P0, [R5+URZ+0x2c028], R2 ;  /* 0x02c02802050075a7 */ /* 0x0022a4000800017f */
[----:B--2---:R-:W-:Y:S05]  /*13d50*/  @!P0 NANOSLEEP.SYNCS 0x989680 ;  /* 0x009896800000895d */ /* 0x004fea0003900000 */
[----:B------:R-:W2:Y:S02]  /*13d60*/  @!P0 SYNCS.PHASECHK.TRANS64 P0, [R5+URZ+0x2c028], R2 ;  /* 0x02c02802050085a7 */ /* 0x000ea4000800007f */
[----:B--2---:R-:W-:Y:S05]  /*13d70*/  @!P0 BRA `(.L_x_76) ;  /* 0xfffffffc00f08947 */ /* 0x004fea000383ffff */
[----:B------:R-:W-:Y:S05]  /*13d80*/  BRA `(.L_x_109) ;  /* 0xffffffec00e87947 */ /* 0x000fea000383ffff */
.L_x_81:
[----:B-1----:R1:W2:Y:S02]  /*13d90*/  SYNCS.PHASECHK.TRANS64.TRYWAIT P0, [R4+URZ+0x2c060], R5 ;  /* 0x02c06005040075a7 */ /* 0x0022a4000800017f */
[----:B--2---:R-:W-:Y:S05]  /*13da0*/  @!P0 NANOSLEEP.SYNCS 0x989680 ;  /* 0x009896800000895d */ /* 0x004fea0003900000 */
[----:B------:R-:W2:Y:S02]  /*13db0*/  @!P0 SYNCS.PHASECHK.TRANS64 P0, [R4+URZ+0x2c060], R5 ;  /* 0x02c06005040085a7 */ /* 0x000ea4000800007f */
[----:B--2---:R-:W-:Y:S05]  /*13dc0*/  @!P0 BRA `(.L_x_81) ;  /* 0xfffffffc00f08947 */ /* 0x004fea000383ffff */
[----:B------:R-:W-:Y:S05]  /*13dd0*/  BRA `(.L_x_110) ;  /* 0xfffffff000647947 */ /* 0x000fea000383ffff */
.L_x_86:
[----:B-1----:R1:W2:Y:S02]  /*13de0*/  SYNCS.PHASECHK.TRANS64.TRYWAIT P0, [R3+URZ+0x2c028], R4 ;  /* 0x02c02804030075a7 */ /* 0x0022a4000800017f */
[----:B--2---:R-:W-:Y:S05]  /*13df0*/  @!P0 NANOSLEEP.SYNCS 0x989680 ;  /* 0x009896800000895d */ /* 0x004fea0003900000 */
[----:B------:R-:W2:Y:S02]  /*13e00*/  @!P0 SYNCS.PHASECHK.TRANS64 P0, [R3+URZ+0x2c028], R4 ;  /* 0x02c02804030085a7 */ /* 0x000ea4000800007f */
[----:B--2---:R-:W-:Y:S05]  /*13e10*/  @!P0 BRA `(.L_x_86) ;  /* 0xfffffffc00f08947 */ /* 0x004fea000383ffff */
[----:B------:R-:W-:Y:S05]  /*13e20*/  BRA `(.L_x_111) ;  /* 0xfffffff000ec7947 */ /* 0x000fea000383ffff */
.L_x_92:
[----:B-1----:R1:W2:Y:S02]  /*13e30*/  SYNCS.PHASECHK.TRANS64.TRYWAIT P4, [R7+URZ+0x2c028], R4 ;  /* 0x02c02804070075a7 */ /* 0x0022a4000808017f */
[----:B--2---:R-:W-:Y:S05]  /*13e40*/  @!P4 NANOSLEEP.SYNCS 0x989680 ;  /* 0x009896800000c95d */ /* 0x004fea0003900000 */
[----:B------:R-:W2:Y:S02]  /*13e50*/  @!P4 SYNCS.PHASECHK.TRANS64 P4, [R7+URZ+0x2c028], R4 ;  /* 0x02c028040700c5a7 */ /* 0x000ea4000808007f */
[----:B--2---:R-:W-:Y:S05]  /*13e60*/  @!P4 BRA `(.L_x_92) ;  /* 0xfffffffc00f0c947 */ /* 0x004fea000383ffff */
[----:B------:R-:W-:Y:S05]  /*13e70*/  BRA `(.L_x_112) ;  /* 0xfffffff4009c7947 */ /* 0x000fea000383ffff */
.L_x_97:
[----:B-1----:R1:W2:Y:S02]  /*13e80*/  SYNCS.PHASECHK.TRANS64.TRYWAIT P4, [R4+URZ+0x2c028], R7 ;  /* 0x02c02807040075a7 */ /* 0x0022a4000808017f */
[----:B--2---:R-:W-:Y:S05]  /*13e90*/  @!P4 NANOSLEEP.SYNCS 0x989680 ;  /* 0x009896800000c95d */ /* 0x004fea0003900000 */
[----:B------:R-:W2:Y:S02]  /*13ea0*/  @!P4 SYNCS.PHASECHK.TRANS64 P4, [R4+URZ+0x2c028], R7 ;  /* 0x02c028070400c5a7 */ /* 0x000ea4000808007f */
[----:B--2---:R-:W-:Y:S05]  /*13eb0*/  @!P4 BRA `(.L_x_97) ;  /* 0xfffffffc00f0c947 */ /* 0x004fea000383ffff */
[----:B------:R-:W-:Y:S05]  /*13ec0*/  BRA `(.L_x_113) ;  /* 0xfffffff800247947 */ /* 0x000fea000383ffff */
        .weak           $__internal_0_$__cuda_sm20_rcp_rn_f32_slowpath
        .type           $__internal_0_$__cuda_sm20_rcp_rn_f32_slowpath,@function
        .size           $__internal_0_$__cuda_sm20_rcp_rn_f32_slowpath,(.L_x_119 - $__internal_0_$__cuda_sm20_rcp_rn_f32_slowpath)
$__internal_0_$__cuda_sm20_rcp_rn_f32_slowpath:
[----:B------:R-:W-:Y:S01]  /*13ed0*/  IMAD.SHL.U32 R0, R2, 0x2, RZ ;  /* 0x0000000202007824 */ /* 0x000fe200078e00ff */
[----:B------:R-:W-:Y:S04]  /*13ee0*/  BSSY B2, `(.L_x_114) ;  /* 0x0000030000027945 */ /* 0x000fe80003800000 */
[----:B------:R-:W-:-:S04]  /*13ef0*/  SHF.R.U32.HI R18, RZ, 0x18, R0 ;  /* 0x00000018ff127819 */ /* 0x000fc80000011600 */
[----:B------:R-:W-:-:S13]  /*13f00*/  ISETP.NE.U32.AND P0, PT, R18, RZ, PT ;  /* 0x000000ff1200720c */ /* 0x000fda0003f05070 */
[----:B------:R-:W-:Y:S05]  /*13f10*/  @P0 BRA `(.L_x_115) ;  /* 0x0000000000280947 */ /* 0x000fea0003800000 */
[----:B------:R-:W-:-:S04]  /*13f20*/  SHF.L.U32 R0, R2, 0x1, RZ ;  /* 0x0000000102007819 */ /* 0x000fc800000006ff */
[----:B------:R-:W-:-:S13]  /*13f30*/  ISETP.NE.AND P0, PT, R0, RZ, PT ;  /* 0x000000ff0000720c */ /* 0x000fda0003f05270 */
[----:B------:R-:W-:Y:S01]  /*13f40*/  @P0 FFMA R6, R2, 1.84467440737095516160e+19, RZ ;  /* 0x5f80000002060823 */ /* 0x000fe200000000ff */
[----:B------:R-:W-:Y:S08]  /*13f50*/  @!P0 MUFU.RCP R3, R2 ;  /* 0x0000000200038308 */ /* 0x000ff00000001000 */
[----:B------:R-:W1:Y:S02]  /*13f60*/  @P0 MUFU.RCP R15, R6 ;  /* 0x00000006000f0308 */ /* 0x000e640000001000 */
[----:B-1----:R-:W-:-:S04]  /*13f70*/  @P0 FFMA R0, R6, R15, -1 ;  /* 0xbf80000006000423 */ /* 0x002fc8000000000f */
[----:B------:R-:W-:-:S04]  /*13f80*/  @P0 FADD.FTZ R0, -R0, -RZ ;  /* 0x800000ff00000221 */ /* 0x000fc80000010100 */
[----:B------:R-:W-:-:S04]  /*13f90*/  @P0 FFMA R0, R15, R0, R15 ;  /* 0x000000000f000223 */ /* 0x000fc8000000000f */
[----:B------:R-:W-:Y:S01]  /*13fa0*/  @P0 FFMA R3, R0, 1.84467440737095516160e+19, RZ ;  /* 0x5f80000000030823 */ /* 0x000fe200000000ff */
[----:B------:R-:W-:Y:S06]  /*13fb0*/  BRA `(.L_x_116) ;  /* 0x0000000000887947 */ /* 0x000fec0003800000 */
.L_x_115:
[----:B------:R-:W-:-:S04]  /*13fc0*/  IADD3 R19, R18, -0xfd, RZ ;  /* 0xffffff0312137810 */ /* 0x000fc80007ffe0ff */
[----:B------:R-:W-:-:S13]  /*13fd0*/  ISETP.GT.U32.AND P0, PT, R19, 0x1, PT ;  /* 0x000000011300780c */ /* 0x000fda0003f04070 */
[----:B------:R-:W-:Y:S05]  /*13fe0*/  @P0 BRA `(.L_x_117) ;  /* 0x0000000000780947 */ /* 0x000fea0003800000 */
[----:B------:R-:W-:Y:S01]  /*13ff0*/  LOP3.LUT R0, R2, 0x7fffff, RZ, 0xc0, !PT ;  /* 0x007fffff02007812 */ /* 0x000fe200078ec0ff */
[----:B------:R-:W-:-:S03]  /*14000*/  IMAD.MOV.U32 R12, RZ, RZ, 0x3 ;  /* 0x00000003ff0c7424 */ /* 0x000fc600078e00ff */
[----:B------:R-:W-:Y:S02]  /*14010*/  LOP3.LUT R0, R0, 0x3f800000, RZ, 0xfc, !PT ;  /* 0x3f80000000007812 */ /* 0x000fe400078efcff */
[----:B------:R-:W-:Y:S02]  /*14020*/  SHF.L.U32 R12, R12, R19, RZ ;  /* 0x000000130c0c7219 */ /* 0x000fe400000006ff */
[----:B------:R-:W1:Y:S02]  /*14030*/  MUFU.RCP R3, R0 ;  /* 0x0000000000037308 */ /* 0x000e640000001000 */
[----:B-1----:R-:W-:-:S04]  /*14040*/  FFMA R6, R0, R3, -1 ;  /* 0xbf80000000067423 */ /* 0x002fc80000000003 */
[----:B------:R-:W-:-:S04]  /*14050*/  FADD.FTZ R6, -R6, -RZ ;  /* 0x800000ff06067221 */ /* 0x000fc80000010100 */
[CCC-:B------:R-:W-:Y:S01]  /*14060*/  FFMA.RM R10, R3.reuse, R6.reuse, R3.reuse ;  /* 0x00000006030a7223 */ /* 0x1c0fe20000004003 */
[----:B------:R-:W-:-:S04]  /*14070*/  FFMA.RP R15, R3, R6, R3 ;  /* 0x00000006030f7223 */ /* 0x000fc80000008003 */
[C---:B------:R-:W-:Y:S02]  /*14080*/  LOP3.LUT R3, R10.reuse, 0x7fffff, RZ, 0xc0, !PT ;  /* 0x007fffff0a037812 */ /* 0x040fe400078ec0ff */
[----:B------:R-:W-:Y:S02]  /*14090*/  FSETP.NEU.FTZ.AND P0, PT, R10, R15, PT ;  /* 0x0000000f0a00720b */ /* 0x000fe40003f1d000 */
[----:B------:R-:W-:Y:S02]  /*140a0*/  LOP3.LUT R3, R3, 0x800000, RZ, 0xfc, !PT ;  /* 0x0080000003037812 */ /* 0x000fe400078efcff */
[----:B------:R-:W-:Y:S02]  /*140b0*/  SEL R6, RZ, 0xffffffff, !P0 ;  /* 0xffffffffff067807 */ /* 0x000fe40004000000 */
[----:B------:R-:W-:Y:S02]  /*140c0*/  LOP3.LUT R12, R12, R3, RZ, 0xc0, !PT ;  /* 0x000000030c0c7212 */ /* 0x000fe400078ec0ff */
[----:B------:R-:W-:-:S02]  /*140d0*/  IADD3 R6, -R6, RZ, RZ ;  /* 0x000000ff06067210 */ /* 0x000fc40007ffe1ff */
[-C--:B------:R-:W-:Y:S02]  /*140e0*/  SHF.R.U32.HI R12, RZ, R19.reuse, R12 ;  /* 0x00000013ff0c7219 */ /* 0x080fe4000001160c */
[----:B------:R-:W-:Y:S02]  /*140f0*/  LOP3.LUT P1, RZ, R6, R19, R3, 0xf8, !PT ;  /* 0x0000001306ff7212 */ /* 0x000fe4000782f803 */
[C---:B------:R-:W-:Y:S02]  /*14100*/  LOP3.LUT P0, RZ, R12.reuse, 0x1, RZ, 0xc0, !PT ;  /* 0x000000010cff7812 */ /* 0x040fe4000780c0ff */
[----:B------:R-:W-:-:S04]  /*14110*/  LOP3.LUT P2, RZ, R12, 0x2, RZ, 0xc0, !PT ;  /* 0x000000020cff7812 */ /* 0x000fc8000784c0ff */
[----:B------:R-:W-:Y:S02]  /*14120*/  PLOP3.LUT P0, PT, P0, P1, P2, 0xe0, 0x0 ;  /* 0x000000000000781c */ /* 0x000fe40000703c20 */
[----:B------:R-:W-:Y:S02]  /*14130*/  LOP3.LUT P1, RZ, R2, 0x7fffff, RZ, 0xc0, !PT ;  /* 0x007fffff02ff7812 */ /* 0x000fe4000782c0ff */
[----:B------:R-:W-:-:S04]  /*14140*/  SEL R0, RZ, 0x1, !P0 ;  /* 0x00000001ff007807 */ /* 0x000fc80004000000 */
[----:B------:R-:W-:-:S04]  /*14150*/  IADD3 R0, -R0, RZ, RZ ;  /* 0x000000ff00007210 */ /* 0x000fc80007ffe1ff */
[----:B------:R-:W-:Y:S01]  /*14160*/  ISETP.GE.AND P0, PT, R0, RZ, PT ;  /* 0x000000ff0000720c */ /* 0x000fe20003f06270 */
[----:B------:R-:W-:-:S05]  /*14170*/  VIADD R0, R18, 0xffffff04 ;  /* 0xffffff0412007836 */ /* 0x000fca0000000000 */
[----:B------:R-:W-:-:S07]  /*14180*/  SHF.R.U32.HI R3, RZ, R0, R3 ;  /* 0x00000000ff037219 */ /* 0x000fce0000011603 */
[----:B------:R-:W-:-:S04]  /*14190*/  @!P0 IADD3 R3, R3, 0x1, RZ ;  /* 0x0000000103038810 */ /* 0x000fc80007ffe0ff */
[----:B------:R-:W-:-:S04]  /*141a0*/  @!P1 SHF.L.U32 R3, R3, 0x1, RZ ;  /* 0x0000000103039819 */ /* 0x000fc800000006ff */
[----:B------:R-:W-:Y:S01]  /*141b0*/  LOP3.LUT R3, R3, 0x80000000, R2, 0xf8, !PT ;  /* 0x8000000003037812 */ /* 0x000fe200078ef802 */
[----:B------:R-:W-:Y:S06]  /*141c0*/  BRA `(.L_x_116) ;  /* 0x0000000000047947 */ /* 0x000fec0003800000 */
.L_x_117:
[----:B------:R1:W2:Y:S02]  /*141d0*/  MUFU.RCP R3, R2 ;  /* 0x0000000200037308 */ /* 0x0002a40000001000 */
.L_x_116:
[----:B------:R-:W-:Y:S05]  /*141e0*/  BSYNC B2 ;  /* 0x0000000000027941 */ /* 0x000fea0003800000 */
.L_x_114:
[----:B--2---:R-:W-:Y:S01]  /*141f0*/  IMAD.MOV.U32 R0, RZ, RZ, R3 ;  /* 0x000000ffff007224 */ /* 0x004fe200078e0003 */
[----:B-1----:R-:W-:Y:S02]  /*14200*/  MOV R2, R14 ;  /* 0x0000000e00027202 */ /* 0x002fe40000000f00 */
[----:B------:R-:W-:-:S04]  /*14210*/  MOV R3, 0x0 ;  /* 0x0000000000037802 */ /* 0x000fc80000000f00 */
[----:B------:R-:W-:Y:S05]  /*14220*/  RET.REL.NODEC R2 `(_ZN7cutlass13device_kernelINS_4fmha6kernel28FmhaKernelTmaWarpSpecializedINS1_10collective30FmhaMainloopTmaWarpSpecializedINS_6half_tEffN4cute5tupleIJNS7_1CILi128EEENS9_ILi256EEENS9_ILi64EEEEEENS8_IJiNS9_ILi1EEENS8_IJiiEEEEEESG_SG_NS4_12CausalFusionEJEEENS4_15FmhaFwdEpilogueIS6_fNS8_IJSC_SC_SB_EEEEENS2_23IndividualTileSchedulerEJEEEEEvNT_6ParamsE) ;  /* 0xfffffebc02747950 */ /* 0x000fea0003c3ffff */
.L_x_118:
[----:B------:R-:W-:-:S00]  /*14230*/  BRA `(.L_x_118) ;  /* 0xfffffffc00fc7947 */ /* 0x000fc0000383ffff */
[----:B------:R-:W-:-:S00]  /*14240*/  NOP ;  /* 0x0000000000007918 */ /* 0x000fc00000000000 */
        /* <DEDUP_REMOVED lines=11> */
.L_x_119:


//--------------------- .nv.global.init           --------------------------
	.section	.nv.global.init,"aw",@progbits
.nv.global.init:
	.type		$str$24,@object
	.size		$str$24,($str$25 - $str$24)
$str$24:
        /*0000*/ 	.byte	0x28, 0x61, 0x64, 0x64, 0x72, 0x65, 0x73, 0x73, 0x20, 0x26, 0x20, 0x6d, 0x61, 0x73, 0x6b, 0x29
        /*0010*/ 	.byte	0x20, 0x3d, 0x3d, 0x20, 0x30, 0x00
	.type		$str$25,@object
	.size		$str$25,(__unnamed_1 - $str$25)
$str$25:
        /*0016*/ 	.byte	0x2f, 0x74, 0x6d, 0x70, 0x2f, 0x63, 0x75, 0x74, 0x6c, 0x61, 0x73, 0x73, 0x5f, 0x73, 0x77, 0x65
        /*0026*/ 	.byte	0x65, 0x70, 0x5f, 0x73, 0x72, 0x63, 0x2f, 0x69, 0x6e, 0x63, 0x6c, 0x75, 0x64, 0x65, 0x2f, 0x63
        /*0036*/ 	.byte	0x75, 0x74, 0x65, 0x2f, 0x70, 0x6f, 0x69, 0x6e, 0x74, 0x65, 0x72, 0x5f, 0x66, 0x6c, 0x61, 0x67
        /*0046*/ 	.byte	0x67, 0x65, 0x64, 0x2e, 0x68, 0x70, 0x70, 0x00
	.type		__unnamed_1,@object
	.size		__unnamed_1,(.L_0 - __unnamed_1)
__unnamed_1:
        /*004e*/ 	.byte	0x61, 0x75, 0x74, 0x6f, 0x20, 0x63, 0x75, 0x74, 0x65, 0x3a, 0x3a, 0x61, 0x73, 0x5f, 0x70, 0x6f
        /* <DEDUP_REMOVED lines=27> */
        /*020e*/ 	.byte	0x3e, 0x3e, 0x3e, 0x3e, 0x3e, 0x5d, 0x00
.L_0:


//--------------------- .nv.shared._ZN7cutlass13device_kernelINS_4fmha6kernel28FmhaKernelTmaWarpSpecializedINS1_10collective30FmhaMainloopTmaWarpSpecializedINS_6half_tEffN4cute5tupleIJNS7_1CILi128EEENS9_ILi256EEENS9_ILi64EEEEEENS8_IJiNS9_ILi1EEENS8_IJiiEEEEEESG_SG_NS4_12CausalFusionEJEEENS4_15FmhaFwdEpilogueIS6_fNS8_IJSC_SC_SB_EEEEENS2_23IndividualTileSchedulerEJEEEEEvNT_6ParamsE --------------------------
	.section	.nv.shared._ZN7cutlass13device_kernelINS_4fmha6kernel28FmhaKernelTmaWarpSpecializedINS1_10collective30FmhaMainloopTmaWarpSpecializedINS_6half_tEffN4cute5tupleIJNS7_1CILi128EEENS9_ILi256EEENS9_ILi64EEEEEENS8_IJiNS9_ILi1EEENS8_IJiiEEEEEESG_SG_NS4_12CausalFusionEJEEENS4_15FmhaFwdEpilogueIS6_fNS8_IJSC_SC_SB_EEEEENS2_23IndividualTileSchedulerEJEEEEEvNT_6ParamsE,"aw",@nobits
	.sectionflags	@""
	.align	16
	.zero		1024


//--------------------- .nv.shared.reserved.0     --------------------------
	.section	.nv.shared.reserved.0,"aw",@nobits
	.weak		__nv_reservedSMEM_offset_0_alias
	.size		__nv_reservedSMEM_offset_0_alias, 0, 0
	.other		__nv_reservedSMEM_offset_0_alias,@"STO_CUDA_RESERVED_SHARED STV_DEFAULT"
__nv_reservedSMEM_offset_0_alias:
	.zero		0


//--------------------- .nv.global                --------------------------
	.section	.nv.global,"aw",@nobits
.nv.global:
	.type		_ZN39_INTERNAL_84b012a7_4_k_cu_fe3c191b_29744cute1_E,@object
	.size		_ZN39_INTERNAL_84b012a7_4_k_cu_fe3c191b_29744cute1_E,(_ZN39_INTERNAL_84b012a7_4_k_cu_fe3c191b_29744cuda3std3__45__cpo6cbeginE - _ZN39_INTERNAL_84b012a7_4_k_cu_fe3c191b_29744cute1_E)
_ZN39_INTERNAL_84b012a7_4_k_cu_fe3c191b_29744cute1_E:
	.zero		1
	.type		_ZN39_INTERNAL_84b012a7_4_k_cu_fe3c191b_29744cuda3std3__45__cpo6cbeginE,@object
	.size		_ZN39_INTERNAL_84b012a7_4_k_cu_fe3c191b_29744cuda3std3__45__cpo6cbeginE,(_ZN39_INTERNAL_84b012a7_4_k_cu_fe3c191b_29744cuda3std3__48in_placeE - _ZN39_INTERNAL_84b012a7_4_k_cu_fe3c191b_29744cuda3std3__45__cpo6cbeginE)
_ZN39_INTERNAL_84b012a7_4_k_cu_fe3c191b_29744cuda3std3__45__cpo6cbeginE:
	.zero		1
	.type		_ZN39_INTERNAL_84b012a7_4_k_cu_fe3c191b_29744cuda3std3__48in_placeE,@object
	.size		_ZN39_INTERNAL_84b012a7_4_k_cu_fe3c191b_29744cuda3std3__48in_placeE,(_ZN39_INTERNAL_84b012a7_4_k_cu_fe3c191b_29744cuda3std6ranges3__45__cpo9iter_moveE - _ZN39_INTERNAL_84b012a7_4_k_cu_fe3c191b_29744cuda3std3__48in_placeE)
_ZN39_INTERNAL_84b012a7_4_k_cu_fe3c191b_29744cuda3std3__48in_placeE:
	.zero		1
	.type		_ZN39_INTERNAL_84b012a7_4_k_cu_fe3c191b_29744cuda3std6ranges3__45__cpo9iter_moveE,@object
	.size		_ZN39_INTERNAL_84b012a7_4_k_cu_fe3c191b_29744cuda3std6ranges3__45__cpo9iter_moveE,(_ZN39_INTERNAL_84b012a7_4_k_cu_fe3c191b_29744cuda3std3__45__cpo5beginE - _ZN39_INTERNAL_84b012a7_4_k_cu_fe3c191b_29744cuda3std6ranges3__45__cpo9iter_moveE)
_ZN39_INTERNAL_84b012a7_4_k_cu_fe3c191b_29744cuda3std6ranges3__45__cpo9iter_moveE:
	.zero		1
	.type		_ZN39_INTERNAL_84b012a7_4_k_cu_fe3c191b_29744cuda3std3__45__cpo5beginE,@object
	.size		_ZN39_INTERNAL_84b012a7_4_k_cu_fe3c191b_29744cuda3std3__45__cpo5beginE,(_ZN39_INTERNAL_84b012a7_4_k_cu_fe3c191b_29744cuda3std3__441_GLOBAL__N__84b012a7_4_k_cu_fe3c191b_29746ignoreE - _ZN39_INTERNAL_84b012a7_4_k_cu_fe3c191b_29744cuda3std3__45__cpo5beginE)
_ZN39_INTERNAL_84b012a7_4_k_cu_fe3c191b_29744cuda3std3__45__cpo5beginE:
	.zero		1
	.type		_ZN39_INTERNAL_84b012a7_4_k_cu_fe3c191b_29744cuda3std3__441_GLOBAL__N__84b012a7_4_k_cu_fe3c191b_29746ignoreE,@object
	.size		_ZN39_INTERNAL_84b012a7_4_k_cu_fe3c191b_29744cuda3std3__441_GLOBAL__N__84b012a7_4_k_cu_fe3c191b_29746ignoreE,(_ZN39_INTERNAL_84b012a7_4_k_cu_fe3c191b_29744cute7productE - _ZN39_INTERNAL_84b012a7_4_k_cu_fe3c191b_29744cuda3std3__441_GLOBAL__N__84b012a7_4_k_cu_fe3c191b_29746ignoreE)
_ZN39_INTERNAL_84b012a7_4_k_cu_fe3c191b_29744cuda3std3__441_GLOBAL__N__84b012a7_4_k_cu_fe3c191b_29746ignoreE:
	.zero		1
	.type		_ZN39_INTERNAL_84b012a7_4_k_cu_fe3c191b_29744cute7productE,@object
	.size		_ZN39_INTERNAL_84b012a7_4_k_cu_fe3c191b_29744cute7productE,(_ZN39_INTERNAL_84b012a7_4_k_cu_fe3c191b_29744cuda3std3__45__cpo3endE - _ZN39_INTERNAL_84b012a7_4_k_cu_fe3c191b_29744cute7productE)
_ZN39_INTERNAL_84b012a7_4_k_cu_fe3c191b_29744cute7productE:
	.zero		1
	.type		_ZN39_INTERNAL_84b012a7_4_k_cu_fe3c191b_29744cuda3std3__45__cpo3endE,@object
	.size		_ZN39_INTERNAL_84b012a7_4_k_cu_fe3c191b_29744cuda3std3__45__cpo3endE,(_ZN39_INTERNAL_84b012a7_4_k_cu_fe3c191b_29744cuda3std3__419piecewise_constructE - _ZN39_INTERNAL_84b012a7_4_k_cu_fe3c191b_29744cuda3std3__45__cpo3endE)
_ZN39_INTERNAL_84b012a7_4_k_cu_fe3c191b_29744cuda3std3__45__cpo3endE:
	.zero		1
	.type		_ZN39_INTERNAL_84b012a7_4_k_cu_fe3c191b_29744cuda3std3__419piecewise_constructE,@object
	.size		_ZN39_INTERNAL_84b012a7_4_k_cu_fe3c191b_29744cuda3std3__419piecewise_constructE,(_ZN39_INTERNAL_84b012a7_4_k_cu_fe3c191b_29744cuda3std3__45__cpo4cendE - _ZN39_INTERNAL_84b012a7_4_k_cu_fe3c191b_29744cuda3std3__419piecewise_constructE)
_ZN39_INTERNAL_84b012a7_4_k_cu_fe3c191b_29744cuda3std3__419piecewise_constructE:
	.zero		1
	.type		_ZN39_INTERNAL_84b012a7_4_k_cu_fe3c191b_29744cuda3std3__45__cpo4cendE,@object
	.size		_ZN39_INTERNAL_84b012a7_4_k_cu_fe3c191b_29744cuda3std3__45__cpo4cendE,(_ZN39_INTERNAL_84b012a7_4_k_cu_fe3c191b_29744cuda3std6ranges3__45__cpo4swapE - _ZN39_INTERNAL_84b012a7_4_k_cu_fe3c191b_29744cuda3std3__45__cpo4cendE)
_ZN39_INTERNAL_84b012a7_4_k_cu_fe3c191b_29744cuda3std3__45__cpo4cendE:
	.zero		1
	.type		_ZN39_INTERNAL_84b012a7_4_k_cu_fe3c191b_29744cuda3std6ranges3__45__cpo4swapE,@object
	.size		_ZN39_INTERNAL_84b012a7_4_k_cu_fe3c191b_29744cuda3std6ranges3__45__cpo4swapE,(.L_8 - _ZN39_INTERNAL_84b012a7_4_k_cu_fe3c191b_29744cuda3std6ranges3__45__cpo4swapE)
_ZN39_INTERNAL_84b012a7_4_k_cu_fe3c191b_29744cuda3std6ranges3__45__cpo4swapE:
	.zero		1
.L_8:


//--------------------- .nv.constant0._ZN7cutlass13device_kernelINS_4fmha6kernel28FmhaKernelTmaWarpSpecializedINS1_10collective30FmhaMainloopTmaWarpSpecializedINS_6half_tEffN4cute5tupleIJNS7_1CILi128EEENS9_ILi256EEENS9_ILi64EEEEEENS8_IJiNS9_ILi1EEENS8_IJiiEEEEEESG_SG_NS4_12CausalFusionEJEEENS4_15FmhaFwdEpilogueIS6_fNS8_IJSC_SC_SB_EEEEENS2_23IndividualTileSchedulerEJEEEEEvNT_6ParamsE --------------------------
	.section	.nv.constant0._ZN7cutlass13device_kernelINS_4fmha6kernel28FmhaKernelTmaWarpSpecializedINS1_10collective30FmhaMainloopTmaWarpSpecializedINS_6half_tEffN4cute5tupleIJNS7_1CILi128EEENS9_ILi256EEENS9_ILi64EEEEEENS8_IJiNS9_ILi1EEENS8_IJiiEEEEEESG_SG_NS4_12CausalFusionEJEEENS4_15FmhaFwdEpilogueIS6_fNS8_IJSC_SC_SB_EEEEENS2_23IndividualTileSchedulerEJEEEEEvNT_6ParamsE,"a",@progbits
	.sectionflags	@""
	.align	4
.nv.constant0._ZN7cutlass13device_kernelINS_4fmha6kernel28FmhaKernelTmaWarpSpecializedINS1_10collective30FmhaMainloopTmaWarpSpecializedINS_6half_tEffN4cute5tupleIJNS7_1CILi128EEENS9_ILi256EEENS9_ILi64EEEEEENS8_IJiNS9_ILi1EEENS8_IJiiEEEEEESG_SG_NS4_12CausalFusionEJEEENS4_15FmhaFwdEpilogueIS6_fNS8_IJSC_SC_SB_EEEEENS2_23IndividualTileSchedulerEJEEEEEvNT_6ParamsE:
	.zero		2688


//--------------------- SYMBOLS --------------------------

	.type		.nv.reservedSmem.offset0,@object
	.size		.nv.reservedSmem.offset0,0x4
	.type		__assertfail,@function
